	.target	sm_90a

	.elftype	@"ET_EXEC"


//--------------------- .note.nv.tkinfo           --------------------------
	.section	.note.nv.tkinfo,"",@"SHT_NOTE"
	.sectionflags	@"SHF_NOTE_NV_TKINFO"
	.tkinfo
        /*0018*/ 	.word	0x00000002
        /*0030*/ 	.string	""
        /*0030*/ 	.string	"ptxas"
        /*0030*/ 	.string	"Cuda compilation tools, release 13.0, V13.0.88"
        /*0030*/ 	.string	"Build cuda_13.0.r13.0/compiler.36424714_0"
        /*0030*/ 	.string	"-arch sm_90a -m 64 "



//--------------------- .note.nv.cuinfo           --------------------------
	.section	.note.nv.cuinfo,"",@"SHT_NOTE"
	.sectionflags	@"SHF_NOTE_NV_CUINFO"
        /*0018*/ 	.short	0x0002
        /*001a*/ 	.short	0x005a
        /*001c*/ 	.short	0x0082
	.zero		2


//--------------------- .nv.info                  --------------------------
	.section	.nv.info,"",@"SHT_CUDA_INFO"
	.align	4


	//----- nvinfo : EIATTR_REGCOUNT
	.align		4
        /*0000*/ 	.byte	0x04, 0x2f
        /*0002*/ 	.short	(.L_12 - .L_11)
	.align		4
.L_11:
        /*0004*/ 	.word	index@(_ZN7cutlass13device_kernelIN5flash19enable_sm80_to_sm89INS1_16FlashAttnFwdSm80INS1_25CollectiveMainloopFwdSm80ILi8ELi1ELb0EN4cute5tupleIJNS5_1CILi128EEENS7_ILi48EEENS7_ILi256EEEEEELi256ENS_6half_tEfNS_4arch4Sm80ELb1ELb0ELb0ELb1ELb1ELb1ELb1ELb0EEENS1_21CollectiveEpilogueFwdINS6_IJS8_SA_S9_EEENS6_IJNS7_ILi1EEESI_SI_EEESC_SE_Li256ELb1ELb1ELb0ELb0EEENS1_19SingleTileSchedulerILb1ELb0ELb1ELi128EEEEEEEEEvNT_6ParamsE)
        /*0008*/ 	.word	0x00000004


	//----- nvinfo : EIATTR_FRAME_SIZE
	.align		4
.L_12:
        /*000c*/ 	.byte	0x04, 0x11
        /*000e*/ 	.short	(.L_14 - .L_13)
	.align		4
.L_13:
        /*0010*/ 	.word	index@(_ZN7cutlass13device_kernelIN5flash19enable_sm80_to_sm89INS1_16FlashAttnFwdSm80INS1_25CollectiveMainloopFwdSm80ILi8ELi1ELb0EN4cute5tupleIJNS5_1CILi128EEENS7_ILi48EEENS7_ILi256EEEEEELi256ENS_6half_tEfNS_4arch4Sm80ELb1ELb0ELb0ELb1ELb1ELb1ELb1ELb0EEENS1_21CollectiveEpilogueFwdINS6_IJS8_SA_S9_EEENS6_IJNS7_ILi1EEESI_SI_EEESC_SE_Li256ELb1ELb1ELb0ELb0EEENS1_19SingleTileSchedulerILb1ELb0ELb1ELi128EEEEEEEEEvNT_6ParamsE)
        /*0014*/ 	.word	0x00000000


	//----- nvinfo : EIATTR_REGCOUNT
	.align		4
.L_14:
        /*0018*/ 	.byte	0x04, 0x2f
        /*001a*/ 	.short	(.L_16 - .L_15)
	.align		4
.L_15:
        /*001c*/ 	.word	index@(_ZN7cutlass13device_kernelIN5flash19enable_sm80_to_sm89INS1_16FlashAttnFwdSm80INS1_25CollectiveMainloopFwdSm80ILi8ELi1ELb0EN4cute5tupleIJNS5_1CILi128EEENS7_ILi96EEENS7_ILi256EEEEEELi256ENS_6half_tEfNS_4arch4Sm80ELb1ELb0ELb0ELb1ELb1ELb0ELb1ELb0EEENS1_21CollectiveEpilogueFwdINS6_IJS8_SA_S9_EEENS6_IJNS7_ILi1EEESI_SI_EEESC_SE_Li256ELb1ELb1ELb0ELb0EEENS1_19SingleTileSchedulerILb1ELb0ELb1ELi128EEEEEEEEEvNT_6ParamsE)
        /*0020*/ 	.word	0x00000004


	//----- nvinfo : EIATTR_FRAME_SIZE
	.align		4
.L_16:
        /*0024*/ 	.byte	0x04, 0x11
        /*0026*/ 	.short	(.L_18 - .L_17)
	.align		4
.L_17:
        /*0028*/ 	.word	index@(_ZN7cutlass13device_kernelIN5flash19enable_sm80_to_sm89INS1_16FlashAttnFwdSm80INS1_25CollectiveMainloopFwdSm80ILi8ELi1ELb0EN4cute5tupleIJNS5_1CILi128EEENS7_ILi96EEENS7_ILi256EEEEEELi256ENS_6half_tEfNS_4arch4Sm80ELb1ELb0ELb0ELb1ELb1ELb0ELb1ELb0EEENS1_21CollectiveEpilogueFwdINS6_IJS8_SA_S9_EEENS6_IJNS7_ILi1EEESI_SI_EEESC_SE_Li256ELb1ELb1ELb0ELb0EEENS1_19SingleTileSchedulerILb1ELb0ELb1ELi128EEEEEEEEEvNT_6ParamsE)
        /*002c*/ 	.word	0x00000000


	//----- nvinfo : EIATTR_REGCOUNT
	.align		4
.L_18:
        /*0030*/ 	.byte	0x04, 0x2f
        /*0032*/ 	.short	(.L_20 - .L_19)
	.align		4
.L_19:
        /*0034*/ 	.word	index@(_ZN7cutlass13device_kernelIN5flash19enable_sm80_to_sm89INS1_16FlashAttnFwdSm80INS1_25CollectiveMainloopFwdSm80ILi8ELi1ELb0EN4cute5tupleIJNS5_1CILi128EEENS7_ILi96EEENS7_ILi256EEEEEELi256ENS_6half_tEfNS_4arch4Sm80ELb1ELb0ELb0ELb0ELb1ELb0ELb1ELb0EEENS1_21CollectiveEpilogueFwdINS6_IJS8_SA_S9_EEENS6_IJNS7_ILi1EEESI_SI_EEESC_SE_Li256ELb0ELb1ELb0ELb0EEENS1_30DynamicPersistentTileSchedulerILi256ELi256ELb0ELb1ELb0EEEEEEEEEvNT_6ParamsE)
        /*0038*/ 	.word	0x00000004


	//----- nvinfo : EIATTR_FRAME_SIZE
	.align		4
.L_20:
        /*003c*/ 	.byte	0x04, 0x11
        /*003e*/ 	.short	(.L_22 - .L_21)
	.align		4
.L_21:
        /*0040*/ 	.word	index@(_ZN7cutlass13device_kernelIN5flash19enable_sm80_to_sm89INS1_16FlashAttnFwdSm80INS1_25CollectiveMainloopFwdSm80ILi8ELi1ELb0EN4cute5tupleIJNS5_1CILi128EEENS7_ILi96EEENS7_ILi256EEEEEELi256ENS_6half_tEfNS_4arch4Sm80ELb1ELb0ELb0ELb0ELb1ELb0ELb1ELb0EEENS1_21CollectiveEpilogueFwdINS6_IJS8_SA_S9_EEENS6_IJNS7_ILi1EEESI_SI_EEESC_SE_Li256ELb0ELb1ELb0ELb0EEENS1_30DynamicPersistentTileSchedulerILi256ELi256ELb0ELb1ELb0EEEEEEEEEvNT_6ParamsE)
        /*0044*/ 	.word	0x00000000


	//----- nvinfo : EIATTR_REGCOUNT
	.align		4
.L_22:
        /*0048*/ 	.byte	0x04, 0x2f
        /*004a*/ 	.short	(.L_24 - .L_23)
	.align		4
.L_23:
        /*004c*/ 	.word	index@(_ZN7cutlass13device_kernelIN5flash19enable_sm80_to_sm89INS1_16FlashAttnFwdSm80INS1_25CollectiveMainloopFwdSm80ILi8ELi1ELb0EN4cute5tupleIJNS5_1CILi128EEENS7_ILi48EEENS7_ILi256EEEEEELi256ENS_6half_tEfNS_4arch4Sm80ELb0ELb1ELb0ELb1ELb1ELb1ELb1ELb0EEENS1_21CollectiveEpilogueFwdINS6_IJS8_SA_S9_EEENS6_IJNS7_ILi1EEESI_SI_EEESC_SE_Li256ELb1ELb1ELb0ELb0EEENS1_19SingleTileSchedulerILb1ELb0ELb1ELi128EEEEEEEEEvNT_6ParamsE)
        /*0050*/ 	.word	0x00000004


	//----- nvinfo : EIATTR_FRAME_SIZE
	.align		4
.L_24:
        /*0054*/ 	.byte	0x04, 0x11
        /*0056*/ 	.short	(.L_26 - .L_25)
	.align		4
.L_25:
        /*0058*/ 	.word	index@(_ZN7cutlass13device_kernelIN5flash19enable_sm80_to_sm89INS1_16FlashAttnFwdSm80INS1_25CollectiveMainloopFwdSm80ILi8ELi1ELb0EN4cute5tupleIJNS5_1CILi128EEENS7_ILi48EEENS7_ILi256EEEEEELi256ENS_6half_tEfNS_4arch4Sm80ELb0ELb1ELb0ELb1ELb1ELb1ELb1ELb0EEENS1_21CollectiveEpilogueFwdINS6_IJS8_SA_S9_EEENS6_IJNS7_ILi1EEESI_SI_EEESC_SE_Li256ELb1ELb1ELb0ELb0EEENS1_19SingleTileSchedulerILb1ELb0ELb1ELi128EEEEEEEEEvNT_6ParamsE)
        /*005c*/ 	.word	0x00000000


	//----- nvinfo : EIATTR_REGCOUNT
	.align		4
.L_26:
        /*0060*/ 	.byte	0x04, 0x2f
        /*0062*/ 	.short	(.L_28 - .L_27)
	.align		4
.L_27:
        /*0064*/ 	.word	index@(_ZN7cutlass13device_kernelIN5flash19enable_sm80_to_sm89INS1_16FlashAttnFwdSm80INS1_25CollectiveMainloopFwdSm80ILi8ELi1ELb0EN4cute5tupleIJNS5_1CILi128EEENS7_ILi64EEENS7_ILi256EEEEEELi256ENS_6half_tEfNS_4arch4Sm80ELb0ELb1ELb0ELb1ELb1ELb0ELb1ELb0EEENS1_21CollectiveEpilogueFwdINS6_IJS8_SA_S9_EEENS6_IJNS7_ILi1EEESI_SI_EEESC_SE_Li256ELb1ELb1ELb0ELb0EEENS1_19SingleTileSchedulerILb1ELb0ELb1ELi128EEEEEEEEEvNT_6ParamsE)
        /*0068*/ 	.word	0x00000004


	//----- nvinfo : EIATTR_FRAME_SIZE
	.align		4
.L_28:
        /*006c*/ 	.byte	0x04, 0x11
        /*006e*/ 	.short	(.L_30 - .L_29)
	.align		4
.L_29:
        /*0070*/ 	.word	index@(_ZN7cutlass13device_kernelIN5flash19enable_sm80_to_sm89INS1_16FlashAttnFwdSm80INS1_25CollectiveMainloopFwdSm80ILi8ELi1ELb0EN4cute5tupleIJNS5_1CILi128EEENS7_ILi64EEENS7_ILi256EEEEEELi256ENS_6half_tEfNS_4arch4Sm80ELb0ELb1ELb0ELb1ELb1ELb0ELb1ELb0EEENS1_21CollectiveEpilogueFwdINS6_IJS8_SA_S9_EEENS6_IJNS7_ILi1EEESI_SI_EEESC_SE_Li256ELb1ELb1ELb0ELb0EEENS1_19SingleTileSchedulerILb1ELb0ELb1ELi128EEEEEEEEEvNT_6ParamsE)
        /*0074*/ 	.word	0x00000000


	//----- nvinfo : EIATTR_REGCOUNT
	.align		4
.L_30:
        /*0078*/ 	.byte	0x04, 0x2f
        /*007a*/ 	.short	(.L_32 - .L_31)
	.align		4
.L_31:
        /*007c*/ 	.word	index@(_ZN7cutlass13device_kernelIN5flash19enable_sm80_to_sm89INS1_16FlashAttnFwdSm80INS1_25CollectiveMainloopFwdSm80ILi8ELi1ELb0EN4cute5tupleIJNS5_1CILi128EEENS7_ILi64EEENS7_ILi256EEEEEELi256ENS_6half_tEfNS_4arch4Sm80ELb0ELb1ELb0ELb0ELb1ELb0ELb1ELb0EEENS1_21CollectiveEpilogueFwdINS6_IJS8_SA_S9_EEENS6_IJNS7_ILi1EEESI_SI_EEESC_SE_Li256ELb0ELb1ELb0ELb0EEENS1_19SingleTileSchedulerILb0ELb0ELb1ELi128EEEEEEEEEvNT_6ParamsE)
        /*0080*/ 	.word	0x00000004


	//----- nvinfo : EIATTR_FRAME_SIZE
	.align		4
.L_32:
        /*0084*/ 	.byte	0x04, 0x11
        /*0086*/ 	.short	(.L_34 - .L_33)
	.align		4
.L_33:
        /*0088*/ 	.word	index@(_ZN7cutlass13device_kernelIN5flash19enable_sm80_to_sm89INS1_16FlashAttnFwdSm80INS1_25CollectiveMainloopFwdSm80ILi8ELi1ELb0EN4cute5tupleIJNS5_1CILi128EEENS7_ILi64EEENS7_ILi256EEEEEELi256ENS_6half_tEfNS_4arch4Sm80ELb0ELb1ELb0ELb0ELb1ELb0ELb1ELb0EEENS1_21CollectiveEpilogueFwdINS6_IJS8_SA_S9_EEENS6_IJNS7_ILi1EEESI_SI_EEESC_SE_Li256ELb0ELb1ELb0ELb0EEENS1_19SingleTileSchedulerILb0ELb0ELb1ELi128EEEEEEEEEvNT_6ParamsE)
        /*008c*/ 	.word	0x00000000


	//----- nvinfo : EIATTR_REGCOUNT
	.align		4
.L_34:
        /*0090*/ 	.byte	0x04, 0x2f
        /*0092*/ 	.short	(.L_36 - .L_35)
	.align		4
.L_35:
        /*0094*/ 	.word	index@(_ZN7cutlass13device_kernelIN5flash19enable_sm80_to_sm89INS1_16FlashAttnFwdSm80INS1_25CollectiveMainloopFwdSm80ILi8ELi1ELb0EN4cute5tupleIJNS5_1CILi128EEENS7_ILi48EEENS7_ILi256EEEEEELi256ENS_6half_tEfNS_4arch4Sm80ELb0ELb0ELb0ELb1ELb1ELb1ELb1ELb0EEENS1_21CollectiveEpilogueFwdINS6_IJS8_SA_S9_EEENS6_IJNS7_ILi1EEESI_SI_EEESC_SE_Li256ELb1ELb1ELb0ELb0EEENS1_19SingleTileSchedulerILb1ELb0ELb1ELi128EEEEEEEEEvNT_6ParamsE)
        /*0098*/ 	.word	0x00000004


	//----- nvinfo : EIATTR_FRAME_SIZE
	.align		4
.L_36:
        /*009c*/ 	.byte	0x04, 0x11
        /*009e*/ 	.short	(.L_38 - .L_37)
	.align		4
.L_37:
        /*00a0*/ 	.word	index@(_ZN7cutlass13device_kernelIN5flash19enable_sm80_to_sm89INS1_16FlashAttnFwdSm80INS1_25CollectiveMainloopFwdSm80ILi8ELi1ELb0EN4cute5tupleIJNS5_1CILi128EEENS7_ILi48EEENS7_ILi256EEEEEELi256ENS_6half_tEfNS_4arch4Sm80ELb0ELb0ELb0ELb1ELb1ELb1ELb1ELb0EEENS1_21CollectiveEpilogueFwdINS6_IJS8_SA_S9_EEENS6_IJNS7_ILi1EEESI_SI_EEESC_SE_Li256ELb1ELb1ELb0ELb0EEENS1_19SingleTileSchedulerILb1ELb0ELb1ELi128EEEEEEEEEvNT_6ParamsE)
        /*00a4*/ 	.word	0x00000000


	//----- nvinfo : EIATTR_REGCOUNT
	.align		4
.L_38:
        /*00a8*/ 	.byte	0x04, 0x2f
        /*00aa*/ 	.short	(.L_40 - .L_39)
	.align		4
.L_39:
        /*00ac*/ 	.word	index@(_ZN7cutlass13device_kernelIN5flash19enable_sm80_to_sm89INS1_16FlashAttnFwdSm80INS1_25CollectiveMainloopFwdSm80ILi8ELi1ELb0EN4cute5tupleIJNS5_1CILi128EEENS7_ILi96EEENS7_ILi256EEEEEELi256ENS_6half_tEfNS_4arch4Sm80ELb0ELb0ELb0ELb1ELb1ELb0ELb1ELb0EEENS1_21CollectiveEpilogueFwdINS6_IJS8_SA_S9_EEENS6_IJNS7_ILi1EEESI_SI_EEESC_SE_Li256ELb1ELb1ELb0ELb0EEENS1_19SingleTileSchedulerILb1ELb0ELb1ELi128EEEEEEEEEvNT_6ParamsE)
        /*00b0*/ 	.word	0x00000004


	//----- nvinfo : EIATTR_FRAME_SIZE
	.align		4
.L_40:
        /*00b4*/ 	.byte	0x04, 0x11
        /*00b6*/ 	.short	(.L_42 - .L_41)
	.align		4
.L_41:
        /*00b8*/ 	.word	index@(_ZN7cutlass13device_kernelIN5flash19enable_sm80_to_sm89INS1_16FlashAttnFwdSm80INS1_25CollectiveMainloopFwdSm80ILi8ELi1ELb0EN4cute5tupleIJNS5_1CILi128EEENS7_ILi96EEENS7_ILi256EEEEEELi256ENS_6half_tEfNS_4arch4Sm80ELb0ELb0ELb0ELb1ELb1ELb0ELb1ELb0EEENS1_21CollectiveEpilogueFwdINS6_IJS8_SA_S9_EEENS6_IJNS7_ILi1EEESI_SI_EEESC_SE_Li256ELb1ELb1ELb0ELb0EEENS1_19SingleTileSchedulerILb1ELb0ELb1ELi128EEEEEEEEEvNT_6ParamsE)
        /*00bc*/ 	.word	0x00000000


	//----- nvinfo : EIATTR_REGCOUNT
	.align		4
.L_42:
        /*00c0*/ 	.byte	0x04, 0x2f
        /*00c2*/ 	.short	(.L_44 - .L_43)
	.align		4
.L_43:
        /*00c4*/ 	.word	index@(_ZN7cutlass13device_kernelIN5flash19enable_sm80_to_sm89INS1_16FlashAttnFwdSm80INS1_25CollectiveMainloopFwdSm80ILi8ELi1ELb0EN4cute5tupleIJNS5_1CILi128EEENS7_ILi96EEENS7_ILi256EEEEEELi256ENS_6half_tEfNS_4arch4Sm80ELb0ELb0ELb0ELb0ELb1ELb0ELb1ELb0EEENS1_21CollectiveEpilogueFwdINS6_IJS8_SA_S9_EEENS6_IJNS7_ILi1EEESI_SI_EEESC_SE_Li256ELb0ELb1ELb0ELb0EEENS1_19SingleTileSchedulerILb0ELb0ELb1ELi128EEEEEEEEEvNT_6ParamsE)
        /*00c8*/ 	.word	0x00000004


	//----- nvinfo : EIATTR_FRAME_SIZE
	.align		4
.L_44:
        /*00cc*/ 	.byte	0x04, 0x11
        /*00ce*/ 	.short	(.L_46 - .L_45)
	.align		4
.L_45:
        /*00d0*/ 	.word	index@(_ZN7cutlass13device_kernelIN5flash19enable_sm80_to_sm89INS1_16FlashAttnFwdSm80INS1_25CollectiveMainloopFwdSm80ILi8ELi1ELb0EN4cute5tupleIJNS5_1CILi128EEENS7_ILi96EEENS7_ILi256EEEEEELi256ENS_6half_tEfNS_4arch4Sm80ELb0ELb0ELb0ELb0ELb1ELb0ELb1ELb0EEENS1_21CollectiveEpilogueFwdINS6_IJS8_SA_S9_EEENS6_IJNS7_ILi1EEESI_SI_EEESC_SE_Li256ELb0ELb1ELb0ELb0EEENS1_19SingleTileSchedulerILb0ELb0ELb1ELi128EEEEEEEEEvNT_6ParamsE)
        /*00d4*/ 	.word	0x00000000


	//----- nvinfo : EIATTR_REGCOUNT
	.align		4
.L_46:
        /*00d8*/ 	.byte	0x04, 0x2f
        /*00da*/ 	.short	(.L_48 - .L_47)
	.align		4
.L_47:
        /*00dc*/ 	.word	index@(_ZN7cutlass13device_kernelIN5flash19enable_sm80_to_sm89INS1_16FlashAttnFwdSm80INS1_25CollectiveMainloopFwdSm80ILi8ELi1ELb0EN4cute5tupleIJNS5_1CILi128EEENS7_ILi32EEENS7_ILi256EEEEEELi256ENS_6half_tEfNS_4arch4Sm80ELb1ELb0ELb0ELb1ELb1ELb1ELb1ELb0EEENS1_21CollectiveEpilogueFwdINS6_IJS8_SA_S9_EEENS6_IJNS7_ILi1EEESI_SI_EEESC_SE_Li256ELb1ELb1ELb0ELb0EEENS1_19SingleTileSchedulerILb1ELb0ELb1ELi128EEEEEEEEEvNT_6ParamsE)
        /*00e0*/ 	.word	0x00000004


	//----- nvinfo : EIATTR_FRAME_SIZE
	.align		4
.L_48:
        /*00e4*/ 	.byte	0x04, 0x11
        /*00e6*/ 	.short	(.L_50 - .L_49)
	.align		4
.L_49:
        /*00e8*/ 	.word	index@(_ZN7cutlass13device_kernelIN5flash19enable_sm80_to_sm89INS1_16FlashAttnFwdSm80INS1_25CollectiveMainloopFwdSm80ILi8ELi1ELb0EN4cute5tupleIJNS5_1CILi128EEENS7_ILi32EEENS7_ILi256EEEEEELi256ENS_6half_tEfNS_4arch4Sm80ELb1ELb0ELb0ELb1ELb1ELb1ELb1ELb0EEENS1_21CollectiveEpilogueFwdINS6_IJS8_SA_S9_EEENS6_IJNS7_ILi1EEESI_SI_EEESC_SE_Li256ELb1ELb1ELb0ELb0EEENS1_19SingleTileSchedulerILb1ELb0ELb1ELi128EEEEEEEEEvNT_6ParamsE)
        /*00ec*/ 	.word	0x00000000


	//----- nvinfo : EIATTR_REGCOUNT
	.align		4
.L_50:
        /*00f0*/ 	.byte	0x04, 0x2f
        /*00f2*/ 	.short	(.L_52 - .L_51)
	.align		4
.L_51:
        /*00f4*/ 	.word	index@(_ZN7cutlass13device_kernelIN5flash19enable_sm80_to_sm89INS1_16FlashAttnFwdSm80INS1_25CollectiveMainloopFwdSm80ILi8ELi1ELb1EN4cute5tupleIJNS5_1CILi128EEENS7_ILi64EEENS7_ILi256EEEEEELi256ENS_6half_tEfNS_4arch4Sm80ELb1ELb0ELb0ELb1ELb1ELb0ELb1ELb0EEENS1_21CollectiveEpilogueFwdINS6_IJS8_SA_S9_EEENS6_IJNS7_ILi1EEESI_SI_EEESC_SE_Li256ELb1ELb1ELb0ELb0EEENS1_19SingleTileSchedulerILb1ELb0ELb1ELi128EEEEEEEEEvNT_6ParamsE)
        /*00f8*/ 	.word	0x00000004


	//----- nvinfo : EIATTR_FRAME_SIZE
	.align		4
.L_52:
        /*00fc*/ 	.byte	0x04, 0x11
        /*00fe*/ 	.short	(.L_54 - .L_53)
	.align		4
.L_53:
        /*0100*/ 	.word	index@(_ZN7cutlass13device_kernelIN5flash19enable_sm80_to_sm89INS1_16FlashAttnFwdSm80INS1_25CollectiveMainloopFwdSm80ILi8ELi1ELb1EN4cute5tupleIJNS5_1CILi128EEENS7_ILi64EEENS7_ILi256EEEEEELi256ENS_6half_tEfNS_4arch4Sm80ELb1ELb0ELb0ELb1ELb1ELb0ELb1ELb0EEENS1_21CollectiveEpilogueFwdINS6_IJS8_SA_S9_EEENS6_IJNS7_ILi1EEESI_SI_EEESC_SE_Li256ELb1ELb1ELb0ELb0EEENS1_19SingleTileSchedulerILb1ELb0ELb1ELi128EEEEEEEEEvNT_6ParamsE)
        /*0104*/ 	.word	0x00000000


	//----- nvinfo : EIATTR_REGCOUNT
	.align		4
.L_54:
        /*0108*/ 	.byte	0x04, 0x2f
        /*010a*/ 	.short	(.L_56 - .L_55)
	.align		4
.L_55:
        /*010c*/ 	.word	index@(_ZN7cutlass13device_kernelIN5flash19enable_sm80_to_sm89INS1_16FlashAttnFwdSm80INS1_25CollectiveMainloopFwdSm80ILi8ELi1ELb1EN4cute5tupleIJNS5_1CILi128EEENS7_ILi64EEENS7_ILi256EEEEEELi256ENS_6half_tEfNS_4arch4Sm80ELb1ELb0ELb0ELb0ELb1ELb0ELb1ELb0EEENS1_21CollectiveEpilogueFwdINS6_IJS8_SA_S9_EEENS6_IJNS7_ILi1EEESI_SI_EEESC_SE_Li256ELb0ELb1ELb0ELb0EEENS1_30DynamicPersistentTileSchedulerILi256ELi256ELb0ELb1ELb0EEEEEEEEEvNT_6ParamsE)
        /*0110*/ 	.word	0x00000004


	//----- nvinfo : EIATTR_FRAME_SIZE
	.align		4
.L_56:
        /*0114*/ 	.byte	0x04, 0x11
        /*0116*/ 	.short	(.L_58 - .L_57)
	.align		4
.L_57:
        /*0118*/ 	.word	index@(_ZN7cutlass13device_kernelIN5flash19enable_sm80_to_sm89INS1_16FlashAttnFwdSm80INS1_25CollectiveMainloopFwdSm80ILi8ELi1ELb1EN4cute5tupleIJNS5_1CILi128EEENS7_ILi64EEENS7_ILi256EEEEEELi256ENS_6half_tEfNS_4arch4Sm80ELb1ELb0ELb0ELb0ELb1ELb0ELb1ELb0EEENS1_21CollectiveEpilogueFwdINS6_IJS8_SA_S9_EEENS6_IJNS7_ILi1EEESI_SI_EEESC_SE_Li256ELb0ELb1ELb0ELb0EEENS1_30DynamicPersistentTileSchedulerILi256ELi256ELb0ELb1ELb0EEEEEEEEEvNT_6ParamsE)
        /*011c*/ 	.word	0x00000000


	//----- nvinfo : EIATTR_REGCOUNT
	.align		4
.L_58:
        /*0120*/ 	.byte	0x04, 0x2f
        /*0122*/ 	.short	(.L_60 - .L_59)
	.align		4
.L_59:
        /*0124*/ 	.word	index@(_ZN7cutlass13device_kernelIN5flash19enable_sm80_to_sm89INS1_16FlashAttnFwdSm80INS1_25CollectiveMainloopFwdSm80ILi8ELi1ELb0EN4cute5tupleIJNS5_1CILi128EEENS7_ILi32EEENS7_ILi256EEEEEELi256ENS_6half_tEfNS_4arch4Sm80ELb0ELb1ELb0ELb1ELb1ELb1ELb1ELb0EEENS1_21CollectiveEpilogueFwdINS6_IJS8_SA_S9_EEENS6_IJNS7_ILi1EEESI_SI_EEESC_SE_Li256ELb1ELb1ELb0ELb0EEENS1_19SingleTileSchedulerILb1ELb0ELb1ELi128EEEEEEEEEvNT_6ParamsE)
        /*0128*/ 	.word	0x00000004


	//----- nvinfo : EIATTR_FRAME_SIZE
	.align		4
.L_60:
        /*012c*/ 	.byte	0x04, 0x11
        /*012e*/ 	.short	(.L_62 - .L_61)
	.align		4
.L_61:
        /*0130*/ 	.word	index@(_ZN7cutlass13device_kernelIN5flash19enable_sm80_to_sm89INS1_16FlashAttnFwdSm80INS1_25CollectiveMainloopFwdSm80ILi8ELi1ELb0EN4cute5tupleIJNS5_1CILi128EEENS7_ILi32EEENS7_ILi256EEEEEELi256ENS_6half_tEfNS_4arch4Sm80ELb0ELb1ELb0ELb1ELb1ELb1ELb1ELb0EEENS1_21CollectiveEpilogueFwdINS6_IJS8_SA_S9_EEENS6_IJNS7_ILi1EEESI_SI_EEESC_SE_Li256ELb1ELb1ELb0ELb0EEENS1_19SingleTileSchedulerILb1ELb0ELb1ELi128EEEEEEEEEvNT_6ParamsE)
        /*0134*/ 	.word	0x00000000


	//----- nvinfo : EIATTR_REGCOUNT
	.align		4
.L_62:
        /*0138*/ 	.byte	0x04, 0x2f
        /*013a*/ 	.short	(.L_64 - .L_63)
	.align		4
.L_63:
        /*013c*/ 	.word	index@(_ZN7cutlass13device_kernelIN5flash19enable_sm80_to_sm89INS1_16FlashAttnFwdSm80INS1_25CollectiveMainloopFwdSm80ILi8ELi1ELb1EN4cute5tupleIJNS5_1CILi128EEENS7_ILi48EEENS7_ILi256EEEEEELi256ENS_6half_tEfNS_4arch4Sm80ELb0ELb1ELb0ELb1ELb1ELb0ELb1ELb0EEENS1_21CollectiveEpilogueFwdINS6_IJS8_SA_S9_EEENS6_IJNS7_ILi1EEESI_SI_EEESC_SE_Li256ELb1ELb1ELb0ELb0EEENS1_19SingleTileSchedulerILb1ELb0ELb1ELi128EEEEEEEEEvNT_6ParamsE)
        /*0140*/ 	.word	0x00000004


	//----- nvinfo : EIATTR_FRAME_SIZE
	.align		4
.L_64:
        /*0144*/ 	.byte	0x04, 0x11
        /*0146*/ 	.short	(.L_66 - .L_65)
	.align		4
.L_65:
        /*0148*/ 	.word	index@(_ZN7cutlass13device_kernelIN5flash19enable_sm80_to_sm89INS1_16FlashAttnFwdSm80INS1_25CollectiveMainloopFwdSm80ILi8ELi1ELb1EN4cute5tupleIJNS5_1CILi128EEENS7_ILi48EEENS7_ILi256EEEEEELi256ENS_6half_tEfNS_4arch4Sm80ELb0ELb1ELb0ELb1ELb1ELb0ELb1ELb0EEENS1_21CollectiveEpilogueFwdINS6_IJS8_SA_S9_EEENS6_IJNS7_ILi1EEESI_SI_EEESC_SE_Li256ELb1ELb1ELb0ELb0EEENS1_19SingleTileSchedulerILb1ELb0ELb1ELi128EEEEEEEEEvNT_6ParamsE)
        /*014c*/ 	.word	0x00000000


	//----- nvinfo : EIATTR_REGCOUNT
	.align		4
.L_66:
        /*0150*/ 	.byte	0x04, 0x2f
        /*0152*/ 	.short	(.L_68 - .L_67)
	.align		4
.L_67:
        /*0154*/ 	.word	index@(_ZN7cutlass13device_kernelIN5flash19enable_sm80_to_sm89INS1_16FlashAttnFwdSm80INS1_25CollectiveMainloopFwdSm80ILi8ELi1ELb1EN4cute5tupleIJNS5_1CILi128EEENS7_ILi48EEENS7_ILi256EEEEEELi256ENS_6half_tEfNS_4arch4Sm80ELb0ELb1ELb0ELb0ELb1ELb0ELb1ELb0EEENS1_21CollectiveEpilogueFwdINS6_IJS8_SA_S9_EEENS6_IJNS7_ILi1EEESI_SI_EEESC_SE_Li256ELb0ELb1ELb0ELb0EEENS1_19SingleTileSchedulerILb0ELb0ELb1ELi128EEEEEEEEEvNT_6ParamsE)
        /*0158*/ 	.word	0x00000004


	//----- nvinfo : EIATTR_FRAME_SIZE
	.align		4
.L_68:
        /*015c*/ 	.byte	0x04, 0x11
        /*015e*/ 	.short	(.L_70 - .L_69)
	.align		4
.L_69:
        /*0160*/ 	.word	index@(_ZN7cutlass13device_kernelIN5flash19enable_sm80_to_sm89INS1_16FlashAttnFwdSm80INS1_25CollectiveMainloopFwdSm80ILi8ELi1ELb1EN4cute5tupleIJNS5_1CILi128EEENS7_ILi48EEENS7_ILi256EEEEEELi256ENS_6half_tEfNS_4arch4Sm80ELb0ELb1ELb0ELb0ELb1ELb0ELb1ELb0EEENS1_21CollectiveEpilogueFwdINS6_IJS8_SA_S9_EEENS6_IJNS7_ILi1EEESI_SI_EEESC_SE_Li256ELb0ELb1ELb0ELb0EEENS1_19SingleTileSchedulerILb0ELb0ELb1ELi128EEEEEEEEEvNT_6ParamsE)
        /*0164*/ 	.word	0x00000000


	//----- nvinfo : EIATTR_REGCOUNT
	.align		4
.L_70:
        /*0168*/ 	.byte	0x04, 0x2f
        /*016a*/ 	.short	(.L_72 - .L_71)
	.align		4
.L_71:
        /*016c*/ 	.word	index@(_ZN7cutlass13device_kernelIN5flash19enable_sm80_to_sm89INS1_16FlashAttnFwdSm80INS1_25CollectiveMainloopFwdSm80ILi8ELi1ELb0EN4cute5tupleIJNS5_1CILi128EEENS7_ILi32EEENS7_ILi256EEEEEELi256ENS_6half_tEfNS_4arch4Sm80ELb0ELb0ELb0ELb1ELb1ELb1ELb1ELb0EEENS1_21CollectiveEpilogueFwdINS6_IJS8_SA_S9_EEENS6_IJNS7_ILi1EEESI_SI_EEESC_SE_Li256ELb1ELb1ELb0ELb0EEENS1_19SingleTileSchedulerILb1ELb0ELb1ELi128EEEEEEEEEvNT_6ParamsE)
        /*0170*/ 	.word	0x00000004


	//----- nvinfo : EIATTR_FRAME_SIZE
	.align		4
.L_72:
        /*0174*/ 	.byte	0x04, 0x11
        /*0176*/ 	.short	(.L_74 - .L_73)
	.align		4
.L_73:
        /*0178*/ 	.word	index@(_ZN7cutlass13device_kernelIN5flash19enable_sm80_to_sm89INS1_16FlashAttnFwdSm80INS1_25CollectiveMainloopFwdSm80ILi8ELi1ELb0EN4cute5tupleIJNS5_1CILi128EEENS7_ILi32EEENS7_ILi256EEEEEELi256ENS_6half_tEfNS_4arch4Sm80ELb0ELb0ELb0ELb1ELb1ELb1ELb1ELb0EEENS1_21CollectiveEpilogueFwdINS6_IJS8_SA_S9_EEENS6_IJNS7_ILi1EEESI_SI_EEESC_SE_Li256ELb1ELb1ELb0ELb0EEENS1_19SingleTileSchedulerILb1ELb0ELb1ELi128EEEEEEEEEvNT_6ParamsE)
        /*017c*/ 	.word	0x00000000


	//----- nvinfo : EIATTR_REGCOUNT
	.align		4
.L_74:
        /*0180*/ 	.byte	0x04, 0x2f
        /*0182*/ 	.short	(.L_76 - .L_75)
	.align		4
.L_75:
        /*0184*/ 	.word	index@(_ZN7cutlass13device_kernelIN5flash19enable_sm80_to_sm89INS1_16FlashAttnFwdSm80INS1_25CollectiveMainloopFwdSm80ILi8ELi1ELb1EN4cute5tupleIJNS5_1CILi128EEENS7_ILi64EEENS7_ILi256EEEEEELi256ENS_6half_tEfNS_4arch4Sm80ELb0ELb0ELb0ELb1ELb1ELb0ELb1ELb0EEENS1_21CollectiveEpilogueFwdINS6_IJS8_SA_S9_EEENS6_IJNS7_ILi1EEESI_SI_EEESC_SE_Li256ELb1ELb1ELb0ELb0EEENS1_19SingleTileSchedulerILb1ELb0ELb1ELi128EEEEEEEEEvNT_6ParamsE)
        /*0188*/ 	.word	0x00000004


	//----- nvinfo : EIATTR_FRAME_SIZE
	.align		4
.L_76:
        /*018c*/ 	.byte	0x04, 0x11
        /*018e*/ 	.short	(.L_78 - .L_77)
	.align		4
.L_77:
        /*0190*/ 	.word	index@(_ZN7cutlass13device_kernelIN5flash19enable_sm80_to_sm89INS1_16FlashAttnFwdSm80INS1_25CollectiveMainloopFwdSm80ILi8ELi1ELb1EN4cute5tupleIJNS5_1CILi128EEENS7_ILi64EEENS7_ILi256EEEEEELi256ENS_6half_tEfNS_4arch4Sm80ELb0ELb0ELb0ELb1ELb1ELb0ELb1ELb0EEENS1_21CollectiveEpilogueFwdINS6_IJS8_SA_S9_EEENS6_IJNS7_ILi1EEESI_SI_EEESC_SE_Li256ELb1ELb1ELb0ELb0EEENS1_19SingleTileSchedulerILb1ELb0ELb1ELi128EEEEEEEEEvNT_6ParamsE)
        /*0194*/ 	.word	0x00000000


	//----- nvinfo : EIATTR_REGCOUNT
	.align		4
.L_78:
        /*0198*/ 	.byte	0x04, 0x2f
        /*019a*/ 	.short	(.L_80 - .L_79)
	.align		4
.L_79:
        /*019c*/ 	.word	index@(_ZN7cutlass13device_kernelIN5flash19enable_sm80_to_sm89INS1_16FlashAttnFwdSm80INS1_25CollectiveMainloopFwdSm80ILi8ELi1ELb1EN4cute5tupleIJNS5_1CILi128EEENS7_ILi64EEENS7_ILi256EEEEEELi256ENS_6half_tEfNS_4arch4Sm80ELb0ELb0ELb0ELb0ELb1ELb0ELb1ELb0EEENS1_21CollectiveEpilogueFwdINS6_IJS8_SA_S9_EEENS6_IJNS7_ILi1EEESI_SI_EEESC_SE_Li256ELb0ELb1ELb0ELb0EEENS1_19SingleTileSchedulerILb0ELb0ELb1ELi128EEEEEEEEEvNT_6ParamsE)
        /*01a0*/ 	.word	0x00000004


	//----- nvinfo : EIATTR_FRAME_SIZE
	.align		4
.L_80:
        /*01a4*/ 	.byte	0x04, 0x11
        /*01a6*/ 	.short	(.L_82 - .L_81)
	.align		4
.L_81:
        /*01a8*/ 	.word	index@(_ZN7cutlass13device_kernelIN5flash19enable_sm80_to_sm89INS1_16FlashAttnFwdSm80INS1_25CollectiveMainloopFwdSm80ILi8ELi1ELb1EN4cute5tupleIJNS5_1CILi128EEENS7_ILi64EEENS7_ILi256EEEEEELi256ENS_6half_tEfNS_4arch4Sm80ELb0ELb0ELb0ELb0ELb1ELb0ELb1ELb0EEENS1_21CollectiveEpilogueFwdINS6_IJS8_SA_S9_EEENS6_IJNS7_ILi1EEESI_SI_EEESC_SE_Li256ELb0ELb1ELb0ELb0EEENS1_19SingleTileSchedulerILb0ELb0ELb1ELi128EEEEEEEEEvNT_6ParamsE)
        /*01ac*/ 	.word	0x00000000


	//----- nvinfo : EIATTR_REGCOUNT
	.align		4
.L_82:
        /*01b0*/ 	.byte	0x04, 0x2f
        /*01b2*/ 	.short	(.L_84 - .L_83)
	.align		4
.L_83:
        /*01b4*/ 	.word	index@(_ZN7cutlass13device_kernelIN5flash19enable_sm80_to_sm89INS1_16FlashAttnFwdSm80INS1_25CollectiveMainloopFwdSm80ILi8ELi1ELb0EN4cute5tupleIJNS5_1CILi128EEENS7_ILi48EEENS7_ILi256EEEEEELi256ENS_6half_tEfNS_4arch4Sm80ELb1ELb0ELb1ELb1ELb1ELb1ELb1ELb0EEENS1_21CollectiveEpilogueFwdINS6_IJS8_SA_S9_EEENS6_IJNS7_ILi1EEESI_SI_EEESC_SE_Li256ELb1ELb1ELb0ELb0EEENS1_19SingleTileSchedulerILb1ELb0ELb1ELi128EEEEEEEEEvNT_6ParamsE)
        /*01b8*/ 	.word	0x00000004


	//----- nvinfo : EIATTR_FRAME_SIZE
	.align		4
.L_84:
        /*01bc*/ 	.byte	0x04, 0x11
        /*01be*/ 	.short	(.L_86 - .L_85)
	.align		4
.L_85:
        /*01c0*/ 	.word	index@(_ZN7cutlass13device_kernelIN5flash19enable_sm80_to_sm89INS1_16FlashAttnFwdSm80INS1_25CollectiveMainloopFwdSm80ILi8ELi1ELb0EN4cute5tupleIJNS5_1CILi128EEENS7_ILi48EEENS7_ILi256EEEEEELi256ENS_6half_tEfNS_4arch4Sm80ELb1ELb0ELb1ELb1ELb1ELb1ELb1ELb0EEENS1_21CollectiveEpilogueFwdINS6_IJS8_SA_S9_EEENS6_IJNS7_ILi1EEESI_SI_EEESC_SE_Li256ELb1ELb1ELb0ELb0EEENS1_19SingleTileSchedulerILb1ELb0ELb1ELi128EEEEEEEEEvNT_6ParamsE)
        /*01c4*/ 	.word	0x00000000


	//----- nvinfo : EIATTR_REGCOUNT
	.align		4
.L_86:
        /*01c8*/ 	.byte	0x04, 0x2f
        /*01ca*/ 	.short	(.L_88 - .L_87)
	.align		4
.L_87:
        /*01cc*/ 	.word	index@(_ZN7cutlass13device_kernelIN5flash19enable_sm80_to_sm89INS1_16FlashAttnFwdSm80INS1_25CollectiveMainloopFwdSm80ILi8ELi1ELb0EN4cute5tupleIJNS5_1CILi128EEENS7_ILi96EEENS7_ILi256EEEEEELi256ENS_6half_tEfNS_4arch4Sm80ELb1ELb0ELb1ELb1ELb1ELb0ELb1ELb0EEENS1_21CollectiveEpilogueFwdINS6_IJS8_SA_S9_EEENS6_IJNS7_ILi1EEESI_SI_EEESC_SE_Li256ELb1ELb1ELb0ELb0EEENS1_19SingleTileSchedulerILb1ELb0ELb1ELi128EEEEEEEEEvNT_6ParamsE)
        /*01d0*/ 	.word	0x00000004


	//----- nvinfo : EIATTR_FRAME_SIZE
	.align		4
.L_88:
        /*01d4*/ 	.byte	0x04, 0x11
        /*01d6*/ 	.short	(.L_90 - .L_89)
	.align		4
.L_89:
        /*01d8*/ 	.word	index@(_ZN7cutlass13device_kernelIN5flash19enable_sm80_to_sm89INS1_16FlashAttnFwdSm80INS1_25CollectiveMainloopFwdSm80ILi8ELi1ELb0EN4cute5tupleIJNS5_1CILi128EEENS7_ILi96EEENS7_ILi256EEEEEELi256ENS_6half_tEfNS_4arch4Sm80ELb1ELb0ELb1ELb1ELb1ELb0ELb1ELb0EEENS1_21CollectiveEpilogueFwdINS6_IJS8_SA_S9_EEENS6_IJNS7_ILi1EEESI_SI_EEESC_SE_Li256ELb1ELb1ELb0ELb0EEENS1_19SingleTileSchedulerILb1ELb0ELb1ELi128EEEEEEEEEvNT_6ParamsE)
        /*01dc*/ 	.word	0x00000000


	//----- nvinfo : EIATTR_REGCOUNT
	.align		4
.L_90:
        /*01e0*/ 	.byte	0x04, 0x2f
        /*01e2*/ 	.short	(.L_92 - .L_91)
	.align		4
.L_91:
        /*01e4*/ 	.word	index@(_ZN7cutlass13device_kernelIN5flash19enable_sm80_to_sm89INS1_16FlashAttnFwdSm80INS1_25CollectiveMainloopFwdSm80ILi8ELi1ELb0EN4cute5tupleIJNS5_1CILi128EEENS7_ILi96EEENS7_ILi256EEEEEELi256ENS_6half_tEfNS_4arch4Sm80ELb1ELb0ELb1ELb0ELb1ELb0ELb1ELb0EEENS1_21CollectiveEpilogueFwdINS6_IJS8_SA_S9_EEENS6_IJNS7_ILi1EEESI_SI_EEESC_SE_Li256ELb0ELb1ELb0ELb0EEENS1_30DynamicPersistentTileSchedulerILi256ELi256ELb0ELb1ELb0EEEEEEEEEvNT_6ParamsE)
        /*01e8*/ 	.word	0x00000004


	//----- nvinfo : EIATTR_FRAME_SIZE
	.align		4
.L_92:
        /*01ec*/ 	.byte	0x04, 0x11
        /*01ee*/ 	.short	(.L_94 - .L_93)
	.align		4
.L_93:
        /*01f0*/ 	.word	index@(_ZN7cutlass13device_kernelIN5flash19enable_sm80_to_sm89INS1_16FlashAttnFwdSm80INS1_25CollectiveMainloopFwdSm80ILi8ELi1ELb0EN4cute5tupleIJNS5_1CILi128EEENS7_ILi96EEENS7_ILi256EEEEEELi256ENS_6half_tEfNS_4arch4Sm80ELb1ELb0ELb1ELb0ELb1ELb0ELb1ELb0EEENS1_21CollectiveEpilogueFwdINS6_IJS8_SA_S9_EEENS6_IJNS7_ILi1EEESI_SI_EEESC_SE_Li256ELb0ELb1ELb0ELb0EEENS1_30DynamicPersistentTileSchedulerILi256ELi256ELb0ELb1ELb0EEEEEEEEEvNT_6ParamsE)
        /*01f4*/ 	.word	0x00000000


	//----- nvinfo : EIATTR_REGCOUNT
	.align		4
.L_94:
        /*01f8*/ 	.byte	0x04, 0x2f
        /*01fa*/ 	.short	(.L_96 - .L_95)
	.align		4
.L_95:
        /*01fc*/ 	.word	index@(_ZN7cutlass13device_kernelIN5flash19enable_sm80_to_sm89INS1_16FlashAttnFwdSm80INS1_25CollectiveMainloopFwdSm80ILi8ELi1ELb0EN4cute5tupleIJNS5_1CILi128EEENS7_ILi48EEENS7_ILi256EEEEEELi256ENS_6half_tEfNS_4arch4Sm80ELb0ELb1ELb1ELb1ELb1ELb1ELb1ELb0EEENS1_21CollectiveEpilogueFwdINS6_IJS8_SA_S9_EEENS6_IJNS7_ILi1EEESI_SI_EEESC_SE_Li256ELb1ELb1ELb0ELb0EEENS1_19SingleTileSchedulerILb1ELb0ELb1ELi128EEEEEEEEEvNT_6ParamsE)
        /*0200*/ 	.word	0x00000004


	//----- nvinfo : EIATTR_FRAME_SIZE
	.align		4
.L_96:
        /*0204*/ 	.byte	0x04, 0x11
        /*0206*/ 	.short	(.L_98 - .L_97)
	.align		4
.L_97:
        /*0208*/ 	.word	index@(_ZN7cutlass13device_kernelIN5flash19enable_sm80_to_sm89INS1_16FlashAttnFwdSm80INS1_25CollectiveMainloopFwdSm80ILi8ELi1ELb0EN4cute5tupleIJNS5_1CILi128EEENS7_ILi48EEENS7_ILi256EEEEEELi256ENS_6half_tEfNS_4arch4Sm80ELb0ELb1ELb1ELb1ELb1ELb1ELb1ELb0EEENS1_21CollectiveEpilogueFwdINS6_IJS8_SA_S9_EEENS6_IJNS7_ILi1EEESI_SI_EEESC_SE_Li256ELb1ELb1ELb0ELb0EEENS1_19SingleTileSchedulerILb1ELb0ELb1ELi128EEEEEEEEEvNT_6ParamsE)
        /*020c*/ 	.word	0x00000000


	//----- nvinfo : EIATTR_REGCOUNT
	.align		4
.L_98:
        /*0210*/ 	.byte	0x04, 0x2f
        /*0212*/ 	.short	(.L_100 - .L_99)
	.align		4
.L_99:
        /*0214*/ 	.word	index@(_ZN7cutlass13device_kernelIN5flash19enable_sm80_to_sm89INS1_16FlashAttnFwdSm80INS1_25CollectiveMainloopFwdSm80ILi8ELi1ELb0EN4cute5tupleIJNS5_1CILi128EEENS7_ILi64EEENS7_ILi256EEEEEELi256ENS_6half_tEfNS_4arch4Sm80ELb0ELb1ELb1ELb1ELb1ELb0ELb1ELb0EEENS1_21CollectiveEpilogueFwdINS6_IJS8_SA_S9_EEENS6_IJNS7_ILi1EEESI_SI_EEESC_SE_Li256ELb1ELb1ELb0ELb0EEENS1_19SingleTileSchedulerILb1ELb0ELb1ELi128EEEEEEEEEvNT_6ParamsE)
        /*0218*/ 	.word	0x00000004


	//----- nvinfo : EIATTR_FRAME_SIZE
	.align		4
.L_100:
        /*021c*/ 	.byte	0x04, 0x11
        /*021e*/ 	.short	(.L_102 - .L_101)
	.align		4
.L_101:
        /*0220*/ 	.word	index@(_ZN7cutlass13device_kernelIN5flash19enable_sm80_to_sm89INS1_16FlashAttnFwdSm80INS1_25CollectiveMainloopFwdSm80ILi8ELi1ELb0EN4cute5tupleIJNS5_1CILi128EEENS7_ILi64EEENS7_ILi256EEEEEELi256ENS_6half_tEfNS_4arch4Sm80ELb0ELb1ELb1ELb1ELb1ELb0ELb1ELb0EEENS1_21CollectiveEpilogueFwdINS6_IJS8_SA_S9_EEENS6_IJNS7_ILi1EEESI_SI_EEESC_SE_Li256ELb1ELb1ELb0ELb0EEENS1_19SingleTileSchedulerILb1ELb0ELb1ELi128EEEEEEEEEvNT_6ParamsE)
        /*0224*/ 	.word	0x00000000


	//----- nvinfo : EIATTR_REGCOUNT
	.align		4
.L_102:
        /*0228*/ 	.byte	0x04, 0x2f
        /*022a*/ 	.short	(.L_104 - .L_103)
	.align		4
.L_103:
        /*022c*/ 	.word	index@(_ZN7cutlass13device_kernelIN5flash19enable_sm80_to_sm89INS1_16FlashAttnFwdSm80INS1_25CollectiveMainloopFwdSm80ILi8ELi1ELb0EN4cute5tupleIJNS5_1CILi128EEENS7_ILi64EEENS7_ILi256EEEEEELi256ENS_6half_tEfNS_4arch4Sm80ELb0ELb1ELb1ELb0ELb1ELb0ELb1ELb0EEENS1_21CollectiveEpilogueFwdINS6_IJS8_SA_S9_EEENS6_IJNS7_ILi1EEESI_SI_EEESC_SE_Li256ELb0ELb1ELb0ELb0EEENS1_19SingleTileSchedulerILb0ELb0ELb1ELi128EEEEEEEEEvNT_6ParamsE)
        /*0230*/ 	.word	0x00000004


	//----- nvinfo : EIATTR_FRAME_SIZE
	.align		4
.L_104:
        /*0234*/ 	.byte	0x04, 0x11
        /*0236*/ 	.short	(.L_106 - .L_105)
	.align		4
.L_105:
        /*0238*/ 	.word	index@(_ZN7cutlass13device_kernelIN5flash19enable_sm80_to_sm89INS1_16FlashAttnFwdSm80INS1_25CollectiveMainloopFwdSm80ILi8ELi1ELb0EN4cute5tupleIJNS5_1CILi128EEENS7_ILi64EEENS7_ILi256EEEEEELi256ENS_6half_tEfNS_4arch4Sm80ELb0ELb1ELb1ELb0ELb1ELb0ELb1ELb0EEENS1_21CollectiveEpilogueFwdINS6_IJS8_SA_S9_EEENS6_IJNS7_ILi1EEESI_SI_EEESC_SE_Li256ELb0ELb1ELb0ELb0EEENS1_19SingleTileSchedulerILb0ELb0ELb1ELi128EEEEEEEEEvNT_6ParamsE)
        /*023c*/ 	.word	0x00000000


	//----- nvinfo : EIATTR_REGCOUNT
	.align		4
.L_106:
        /*0240*/ 	.byte	0x04, 0x2f
        /*0242*/ 	.short	(.L_108 - .L_107)
	.align		4
.L_107:
        /*0244*/ 	.word	index@(_ZN7cutlass13device_kernelIN5flash19enable_sm80_to_sm89INS1_16FlashAttnFwdSm80INS1_25CollectiveMainloopFwdSm80ILi8ELi1ELb0EN4cute5tupleIJNS5_1CILi128EEENS7_ILi48EEENS7_ILi256EEEEEELi256ENS_6half_tEfNS_4arch4Sm80ELb0ELb0ELb1ELb1ELb1ELb1ELb1ELb0EEENS1_21CollectiveEpilogueFwdINS6_IJS8_SA_S9_EEENS6_IJNS7_ILi1EEESI_SI_EEESC_SE_Li256ELb1ELb1ELb0ELb0EEENS1_19SingleTileSchedulerILb1ELb0ELb1ELi128EEEEEEEEEvNT_6ParamsE)
        /*0248*/ 	.word	0x00000004


	//----- nvinfo : EIATTR_FRAME_SIZE
	.align		4
.L_108:
        /*024c*/ 	.byte	0x04, 0x11
        /*024e*/ 	.short	(.L_110 - .L_109)
	.align		4
.L_109:
        /*0250*/ 	.word	index@(_ZN7cutlass13device_kernelIN5flash19enable_sm80_to_sm89INS1_16FlashAttnFwdSm80INS1_25CollectiveMainloopFwdSm80ILi8ELi1ELb0EN4cute5tupleIJNS5_1CILi128EEENS7_ILi48EEENS7_ILi256EEEEEELi256ENS_6half_tEfNS_4arch4Sm80ELb0ELb0ELb1ELb1ELb1ELb1ELb1ELb0EEENS1_21CollectiveEpilogueFwdINS6_IJS8_SA_S9_EEENS6_IJNS7_ILi1EEESI_SI_EEESC_SE_Li256ELb1ELb1ELb0ELb0EEENS1_19SingleTileSchedulerILb1ELb0ELb1ELi128EEEEEEEEEvNT_6ParamsE)
        /*0254*/ 	.word	0x00000000


	//----- nvinfo : EIATTR_REGCOUNT
	.align		4
.L_110:
        /*0258*/ 	.byte	0x04, 0x2f
        /*025a*/ 	.short	(.L_112 - .L_111)
	.align		4
.L_111:
        /*025c*/ 	.word	index@(_ZN7cutlass13device_kernelIN5flash19enable_sm80_to_sm89INS1_16FlashAttnFwdSm80INS1_25CollectiveMainloopFwdSm80ILi8ELi1ELb0EN4cute5tupleIJNS5_1CILi128EEENS7_ILi96EEENS7_ILi256EEEEEELi256ENS_6half_tEfNS_4arch4Sm80ELb0ELb0ELb1ELb1ELb1ELb0ELb1ELb0EEENS1_21CollectiveEpilogueFwdINS6_IJS8_SA_S9_EEENS6_IJNS7_ILi1EEESI_SI_EEESC_SE_Li256ELb1ELb1ELb0ELb0EEENS1_19SingleTileSchedulerILb1ELb0ELb1ELi128EEEEEEEEEvNT_6ParamsE)
        /*0260*/ 	.word	0x00000004


	//----- nvinfo : EIATTR_FRAME_SIZE
	.align		4
.L_112:
        /*0264*/ 	.byte	0x04, 0x11
        /*0266*/ 	.short	(.L_114 - .L_113)
	.align		4
.L_113:
        /*0268*/ 	.word	index@(_ZN7cutlass13device_kernelIN5flash19enable_sm80_to_sm89INS1_16FlashAttnFwdSm80INS1_25CollectiveMainloopFwdSm80ILi8ELi1ELb0EN4cute5tupleIJNS5_1CILi128EEENS7_ILi96EEENS7_ILi256EEEEEELi256ENS_6half_tEfNS_4arch4Sm80ELb0ELb0ELb1ELb1ELb1ELb0ELb1ELb0EEENS1_21CollectiveEpilogueFwdINS6_IJS8_SA_S9_EEENS6_IJNS7_ILi1EEESI_SI_EEESC_SE_Li256ELb1ELb1ELb0ELb0EEENS1_19SingleTileSchedulerILb1ELb0ELb1ELi128EEEEEEEEEvNT_6ParamsE)
        /*026c*/ 	.word	0x00000000


	//----- nvinfo : EIATTR_REGCOUNT
	.align		4
.L_114:
        /*0270*/ 	.byte	0x04, 0x2f
        /*0272*/ 	.short	(.L_116 - .L_115)
	.align		4
.L_115:
        /*0274*/ 	.word	index@(_ZN7cutlass13device_kernelIN5flash19enable_sm80_to_sm89INS1_16FlashAttnFwdSm80INS1_25CollectiveMainloopFwdSm80ILi8ELi1ELb0EN4cute5tupleIJNS5_1CILi128EEENS7_ILi96EEENS7_ILi256EEEEEELi256ENS_6half_tEfNS_4arch4Sm80ELb0ELb0ELb1ELb0ELb1ELb0ELb1ELb0EEENS1_21CollectiveEpilogueFwdINS6_IJS8_SA_S9_EEENS6_IJNS7_ILi1EEESI_SI_EEESC_SE_Li256ELb0ELb1ELb0ELb0EEENS1_19SingleTileSchedulerILb0ELb0ELb1ELi128EEEEEEEEEvNT_6ParamsE)
        /*0278*/ 	.word	0x00000004


	//----- nvinfo : EIATTR_FRAME_SIZE
	.align		4
.L_116:
        /*027c*/ 	.byte	0x04, 0x11
        /*027e*/ 	.short	(.L_118 - .L_117)
	.align		4
.L_117:
        /*0280*/ 	.word	index@(_ZN7cutlass13device_kernelIN5flash19enable_sm80_to_sm89INS1_16FlashAttnFwdSm80INS1_25CollectiveMainloopFwdSm80ILi8ELi1ELb0EN4cute5tupleIJNS5_1CILi128EEENS7_ILi96EEENS7_ILi256EEEEEELi256ENS_6half_tEfNS_4arch4Sm80ELb0ELb0ELb1ELb0ELb1ELb0ELb1ELb0EEENS1_21CollectiveEpilogueFwdINS6_IJS8_SA_S9_EEENS6_IJNS7_ILi1EEESI_SI_EEESC_SE_Li256ELb0ELb1ELb0ELb0EEENS1_19SingleTileSchedulerILb0ELb0ELb1ELi128EEEEEEEEEvNT_6ParamsE)
        /*0284*/ 	.word	0x00000000


	//----- nvinfo : EIATTR_REGCOUNT
	.align		4
.L_118:
        /*0288*/ 	.byte	0x04, 0x2f
        /*028a*/ 	.short	(.L_120 - .L_119)
	.align		4
.L_119:
        /*028c*/ 	.word	index@(_ZN7cutlass13device_kernelIN5flash19enable_sm80_to_sm89INS1_16FlashAttnFwdSm80INS1_25CollectiveMainloopFwdSm80ILi8ELi1ELb0EN4cute5tupleIJNS5_1CILi128EEENS7_ILi32EEENS7_ILi256EEEEEELi256ENS_6half_tEfNS_4arch4Sm80ELb1ELb0ELb1ELb1ELb1ELb1ELb1ELb0EEENS1_21CollectiveEpilogueFwdINS6_IJS8_SA_S9_EEENS6_IJNS7_ILi1EEESI_SI_EEESC_SE_Li256ELb1ELb1ELb0ELb0EEENS1_19SingleTileSchedulerILb1ELb0ELb1ELi128EEEEEEEEEvNT_6ParamsE)
        /*0290*/ 	.word	0x00000004


	//----- nvinfo : EIATTR_FRAME_SIZE
	.align		4
.L_120:
        /*0294*/ 	.byte	0x04, 0x11
        /*0296*/ 	.short	(.L_122 - .L_121)
	.align		4
.L_121:
        /*0298*/ 	.word	index@(_ZN7cutlass13device_kernelIN5flash19enable_sm80_to_sm89INS1_16FlashAttnFwdSm80INS1_25CollectiveMainloopFwdSm80ILi8ELi1ELb0EN4cute5tupleIJNS5_1CILi128EEENS7_ILi32EEENS7_ILi256EEEEEELi256ENS_6half_tEfNS_4arch4Sm80ELb1ELb0ELb1ELb1ELb1ELb1ELb1ELb0EEENS1_21CollectiveEpilogueFwdINS6_IJS8_SA_S9_EEENS6_IJNS7_ILi1EEESI_SI_EEESC_SE_Li256ELb1ELb1ELb0ELb0EEENS1_19SingleTileSchedulerILb1ELb0ELb1ELi128EEEEEEEEEvNT_6ParamsE)
        /*029c*/ 	.word	0x00000000


	//----- nvinfo : EIATTR_REGCOUNT
	.align		4
.L_122:
        /*02a0*/ 	.byte	0x04, 0x2f
        /*02a2*/ 	.short	(.L_124 - .L_123)
	.align		4
.L_123:
        /*02a4*/ 	.word	index@(_ZN7cutlass13device_kernelIN5flash19enable_sm80_to_sm89INS1_16FlashAttnFwdSm80INS1_25CollectiveMainloopFwdSm80ILi8ELi1ELb1EN4cute5tupleIJNS5_1CILi128EEENS7_ILi64EEENS7_ILi256EEEEEELi256ENS_6half_tEfNS_4arch4Sm80ELb1ELb0ELb1ELb1ELb1ELb0ELb1ELb0EEENS1_21CollectiveEpilogueFwdINS6_IJS8_SA_S9_EEENS6_IJNS7_ILi1EEESI_SI_EEESC_SE_Li256ELb1ELb1ELb0ELb0EEENS1_19SingleTileSchedulerILb1ELb0ELb1ELi128EEEEEEEEEvNT_6ParamsE)
        /*02a8*/ 	.word	0x00000004


	//----- nvinfo : EIATTR_FRAME_SIZE
	.align		4
.L_124:
        /*02ac*/ 	.byte	0x04, 0x11
        /*02ae*/ 	.short	(.L_126 - .L_125)
	.align		4
.L_125:
        /*02b0*/ 	.word	index@(_ZN7cutlass13device_kernelIN5flash19enable_sm80_to_sm89INS1_16FlashAttnFwdSm80INS1_25CollectiveMainloopFwdSm80ILi8ELi1ELb1EN4cute5tupleIJNS5_1CILi128EEENS7_ILi64EEENS7_ILi256EEEEEELi256ENS_6half_tEfNS_4arch4Sm80ELb1ELb0ELb1ELb1ELb1ELb0ELb1ELb0EEENS1_21CollectiveEpilogueFwdINS6_IJS8_SA_S9_EEENS6_IJNS7_ILi1EEESI_SI_EEESC_SE_Li256ELb1ELb1ELb0ELb0EEENS1_19SingleTileSchedulerILb1ELb0ELb1ELi128EEEEEEEEEvNT_6ParamsE)
        /*02b4*/ 	.word	0x00000000


	//----- nvinfo : EIATTR_REGCOUNT
	.align		4
.L_126:
        /*02b8*/ 	.byte	0x04, 0x2f
        /*02ba*/ 	.short	(.L_128 - .L_127)
	.align		4
.L_127:
        /*02bc*/ 	.word	index@(_ZN7cutlass13device_kernelIN5flash19enable_sm80_to_sm89INS1_16FlashAttnFwdSm80INS1_25CollectiveMainloopFwdSm80ILi8ELi1ELb1EN4cute5tupleIJNS5_1CILi128EEENS7_ILi64EEENS7_ILi256EEEEEELi256ENS_6half_tEfNS_4arch4Sm80ELb1ELb0ELb1ELb0ELb1ELb0ELb1ELb0EEENS1_21CollectiveEpilogueFwdINS6_IJS8_SA_S9_EEENS6_IJNS7_ILi1EEESI_SI_EEESC_SE_Li256ELb0ELb1ELb0ELb0EEENS1_30DynamicPersistentTileSchedulerILi256ELi256ELb0ELb1ELb0EEEEEEEEEvNT_6ParamsE)
        /*02c0*/ 	.word	0x00000004


	//----- nvinfo : EIATTR_FRAME_SIZE
	.align		4
.L_128:
        /*02c4*/ 	.byte	0x04, 0x11
        /*02c6*/ 	.short	(.L_130 - .L_129)
	.align		4
.L_129:
        /*02c8*/ 	.word	index@(_ZN7cutlass13device_kernelIN5flash19enable_sm80_to_sm89INS1_16FlashAttnFwdSm80INS1_25CollectiveMainloopFwdSm80ILi8ELi1ELb1EN4cute5tupleIJNS5_1CILi128EEENS7_ILi64EEENS7_ILi256EEEEEELi256ENS_6half_tEfNS_4arch4Sm80ELb1ELb0ELb1ELb0ELb1ELb0ELb1ELb0EEENS1_21CollectiveEpilogueFwdINS6_IJS8_SA_S9_EEENS6_IJNS7_ILi1EEESI_SI_EEESC_SE_Li256ELb0ELb1ELb0ELb0EEENS1_30DynamicPersistentTileSchedulerILi256ELi256ELb0ELb1ELb0EEEEEEEEEvNT_6ParamsE)
        /*02cc*/ 	.word	0x00000000


	//----- nvinfo : EIATTR_REGCOUNT
	.align		4
.L_130:
        /*02d0*/ 	.byte	0x04, 0x2f
        /*02d2*/ 	.short	(.L_132 - .L_131)
	.align		4
.L_131:
        /*02d4*/ 	.word	index@(_ZN7cutlass13device_kernelIN5flash19enable_sm80_to_sm89INS1_16FlashAttnFwdSm80INS1_25CollectiveMainloopFwdSm80ILi8ELi1ELb0EN4cute5tupleIJNS5_1CILi128EEENS7_ILi32EEENS7_ILi256EEEEEELi256ENS_6half_tEfNS_4arch4Sm80ELb0ELb1ELb1ELb1ELb1ELb1ELb1ELb0EEENS1_21CollectiveEpilogueFwdINS6_IJS8_SA_S9_EEENS6_IJNS7_ILi1EEESI_SI_EEESC_SE_Li256ELb1ELb1ELb0ELb0EEENS1_19SingleTileSchedulerILb1ELb0ELb1ELi128EEEEEEEEEvNT_6ParamsE)
        /*02d8*/ 	.word	0x00000004


	//----- nvinfo : EIATTR_FRAME_SIZE
	.align		4
.L_132:
        /*02dc*/ 	.byte	0x04, 0x11
        /*02de*/ 	.short	(.L_134 - .L_133)
	.align		4
.L_133:
        /*02e0*/ 	.word	index@(_ZN7cutlass13device_kernelIN5flash19enable_sm80_to_sm89INS1_16FlashAttnFwdSm80INS1_25CollectiveMainloopFwdSm80ILi8ELi1ELb0EN4cute5tupleIJNS5_1CILi128EEENS7_ILi32EEENS7_ILi256EEEEEELi256ENS_6half_tEfNS_4arch4Sm80ELb0ELb1ELb1ELb1ELb1ELb1ELb1ELb0EEENS1_21CollectiveEpilogueFwdINS6_IJS8_SA_S9_EEENS6_IJNS7_ILi1EEESI_SI_EEESC_SE_Li256ELb1ELb1ELb0ELb0EEENS1_19SingleTileSchedulerILb1ELb0ELb1ELi128EEEEEEEEEvNT_6ParamsE)
        /*02e4*/ 	.word	0x00000000


	//----- nvinfo : EIATTR_REGCOUNT
	.align		4
.L_134:
        /*02e8*/ 	.byte	0x04, 0x2f
        /*02ea*/ 	.short	(.L_136 - .L_135)
	.align		4
.L_135:
        /*02ec*/ 	.word	index@(_ZN7cutlass13device_kernelIN5flash19enable_sm80_to_sm89INS1_16FlashAttnFwdSm80INS1_25CollectiveMainloopFwdSm80ILi8ELi1ELb1EN4cute5tupleIJNS5_1CILi128EEENS7_ILi48EEENS7_ILi256EEEEEELi256ENS_6half_tEfNS_4arch4Sm80ELb0ELb1ELb1ELb1ELb1ELb0ELb1ELb0EEENS1_21CollectiveEpilogueFwdINS6_IJS8_SA_S9_EEENS6_IJNS7_ILi1EEESI_SI_EEESC_SE_Li256ELb1ELb1ELb0ELb0EEENS1_19SingleTileSchedulerILb1ELb0ELb1ELi128EEEEEEEEEvNT_6ParamsE)
        /*02f0*/ 	.word	0x00000004


	//----- nvinfo : EIATTR_FRAME_SIZE
	.align		4
.L_136:
        /*02f4*/ 	.byte	0x04, 0x11
        /*02f6*/ 	.short	(.L_138 - .L_137)
	.align		4
.L_137:
        /*02f8*/ 	.word	index@(_ZN7cutlass13device_kernelIN5flash19enable_sm80_to_sm89INS1_16FlashAttnFwdSm80INS1_25CollectiveMainloopFwdSm80ILi8ELi1ELb1EN4cute5tupleIJNS5_1CILi128EEENS7_ILi48EEENS7_ILi256EEEEEELi256ENS_6half_tEfNS_4arch4Sm80ELb0ELb1ELb1ELb1ELb1ELb0ELb1ELb0EEENS1_21CollectiveEpilogueFwdINS6_IJS8_SA_S9_EEENS6_IJNS7_ILi1EEESI_SI_EEESC_SE_Li256ELb1ELb1ELb0ELb0EEENS1_19SingleTileSchedulerILb1ELb0ELb1ELi128EEEEEEEEEvNT_6ParamsE)
        /*02fc*/ 	.word	0x00000000


	//----- nvinfo : EIATTR_REGCOUNT
	.align		4
.L_138:
        /*0300*/ 	.byte	0x04, 0x2f
        /*0302*/ 	.short	(.L_140 - .L_139)
	.align		4
.L_139:
        /*0304*/ 	.word	index@(_ZN7cutlass13device_kernelIN5flash19enable_sm80_to_sm89INS1_16FlashAttnFwdSm80INS1_25CollectiveMainloopFwdSm80ILi8ELi1ELb1EN4cute5tupleIJNS5_1CILi128EEENS7_ILi48EEENS7_ILi256EEEEEELi256ENS_6half_tEfNS_4arch4Sm80ELb0ELb1ELb1ELb0ELb1ELb0ELb1ELb0EEENS1_21CollectiveEpilogueFwdINS6_IJS8_SA_S9_EEENS6_IJNS7_ILi1EEESI_SI_EEESC_SE_Li256ELb0ELb1ELb0ELb0EEENS1_19SingleTileSchedulerILb0ELb0ELb1ELi128EEEEEEEEEvNT_6ParamsE)
        /*0308*/ 	.word	0x00000004


	//----- nvinfo : EIATTR_FRAME_SIZE
	.align		4
.L_140:
        /*030c*/ 	.byte	0x04, 0x11
        /*030e*/ 	.short	(.L_142 - .L_141)
	.align		4
.L_141:
        /*0310*/ 	.word	index@(_ZN7cutlass13device_kernelIN5flash19enable_sm80_to_sm89INS1_16FlashAttnFwdSm80INS1_25CollectiveMainloopFwdSm80ILi8ELi1ELb1EN4cute5tupleIJNS5_1CILi128EEENS7_ILi48EEENS7_ILi256EEEEEELi256ENS_6half_tEfNS_4arch4Sm80ELb0ELb1ELb1ELb0ELb1ELb0ELb1ELb0EEENS1_21CollectiveEpilogueFwdINS6_IJS8_SA_S9_EEENS6_IJNS7_ILi1EEESI_SI_EEESC_SE_Li256ELb0ELb1ELb0ELb0EEENS1_19SingleTileSchedulerILb0ELb0ELb1ELi128EEEEEEEEEvNT_6ParamsE)
        /*0314*/ 	.word	0x00000000


	//----- nvinfo : EIATTR_REGCOUNT
	.align		4
.L_142:
        /*0318*/ 	.byte	0x04, 0x2f
        /*031a*/ 	.short	(.L_144 - .L_143)
	.align		4
.L_143:
        /*031c*/ 	.word	index@(_ZN7cutlass13device_kernelIN5flash19enable_sm80_to_sm89INS1_16FlashAttnFwdSm80INS1_25CollectiveMainloopFwdSm80ILi8ELi1ELb0EN4cute5tupleIJNS5_1CILi128EEENS7_ILi32EEENS7_ILi256EEEEEELi256ENS_6half_tEfNS_4arch4Sm80ELb0ELb0ELb1ELb1ELb1ELb1ELb1ELb0EEENS1_21CollectiveEpilogueFwdINS6_IJS8_SA_S9_EEENS6_IJNS7_ILi1EEESI_SI_EEESC_SE_Li256ELb1ELb1ELb0ELb0EEENS1_19SingleTileSchedulerILb1ELb0ELb1ELi128EEEEEEEEEvNT_6ParamsE)
        /*0320*/ 	.word	0x00000004


	//----- nvinfo : EIATTR_FRAME_SIZE
	.align		4
.L_144:
        /*0324*/ 	.byte	0x04, 0x11
        /*0326*/ 	.short	(.L_146 - .L_145)
	.align		4
.L_145:
        /*0328*/ 	.word	index@(_ZN7cutlass13device_kernelIN5flash19enable_sm80_to_sm89INS1_16FlashAttnFwdSm80INS1_25CollectiveMainloopFwdSm80ILi8ELi1ELb0EN4cute5tupleIJNS5_1CILi128EEENS7_ILi32EEENS7_ILi256EEEEEELi256ENS_6half_tEfNS_4arch4Sm80ELb0ELb0ELb1ELb1ELb1ELb1ELb1ELb0EEENS1_21CollectiveEpilogueFwdINS6_IJS8_SA_S9_EEENS6_IJNS7_ILi1EEESI_SI_EEESC_SE_Li256ELb1ELb1ELb0ELb0EEENS1_19SingleTileSchedulerILb1ELb0ELb1ELi128EEEEEEEEEvNT_6ParamsE)
        /*032c*/ 	.word	0x00000000


	//----- nvinfo : EIATTR_REGCOUNT
	.align		4
.L_146:
        /*0330*/ 	.byte	0x04, 0x2f
        /*0332*/ 	.short	(.L_148 - .L_147)
	.align		4
.L_147:
        /*0334*/ 	.word	index@(_ZN7cutlass13device_kernelIN5flash19enable_sm80_to_sm89INS1_16FlashAttnFwdSm80INS1_25CollectiveMainloopFwdSm80ILi8ELi1ELb1EN4cute5tupleIJNS5_1CILi128EEENS7_ILi64EEENS7_ILi256EEEEEELi256ENS_6half_tEfNS_4arch4Sm80ELb0ELb0ELb1ELb1ELb1ELb0ELb1ELb0EEENS1_21CollectiveEpilogueFwdINS6_IJS8_SA_S9_EEENS6_IJNS7_ILi1EEESI_SI_EEESC_SE_Li256ELb1ELb1ELb0ELb0EEENS1_19SingleTileSchedulerILb1ELb0ELb1ELi128EEEEEEEEEvNT_6ParamsE)
        /*0338*/ 	.word	0x00000004


	//----- nvinfo : EIATTR_FRAME_SIZE
	.align		4
.L_148:
        /*033c*/ 	.byte	0x04, 0x11
        /*033e*/ 	.short	(.L_150 - .L_149)
	.align		4
.L_149:
        /*0340*/ 	.word	index@(_ZN7cutlass13device_kernelIN5flash19enable_sm80_to_sm89INS1_16FlashAttnFwdSm80INS1_25CollectiveMainloopFwdSm80ILi8ELi1ELb1EN4cute5tupleIJNS5_1CILi128EEENS7_ILi64EEENS7_ILi256EEEEEELi256ENS_6half_tEfNS_4arch4Sm80ELb0ELb0ELb1ELb1ELb1ELb0ELb1ELb0EEENS1_21CollectiveEpilogueFwdINS6_IJS8_SA_S9_EEENS6_IJNS7_ILi1EEESI_SI_EEESC_SE_Li256ELb1ELb1ELb0ELb0EEENS1_19SingleTileSchedulerILb1ELb0ELb1ELi128EEEEEEEEEvNT_6ParamsE)
        /*0344*/ 	.word	0x00000000


	//----- nvinfo : EIATTR_REGCOUNT
	.align		4
.L_150:
        /*0348*/ 	.byte	0x04, 0x2f
        /*034a*/ 	.short	(.L_152 - .L_151)
	.align		4
.L_151:
        /*034c*/ 	.word	index@(_ZN7cutlass13device_kernelIN5flash19enable_sm80_to_sm89INS1_16FlashAttnFwdSm80INS1_25CollectiveMainloopFwdSm80ILi8ELi1ELb1EN4cute5tupleIJNS5_1CILi128EEENS7_ILi64EEENS7_ILi256EEEEEELi256ENS_6half_tEfNS_4arch4Sm80ELb0ELb0ELb1ELb0ELb1ELb0ELb1ELb0EEENS1_21CollectiveEpilogueFwdINS6_IJS8_SA_S9_EEENS6_IJNS7_ILi1EEESI_SI_EEESC_SE_Li256ELb0ELb1ELb0ELb0EEENS1_19SingleTileSchedulerILb0ELb0ELb1ELi128EEEEEEEEEvNT_6ParamsE)
        /*0350*/ 	.word	0x00000004


	//----- nvinfo : EIATTR_FRAME_SIZE
	.align		4
.L_152:
        /*0354*/ 	.byte	0x04, 0x11
        /*0356*/ 	.short	(.L_154 - .L_153)
	.align		4
.L_153:
        /*0358*/ 	.word	index@(_ZN7cutlass13device_kernelIN5flash19enable_sm80_to_sm89INS1_16FlashAttnFwdSm80INS1_25CollectiveMainloopFwdSm80ILi8ELi1ELb1EN4cute5tupleIJNS5_1CILi128EEENS7_ILi64EEENS7_ILi256EEEEEELi256ENS_6half_tEfNS_4arch4Sm80ELb0ELb0ELb1ELb0ELb1ELb0ELb1ELb0EEENS1_21CollectiveEpilogueFwdINS6_IJS8_SA_S9_EEENS6_IJNS7_ILi1EEESI_SI_EEESC_SE_Li256ELb0ELb1ELb0ELb0EEENS1_19SingleTileSchedulerILb0ELb0ELb1ELi128EEEEEEEEEvNT_6ParamsE)
        /*035c*/ 	.word	0x00000000


	//----- nvinfo : EIATTR_MIN_STACK_SIZE
	.align		4
.L_154:
        /*0360*/ 	.byte	0x04, 0x12
        /*0362*/ 	.short	(.L_156 - .L_155)
	.align		4
.L_155:
        /*0364*/ 	.word	index@(_ZN7cutlass13device_kernelIN5flash19enable_sm80_to_sm89INS1_16FlashAttnFwdSm80INS1_25CollectiveMainloopFwdSm80ILi8ELi1ELb1EN4cute5tupleIJNS5_1CILi128EEENS7_ILi64EEENS7_ILi256EEEEEELi256ENS_6half_tEfNS_4arch4Sm80ELb0ELb0ELb1ELb0ELb1ELb0ELb1ELb0EEENS1_21CollectiveEpilogueFwdINS6_IJS8_SA_S9_EEENS6_IJNS7_ILi1EEESI_SI_EEESC_SE_Li256ELb0ELb1ELb0ELb0EEENS1_19SingleTileSchedulerILb0ELb0ELb1ELi128EEEEEEEEEvNT_6ParamsE)
        /*0368*/ 	.word	0x00000000


	//----- nvinfo : EIATTR_MIN_STACK_SIZE
	.align		4
.L_156:
        /*036c*/ 	.byte	0x04, 0x12
        /*036e*/ 	.short	(.L_158 - .L_157)
	.align		4
.L_157:
        /*0370*/ 	.word	index@(_ZN7cutlass13device_kernelIN5flash19enable_sm80_to_sm89INS1_16FlashAttnFwdSm80INS1_25CollectiveMainloopFwdSm80ILi8ELi1ELb1EN4cute5tupleIJNS5_1CILi128EEENS7_ILi64EEENS7_ILi256EEEEEELi256ENS_6half_tEfNS_4arch4Sm80ELb0ELb0ELb1ELb1ELb1ELb0ELb1ELb0EEENS1_21CollectiveEpilogueFwdINS6_IJS8_SA_S9_EEENS6_IJNS7_ILi1EEESI_SI_EEESC_SE_Li256ELb1ELb1ELb0ELb0EEENS1_19SingleTileSchedulerILb1ELb0ELb1ELi128EEEEEEEEEvNT_6ParamsE)
        /*0374*/ 	.word	0x00000000


	//----- nvinfo : EIATTR_MIN_STACK_SIZE
	.align		4
.L_158:
        /*0378*/ 	.byte	0x04, 0x12
        /*037a*/ 	.short	(.L_160 - .L_159)
	.align		4
.L_159:
        /*037c*/ 	.word	index@(_ZN7cutlass13device_kernelIN5flash19enable_sm80_to_sm89INS1_16FlashAttnFwdSm80INS1_25CollectiveMainloopFwdSm80ILi8ELi1ELb0EN4cute5tupleIJNS5_1CILi128EEENS7_ILi32EEENS7_ILi256EEEEEELi256ENS_6half_tEfNS_4arch4Sm80ELb0ELb0ELb1ELb1ELb1ELb1ELb1ELb0EEENS1_21CollectiveEpilogueFwdINS6_IJS8_SA_S9_EEENS6_IJNS7_ILi1EEESI_SI_EEESC_SE_Li256ELb1ELb1ELb0ELb0EEENS1_19SingleTileSchedulerILb1ELb0ELb1ELi128EEEEEEEEEvNT_6ParamsE)
        /*0380*/ 	.word	0x00000000


	//----- nvinfo : EIATTR_MIN_STACK_SIZE
	.align		4
.L_160:
        /*0384*/ 	.byte	0x04, 0x12
        /*0386*/ 	.short	(.L_162 - .L_161)
	.align		4
.L_161:
        /*0388*/ 	.word	index@(_ZN7cutlass13device_kernelIN5flash19enable_sm80_to_sm89INS1_16FlashAttnFwdSm80INS1_25CollectiveMainloopFwdSm80ILi8ELi1ELb1EN4cute5tupleIJNS5_1CILi128EEENS7_ILi48EEENS7_ILi256EEEEEELi256ENS_6half_tEfNS_4arch4Sm80ELb0ELb1ELb1ELb0ELb1ELb0ELb1ELb0EEENS1_21CollectiveEpilogueFwdINS6_IJS8_SA_S9_EEENS6_IJNS7_ILi1EEESI_SI_EEESC_SE_Li256ELb0ELb1ELb0ELb0EEENS1_19SingleTileSchedulerILb0ELb0ELb1ELi128EEEEEEEEEvNT_6ParamsE)
        /*038c*/ 	.word	0x00000000


	//----- nvinfo : EIATTR_MIN_STACK_SIZE
	.align		4
.L_162:
        /*0390*/ 	.byte	0x04, 0x12
        /*0392*/ 	.short	(.L_164 - .L_163)
	.align		4
.L_163:
        /*0394*/ 	.word	index@(_ZN7cutlass13device_kernelIN5flash19enable_sm80_to_sm89INS1_16FlashAttnFwdSm80INS1_25CollectiveMainloopFwdSm80ILi8ELi1ELb1EN4cute5tupleIJNS5_1CILi128EEENS7_ILi48EEENS7_ILi256EEEEEELi256ENS_6half_tEfNS_4arch4Sm80ELb0ELb1ELb1ELb1ELb1ELb0ELb1ELb0EEENS1_21CollectiveEpilogueFwdINS6_IJS8_SA_S9_EEENS6_IJNS7_ILi1EEESI_SI_EEESC_SE_Li256ELb1ELb1ELb0ELb0EEENS1_19SingleTileSchedulerILb1ELb0ELb1ELi128EEEEEEEEEvNT_6ParamsE)
        /*0398*/ 	.word	0x00000000


	//----- nvinfo : EIATTR_MIN_STACK_SIZE
	.align		4
.L_164:
        /*039c*/ 	.byte	0x04, 0x12
        /*039e*/ 	.short	(.L_166 - .L_165)
	.align		4
.L_165:
        /*03a0*/ 	.word	index@(_ZN7cutlass13device_kernelIN5flash19enable_sm80_to_sm89INS1_16FlashAttnFwdSm80INS1_25CollectiveMainloopFwdSm80ILi8ELi1ELb0EN4cute5tupleIJNS5_1CILi128EEENS7_ILi32EEENS7_ILi256EEEEEELi256ENS_6half_tEfNS_4arch4Sm80ELb0ELb1ELb1ELb1ELb1ELb1ELb1ELb0EEENS1_21CollectiveEpilogueFwdINS6_IJS8_SA_S9_EEENS6_IJNS7_ILi1EEESI_SI_EEESC_SE_Li256ELb1ELb1ELb0ELb0EEENS1_19SingleTileSchedulerILb1ELb0ELb1ELi128EEEEEEEEEvNT_6ParamsE)
        /*03a4*/ 	.word	0x00000000


	//----- nvinfo : EIATTR_MIN_STACK_SIZE
	.align		4
.L_166:
        /*03a8*/ 	.byte	0x04, 0x12
        /*03aa*/ 	.short	(.L_168 - .L_167)
	.align		4
.L_167:
        /*03ac*/ 	.word	index@(_ZN7cutlass13device_kernelIN5flash19enable_sm80_to_sm89INS1_16FlashAttnFwdSm80INS1_25CollectiveMainloopFwdSm80ILi8ELi1ELb1EN4cute5tupleIJNS5_1CILi128EEENS7_ILi64EEENS7_ILi256EEEEEELi256ENS_6half_tEfNS_4arch4Sm80ELb1ELb0ELb1ELb0ELb1ELb0ELb1ELb0EEENS1_21CollectiveEpilogueFwdINS6_IJS8_SA_S9_EEENS6_IJNS7_ILi1EEESI_SI_EEESC_SE_Li256ELb0ELb1ELb0ELb0EEENS1_30DynamicPersistentTileSchedulerILi256ELi256ELb0ELb1ELb0EEEEEEEEEvNT_6ParamsE)
        /*03b0*/ 	.word	0x00000000


	//----- nvinfo : EIATTR_MIN_STACK_SIZE
	.align		4
.L_168:
        /*03b4*/ 	.byte	0x04, 0x12
        /*03b6*/ 	.short	(.L_170 - .L_169)
	.align		4
.L_169:
        /*03b8*/ 	.word	index@(_ZN7cutlass13device_kernelIN5flash19enable_sm80_to_sm89INS1_16FlashAttnFwdSm80INS1_25CollectiveMainloopFwdSm80ILi8ELi1ELb1EN4cute5tupleIJNS5_1CILi128EEENS7_ILi64EEENS7_ILi256EEEEEELi256ENS_6half_tEfNS_4arch4Sm80ELb1ELb0ELb1ELb1ELb1ELb0ELb1ELb0EEENS1_21CollectiveEpilogueFwdINS6_IJS8_SA_S9_EEENS6_IJNS7_ILi1EEESI_SI_EEESC_SE_Li256ELb1ELb1ELb0ELb0EEENS1_19SingleTileSchedulerILb1ELb0ELb1ELi128EEEEEEEEEvNT_6ParamsE)
        /*03bc*/ 	.word	0x00000000


	//----- nvinfo : EIATTR_MIN_STACK_SIZE
	.align		4
.L_170:
        /*03c0*/ 	.byte	0x04, 0x12
        /*03c2*/ 	.short	(.L_172 - .L_171)
	.align		4
.L_171:
        /*03c4*/ 	.word	index@(_ZN7cutlass13device_kernelIN5flash19enable_sm80_to_sm89INS1_16FlashAttnFwdSm80INS1_25CollectiveMainloopFwdSm80ILi8ELi1ELb0EN4cute5tupleIJNS5_1CILi128EEENS7_ILi32EEENS7_ILi256EEEEEELi256ENS_6half_tEfNS_4arch4Sm80ELb1ELb0ELb1ELb1ELb1ELb1ELb1ELb0EEENS1_21CollectiveEpilogueFwdINS6_IJS8_SA_S9_EEENS6_IJNS7_ILi1EEESI_SI_EEESC_SE_Li256ELb1ELb1ELb0ELb0EEENS1_19SingleTileSchedulerILb1ELb0ELb1ELi128EEEEEEEEEvNT_6ParamsE)
        /*03c8*/ 	.word	0x00000000


	//----- nvinfo : EIATTR_MIN_STACK_SIZE
	.align		4
.L_172:
        /*03cc*/ 	.byte	0x04, 0x12
        /*03ce*/ 	.short	(.L_174 - .L_173)
	.align		4
.L_173:
        /*03d0*/ 	.word	index@(_ZN7cutlass13device_kernelIN5flash19enable_sm80_to_sm89INS1_16FlashAttnFwdSm80INS1_25CollectiveMainloopFwdSm80ILi8ELi1ELb0EN4cute5tupleIJNS5_1CILi128EEENS7_ILi96EEENS7_ILi256EEEEEELi256ENS_6half_tEfNS_4arch4Sm80ELb0ELb0ELb1ELb0ELb1ELb0ELb1ELb0EEENS1_21CollectiveEpilogueFwdINS6_IJS8_SA_S9_EEENS6_IJNS7_ILi1EEESI_SI_EEESC_SE_Li256ELb0ELb1ELb0ELb0EEENS1_19SingleTileSchedulerILb0ELb0ELb1ELi128EEEEEEEEEvNT_6ParamsE)
        /*03d4*/ 	.word	0x00000000


	//----- nvinfo : EIATTR_MIN_STACK_SIZE
	.align		4
.L_174:
        /*03d8*/ 	.byte	0x04, 0x12
        /*03da*/ 	.short	(.L_176 - .L_175)
	.align		4
.L_175:
        /*03dc*/ 	.word	index@(_ZN7cutlass13device_kernelIN5flash19enable_sm80_to_sm89INS1_16FlashAttnFwdSm80INS1_25CollectiveMainloopFwdSm80ILi8ELi1ELb0EN4cute5tupleIJNS5_1CILi128EEENS7_ILi96EEENS7_ILi256EEEEEELi256ENS_6half_tEfNS_4arch4Sm80ELb0ELb0ELb1ELb1ELb1ELb0ELb1ELb0EEENS1_21CollectiveEpilogueFwdINS6_IJS8_SA_S9_EEENS6_IJNS7_ILi1EEESI_SI_EEESC_SE_Li256ELb1ELb1ELb0ELb0EEENS1_19SingleTileSchedulerILb1ELb0ELb1ELi128EEEEEEEEEvNT_6ParamsE)
        /*03e0*/ 	.word	0x00000000


	//----- nvinfo : EIATTR_MIN_STACK_SIZE
	.align		4
.L_176:
        /*03e4*/ 	.byte	0x04, 0x12
        /*03e6*/ 	.short	(.L_178 - .L_177)
	.align		4
.L_177:
        /*03e8*/ 	.word	index@(_ZN7cutlass13device_kernelIN5flash19enable_sm80_to_sm89INS1_16FlashAttnFwdSm80INS1_25CollectiveMainloopFwdSm80ILi8ELi1ELb0EN4cute5tupleIJNS5_1CILi128EEENS7_ILi48EEENS7_ILi256EEEEEELi256ENS_6half_tEfNS_4arch4Sm80ELb0ELb0ELb1ELb1ELb1ELb1ELb1ELb0EEENS1_21CollectiveEpilogueFwdINS6_IJS8_SA_S9_EEENS6_IJNS7_ILi1EEESI_SI_EEESC_SE_Li256ELb1ELb1ELb0ELb0EEENS1_19SingleTileSchedulerILb1ELb0ELb1ELi128EEEEEEEEEvNT_6ParamsE)
        /*03ec*/ 	.word	0x00000000


	//----- nvinfo : EIATTR_MIN_STACK_SIZE
	.align		4
.L_178:
        /*03f0*/ 	.byte	0x04, 0x12
        /*03f2*/ 	.short	(.L_180 - .L_179)
	.align		4
.L_179:
        /*03f4*/ 	.word	index@(_ZN7cutlass13device_kernelIN5flash19enable_sm80_to_sm89INS1_16FlashAttnFwdSm80INS1_25CollectiveMainloopFwdSm80ILi8ELi1ELb0EN4cute5tupleIJNS5_1CILi128EEENS7_ILi64EEENS7_ILi256EEEEEELi256ENS_6half_tEfNS_4arch4Sm80ELb0ELb1ELb1ELb0ELb1ELb0ELb1ELb0EEENS1_21CollectiveEpilogueFwdINS6_IJS8_SA_S9_EEENS6_IJNS7_ILi1EEESI_SI_EEESC_SE_Li256ELb0ELb1ELb0ELb0EEENS1_19SingleTileSchedulerILb0ELb0ELb1ELi128EEEEEEEEEvNT_6ParamsE)
        /*03f8*/ 	.word	0x00000000


	//----- nvinfo : EIATTR_MIN_STACK_SIZE
	.align		4
.L_180:
        /*03fc*/ 	.byte	0x04, 0x12
        /*03fe*/ 	.short	(.L_182 - .L_181)
	.align		4
.L_181:
        /*0400*/ 	.word	index@(_ZN7cutlass13device_kernelIN5flash19enable_sm80_to_sm89INS1_16FlashAttnFwdSm80INS1_25CollectiveMainloopFwdSm80ILi8ELi1ELb0EN4cute5tupleIJNS5_1CILi128EEENS7_ILi64EEENS7_ILi256EEEEEELi256ENS_6half_tEfNS_4arch4Sm80ELb0ELb1ELb1ELb1ELb1ELb0ELb1ELb0EEENS1_21CollectiveEpilogueFwdINS6_IJS8_SA_S9_EEENS6_IJNS7_ILi1EEESI_SI_EEESC_SE_Li256ELb1ELb1ELb0ELb0EEENS1_19SingleTileSchedulerILb1ELb0ELb1ELi128EEEEEEEEEvNT_6ParamsE)
        /*0404*/ 	.word	0x00000000


	//----- nvinfo : EIATTR_MIN_STACK_SIZE
	.align		4
.L_182:
        /*0408*/ 	.byte	0x04, 0x12
        /*040a*/ 	.short	(.L_184 - .L_183)
	.align		4
.L_183:
        /*040c*/ 	.word	index@(_ZN7cutlass13device_kernelIN5flash19enable_sm80_to_sm89INS1_16FlashAttnFwdSm80INS1_25CollectiveMainloopFwdSm80ILi8ELi1ELb0EN4cute5tupleIJNS5_1CILi128EEENS7_ILi48EEENS7_ILi256EEEEEELi256ENS_6half_tEfNS_4arch4Sm80ELb0ELb1ELb1ELb1ELb1ELb1ELb1ELb0EEENS1_21CollectiveEpilogueFwdINS6_IJS8_SA_S9_EEENS6_IJNS7_ILi1EEESI_SI_EEESC_SE_Li256ELb1ELb1ELb0ELb0EEENS1_19SingleTileSchedulerILb1ELb0ELb1ELi128EEEEEEEEEvNT_6ParamsE)
        /*0410*/ 	.word	0x00000000


	//----- nvinfo : EIATTR_MIN_STACK_SIZE
	.align		4
.L_184:
        /*0414*/ 	.byte	0x04, 0x12
        /*0416*/ 	.short	(.L_186 - .L_185)
	.align		4
.L_185:
        /*0418*/ 	.word	index@(_ZN7cutlass13device_kernelIN5flash19enable_sm80_to_sm89INS1_16FlashAttnFwdSm80INS1_25CollectiveMainloopFwdSm80ILi8ELi1ELb0EN4cute5tupleIJNS5_1CILi128EEENS7_ILi96EEENS7_ILi256EEEEEELi256ENS_6half_tEfNS_4arch4Sm80ELb1ELb0ELb1ELb0ELb1ELb0ELb1ELb0EEENS1_21CollectiveEpilogueFwdINS6_IJS8_SA_S9_EEENS6_IJNS7_ILi1EEESI_SI_EEESC_SE_Li256ELb0ELb1ELb0ELb0EEENS1_30DynamicPersistentTileSchedulerILi256ELi256ELb0ELb1ELb0EEEEEEEEEvNT_6ParamsE)
        /*041c*/ 	.word	0x00000000


	//----- nvinfo : EIATTR_MIN_STACK_SIZE
	.align		4
.L_186:
        /*0420*/ 	.byte	0x04, 0x12
        /*0422*/ 	.short	(.L_188 - .L_187)
	.align		4
.L_187:
        /*0424*/ 	.word	index@(_ZN7cutlass13device_kernelIN5flash19enable_sm80_to_sm89INS1_16FlashAttnFwdSm80INS1_25CollectiveMainloopFwdSm80ILi8ELi1ELb0EN4cute5tupleIJNS5_1CILi128EEENS7_ILi96EEENS7_ILi256EEEEEELi256ENS_6half_tEfNS_4arch4Sm80ELb1ELb0ELb1ELb1ELb1ELb0ELb1ELb0EEENS1_21CollectiveEpilogueFwdINS6_IJS8_SA_S9_EEENS6_IJNS7_ILi1EEESI_SI_EEESC_SE_Li256ELb1ELb1ELb0ELb0EEENS1_19SingleTileSchedulerILb1ELb0ELb1ELi128EEEEEEEEEvNT_6ParamsE)
        /*0428*/ 	.word	0x00000000


	//----- nvinfo : EIATTR_MIN_STACK_SIZE
	.align		4
.L_188:
        /*042c*/ 	.byte	0x04, 0x12
        /*042e*/ 	.short	(.L_190 - .L_189)
	.align		4
.L_189:
        /*0430*/ 	.word	index@(_ZN7cutlass13device_kernelIN5flash19enable_sm80_to_sm89INS1_16FlashAttnFwdSm80INS1_25CollectiveMainloopFwdSm80ILi8ELi1ELb0EN4cute5tupleIJNS5_1CILi128EEENS7_ILi48EEENS7_ILi256EEEEEELi256ENS_6half_tEfNS_4arch4Sm80ELb1ELb0ELb1ELb1ELb1ELb1ELb1ELb0EEENS1_21CollectiveEpilogueFwdINS6_IJS8_SA_S9_EEENS6_IJNS7_ILi1EEESI_SI_EEESC_SE_Li256ELb1ELb1ELb0ELb0EEENS1_19SingleTileSchedulerILb1ELb0ELb1ELi128EEEEEEEEEvNT_6ParamsE)
        /*0434*/ 	.word	0x00000000


	//----- nvinfo : EIATTR_MIN_STACK_SIZE
	.align		4
.L_190:
        /*0438*/ 	.byte	0x04, 0x12
        /*043a*/ 	.short	(.L_192 - .L_191)
	.align		4
.L_191:
        /*043c*/ 	.word	index@(_ZN7cutlass13device_kernelIN5flash19enable_sm80_to_sm89INS1_16FlashAttnFwdSm80INS1_25CollectiveMainloopFwdSm80ILi8ELi1ELb1EN4cute5tupleIJNS5_1CILi128EEENS7_ILi64EEENS7_ILi256EEEEEELi256ENS_6half_tEfNS_4arch4Sm80ELb0ELb0ELb0ELb0ELb1ELb0ELb1ELb0EEENS1_21CollectiveEpilogueFwdINS6_IJS8_SA_S9_EEENS6_IJNS7_ILi1EEESI_SI_EEESC_SE_Li256ELb0ELb1ELb0ELb0EEENS1_19SingleTileSchedulerILb0ELb0ELb1ELi128EEEEEEEEEvNT_6ParamsE)
        /*0440*/ 	.word	0x00000000


	//----- nvinfo : EIATTR_MIN_STACK_SIZE
	.align		4
.L_192:
        /*0444*/ 	.byte	0x04, 0x12
        /*0446*/ 	.short	(.L_194 - .L_193)
	.align		4
.L_193:
        /*0448*/ 	.word	index@(_ZN7cutlass13device_kernelIN5flash19enable_sm80_to_sm89INS1_16FlashAttnFwdSm80INS1_25CollectiveMainloopFwdSm80ILi8ELi1ELb1EN4cute5tupleIJNS5_1CILi128EEENS7_ILi64EEENS7_ILi256EEEEEELi256ENS_6half_tEfNS_4arch4Sm80ELb0ELb0ELb0ELb1ELb1ELb0ELb1ELb0EEENS1_21CollectiveEpilogueFwdINS6_IJS8_SA_S9_EEENS6_IJNS7_ILi1EEESI_SI_EEESC_SE_Li256ELb1ELb1ELb0ELb0EEENS1_19SingleTileSchedulerILb1ELb0ELb1ELi128EEEEEEEEEvNT_6ParamsE)
        /*044c*/ 	.word	0x00000000


	//----- nvinfo : EIATTR_MIN_STACK_SIZE
	.align		4
.L_194:
        /*0450*/ 	.byte	0x04, 0x12
        /*0452*/ 	.short	(.L_196 - .L_195)
	.align		4
.L_195:
        /*0454*/ 	.word	index@(_ZN7cutlass13device_kernelIN5flash19enable_sm80_to_sm89INS1_16FlashAttnFwdSm80INS1_25CollectiveMainloopFwdSm80ILi8ELi1ELb0EN4cute5tupleIJNS5_1CILi128EEENS7_ILi32EEENS7_ILi256EEEEEELi256ENS_6half_tEfNS_4arch4Sm80ELb0ELb0ELb0ELb1ELb1ELb1ELb1ELb0EEENS1_21CollectiveEpilogueFwdINS6_IJS8_SA_S9_EEENS6_IJNS7_ILi1EEESI_SI_EEESC_SE_Li256ELb1ELb1ELb0ELb0EEENS1_19SingleTileSchedulerILb1ELb0ELb1ELi128EEEEEEEEEvNT_6ParamsE)
        /*0458*/ 	.word	0x00000000


	//----- nvinfo : EIATTR_MIN_STACK_SIZE
	.align		4
.L_196:
        /*045c*/ 	.byte	0x04, 0x12
        /*045e*/ 	.short	(.L_198 - .L_197)
	.align		4
.L_197:
        /*0460*/ 	.word	index@(_ZN7cutlass13device_kernelIN5flash19enable_sm80_to_sm89INS1_16FlashAttnFwdSm80INS1_25CollectiveMainloopFwdSm80ILi8ELi1ELb1EN4cute5tupleIJNS5_1CILi128EEENS7_ILi48EEENS7_ILi256EEEEEELi256ENS_6half_tEfNS_4arch4Sm80ELb0ELb1ELb0ELb0ELb1ELb0ELb1ELb0EEENS1_21CollectiveEpilogueFwdINS6_IJS8_SA_S9_EEENS6_IJNS7_ILi1EEESI_SI_EEESC_SE_Li256ELb0ELb1ELb0ELb0EEENS1_19SingleTileSchedulerILb0ELb0ELb1ELi128EEEEEEEEEvNT_6ParamsE)
        /*0464*/ 	.word	0x00000000


	//----- nvinfo : EIATTR_MIN_STACK_SIZE
	.align		4
.L_198:
        /*0468*/ 	.byte	0x04, 0x12
        /*046a*/ 	.short	(.L_200 - .L_199)
	.align		4
.L_199:
        /*046c*/ 	.word	index@(_ZN7cutlass13device_kernelIN5flash19enable_sm80_to_sm89INS1_16FlashAttnFwdSm80INS1_25CollectiveMainloopFwdSm80ILi8ELi1ELb1EN4cute5tupleIJNS5_1CILi128EEENS7_ILi48EEENS7_ILi256EEEEEELi256ENS_6half_tEfNS_4arch4Sm80ELb0ELb1ELb0ELb1ELb1ELb0ELb1ELb0EEENS1_21CollectiveEpilogueFwdINS6_IJS8_SA_S9_EEENS6_IJNS7_ILi1EEESI_SI_EEESC_SE_Li256ELb1ELb1ELb0ELb0EEENS1_19SingleTileSchedulerILb1ELb0ELb1ELi128EEEEEEEEEvNT_6ParamsE)
        /*0470*/ 	.word	0x00000000


	//----- nvinfo : EIATTR_MIN_STACK_SIZE
	.align		4
.L_200:
        /*0474*/ 	.byte	0x04, 0x12
        /*0476*/ 	.short	(.L_202 - .L_201)
	.align		4
.L_201:
        /*0478*/ 	.word	index@(_ZN7cutlass13device_kernelIN5flash19enable_sm80_to_sm89INS1_16FlashAttnFwdSm80INS1_25CollectiveMainloopFwdSm80ILi8ELi1ELb0EN4cute5tupleIJNS5_1CILi128EEENS7_ILi32EEENS7_ILi256EEEEEELi256ENS_6half_tEfNS_4arch4Sm80ELb0ELb1ELb0ELb1ELb1ELb1ELb1ELb0EEENS1_21CollectiveEpilogueFwdINS6_IJS8_SA_S9_EEENS6_IJNS7_ILi1EEESI_SI_EEESC_SE_Li256ELb1ELb1ELb0ELb0EEENS1_19SingleTileSchedulerILb1ELb0ELb1ELi128EEEEEEEEEvNT_6ParamsE)
        /*047c*/ 	.word	0x00000000


	//----- nvinfo : EIATTR_MIN_STACK_SIZE
	.align		4
.L_202:
        /*0480*/ 	.byte	0x04, 0x12
        /*0482*/ 	.short	(.L_204 - .L_203)
	.align		4
.L_203:
        /*0484*/ 	.word	index@(_ZN7cutlass13device_kernelIN5flash19enable_sm80_to_sm89INS1_16FlashAttnFwdSm80INS1_25CollectiveMainloopFwdSm80ILi8ELi1ELb1EN4cute5tupleIJNS5_1CILi128EEENS7_ILi64EEENS7_ILi256EEEEEELi256ENS_6half_tEfNS_4arch4Sm80ELb1ELb0ELb0ELb0ELb1ELb0ELb1ELb0EEENS1_21CollectiveEpilogueFwdINS6_IJS8_SA_S9_EEENS6_IJNS7_ILi1EEESI_SI_EEESC_SE_Li256ELb0ELb1ELb0ELb0EEENS1_30DynamicPersistentTileSchedulerILi256ELi256ELb0ELb1ELb0EEEEEEEEEvNT_6ParamsE)
        /*0488*/ 	.word	0x00000000


	//----- nvinfo : EIATTR_MIN_STACK_SIZE
	.align		4
.L_204:
        /*048c*/ 	.byte	0x04, 0x12
        /*048e*/ 	.short	(.L_206 - .L_205)
	.align		4
.L_205:
        /*0490*/ 	.word	index@(_ZN7cutlass13device_kernelIN5flash19enable_sm80_to_sm89INS1_16FlashAttnFwdSm80INS1_25CollectiveMainloopFwdSm80ILi8ELi1ELb1EN4cute5tupleIJNS5_1CILi128EEENS7_ILi64EEENS7_ILi256EEEEEELi256ENS_6half_tEfNS_4arch4Sm80ELb1ELb0ELb0ELb1ELb1ELb0ELb1ELb0EEENS1_21CollectiveEpilogueFwdINS6_IJS8_SA_S9_EEENS6_IJNS7_ILi1EEESI_SI_EEESC_SE_Li256ELb1ELb1ELb0ELb0EEENS1_19SingleTileSchedulerILb1ELb0ELb1ELi128EEEEEEEEEvNT_6ParamsE)
        /*0494*/ 	.word	0x00000000


	//----- nvinfo : EIATTR_MIN_STACK_SIZE
	.align		4
.L_206:
        /*0498*/ 	.byte	0x04, 0x12
        /*049a*/ 	.short	(.L_208 - .L_207)
	.align		4
.L_207:
        /*049c*/ 	.word	index@(_ZN7cutlass13device_kernelIN5flash19enable_sm80_to_sm89INS1_16FlashAttnFwdSm80INS1_25CollectiveMainloopFwdSm80ILi8ELi1ELb0EN4cute5tupleIJNS5_1CILi128EEENS7_ILi32EEENS7_ILi256EEEEEELi256ENS_6half_tEfNS_4arch4Sm80ELb1ELb0ELb0ELb1ELb1ELb1ELb1ELb0EEENS1_21CollectiveEpilogueFwdINS6_IJS8_SA_S9_EEENS6_IJNS7_ILi1EEESI_SI_EEESC_SE_Li256ELb1ELb1ELb0ELb0EEENS1_19SingleTileSchedulerILb1ELb0ELb1ELi128EEEEEEEEEvNT_6ParamsE)
        /*04a0*/ 	.word	0x00000000


	//----- nvinfo : EIATTR_MIN_STACK_SIZE
	.align		4
.L_208:
        /*04a4*/ 	.byte	0x04, 0x12
        /*04a6*/ 	.short	(.L_210 - .L_209)
	.align		4
.L_209:
        /*04a8*/ 	.word	index@(_ZN7cutlass13device_kernelIN5flash19enable_sm80_to_sm89INS1_16FlashAttnFwdSm80INS1_25CollectiveMainloopFwdSm80ILi8ELi1ELb0EN4cute5tupleIJNS5_1CILi128EEENS7_ILi96EEENS7_ILi256EEEEEELi256ENS_6half_tEfNS_4arch4Sm80ELb0ELb0ELb0ELb0ELb1ELb0ELb1ELb0EEENS1_21CollectiveEpilogueFwdINS6_IJS8_SA_S9_EEENS6_IJNS7_ILi1EEESI_SI_EEESC_SE_Li256ELb0ELb1ELb0ELb0EEENS1_19SingleTileSchedulerILb0ELb0ELb1ELi128EEEEEEEEEvNT_6ParamsE)
        /*04ac*/ 	.word	0x00000000


	//----- nvinfo : EIATTR_MIN_STACK_SIZE
	.align		4
.L_210:
        /*04b0*/ 	.byte	0x04, 0x12
        /*04b2*/ 	.short	(.L_212 - .L_211)
	.align		4
.L_211:
        /*04b4*/ 	.word	index@(_ZN7cutlass13device_kernelIN5flash19enable_sm80_to_sm89INS1_16FlashAttnFwdSm80INS1_25CollectiveMainloopFwdSm80ILi8ELi1ELb0EN4cute5tupleIJNS5_1CILi128EEENS7_ILi96EEENS7_ILi256EEEEEELi256ENS_6half_tEfNS_4arch4Sm80ELb0ELb0ELb0ELb1ELb1ELb0ELb1ELb0EEENS1_21CollectiveEpilogueFwdINS6_IJS8_SA_S9_EEENS6_IJNS7_ILi1EEESI_SI_EEESC_SE_Li256ELb1ELb1ELb0ELb0EEENS1_19SingleTileSchedulerILb1ELb0ELb1ELi128EEEEEEEEEvNT_6ParamsE)
        /*04b8*/ 	.word	0x00000000


	//----- nvinfo : EIATTR_MIN_STACK_SIZE
	.align		4
.L_212:
        /*04bc*/ 	.byte	0x04, 0x12
        /*04be*/ 	.short	(.L_214 - .L_213)
	.align		4
.L_213:
        /*04c0*/ 	.word	index@(_ZN7cutlass13device_kernelIN5flash19enable_sm80_to_sm89INS1_16FlashAttnFwdSm80INS1_25CollectiveMainloopFwdSm80ILi8ELi1ELb0EN4cute5tupleIJNS5_1CILi128EEENS7_ILi48EEENS7_ILi256EEEEEELi256ENS_6half_tEfNS_4arch4Sm80ELb0ELb0ELb0ELb1ELb1ELb1ELb1ELb0EEENS1_21CollectiveEpilogueFwdINS6_IJS8_SA_S9_EEENS6_IJNS7_ILi1EEESI_SI_EEESC_SE_Li256ELb1ELb1ELb0ELb0EEENS1_19SingleTileSchedulerILb1ELb0ELb1ELi128EEEEEEEEEvNT_6ParamsE)
        /*04c4*/ 	.word	0x00000000


	//----- nvinfo : EIATTR_MIN_STACK_SIZE
	.align		4
.L_214:
        /*04c8*/ 	.byte	0x04, 0x12
        /*04ca*/ 	.short	(.L_216 - .L_215)
	.align		4
.L_215:
        /*04cc*/ 	.word	index@(_ZN7cutlass13device_kernelIN5flash19enable_sm80_to_sm89INS1_16FlashAttnFwdSm80INS1_25CollectiveMainloopFwdSm80ILi8ELi1ELb0EN4cute5tupleIJNS5_1CILi128EEENS7_ILi64EEENS7_ILi256EEEEEELi256ENS_6half_tEfNS_4arch4Sm80ELb0ELb1ELb0ELb0ELb1ELb0ELb1ELb0EEENS1_21CollectiveEpilogueFwdINS6_IJS8_SA_S9_EEENS6_IJNS7_ILi1EEESI_SI_EEESC_SE_Li256ELb0ELb1ELb0ELb0EEENS1_19SingleTileSchedulerILb0ELb0ELb1ELi128EEEEEEEEEvNT_6ParamsE)
        /*04d0*/ 	.word	0x00000000


	//----- nvinfo : EIATTR_MIN_STACK_SIZE
	.align		4
.L_216:
        /*04d4*/ 	.byte	0x04, 0x12
        /*04d6*/ 	.short	(.L_218 - .L_217)
	.align		4
.L_217:
        /*04d8*/ 	.word	index@(_ZN7cutlass13device_kernelIN5flash19enable_sm80_to_sm89INS1_16FlashAttnFwdSm80INS1_25CollectiveMainloopFwdSm80ILi8ELi1ELb0EN4cute5tupleIJNS5_1CILi128EEENS7_ILi64EEENS7_ILi256EEEEEELi256ENS_6half_tEfNS_4arch4Sm80ELb0ELb1ELb0ELb1ELb1ELb0ELb1ELb0EEENS1_21CollectiveEpilogueFwdINS6_IJS8_SA_S9_EEENS6_IJNS7_ILi1EEESI_SI_EEESC_SE_Li256ELb1ELb1ELb0ELb0EEENS1_19SingleTileSchedulerILb1ELb0ELb1ELi128EEEEEEEEEvNT_6ParamsE)
        /*04dc*/ 	.word	0x00000000


	//----- nvinfo : EIATTR_MIN_STACK_SIZE
	.align		4
.L_218:
        /*04e0*/ 	.byte	0x04, 0x12
        /*04e2*/ 	.short	(.L_220 - .L_219)
	.align		4
.L_219:
        /*04e4*/ 	.word	index@(_ZN7cutlass13device_kernelIN5flash19enable_sm80_to_sm89INS1_16FlashAttnFwdSm80INS1_25CollectiveMainloopFwdSm80ILi8ELi1ELb0EN4cute5tupleIJNS5_1CILi128EEENS7_ILi48EEENS7_ILi256EEEEEELi256ENS_6half_tEfNS_4arch4Sm80ELb0ELb1ELb0ELb1ELb1ELb1ELb1ELb0EEENS1_21CollectiveEpilogueFwdINS6_IJS8_SA_S9_EEENS6_IJNS7_ILi1EEESI_SI_EEESC_SE_Li256ELb1ELb1ELb0ELb0EEENS1_19SingleTileSchedulerILb1ELb0ELb1ELi128EEEEEEEEEvNT_6ParamsE)
        /*04e8*/ 	.word	0x00000000


	//----- nvinfo : EIATTR_MIN_STACK_SIZE
	.align		4
.L_220:
        /*04ec*/ 	.byte	0x04, 0x12
        /*04ee*/ 	.short	(.L_222 - .L_221)
	.align		4
.L_221:
        /*04f0*/ 	.word	index@(_ZN7cutlass13device_kernelIN5flash19enable_sm80_to_sm89INS1_16FlashAttnFwdSm80INS1_25CollectiveMainloopFwdSm80ILi8ELi1ELb0EN4cute5tupleIJNS5_1CILi128EEENS7_ILi96EEENS7_ILi256EEEEEELi256ENS_6half_tEfNS_4arch4Sm80ELb1ELb0ELb0ELb0ELb1ELb0ELb1ELb0EEENS1_21CollectiveEpilogueFwdINS6_IJS8_SA_S9_EEENS6_IJNS7_ILi1EEESI_SI_EEESC_SE_Li256ELb0ELb1ELb0ELb0EEENS1_30DynamicPersistentTileSchedulerILi256ELi256ELb0ELb1ELb0EEEEEEEEEvNT_6ParamsE)
        /*04f4*/ 	.word	0x00000000


	//----- nvinfo : EIATTR_MIN_STACK_SIZE
	.align		4
.L_222:
        /*04f8*/ 	.byte	0x04, 0x12
        /*04fa*/ 	.short	(.L_224 - .L_223)
	.align		4
.L_223:
        /*04fc*/ 	.word	index@(_ZN7cutlass13device_kernelIN5flash19enable_sm80_to_sm89INS1_16FlashAttnFwdSm80INS1_25CollectiveMainloopFwdSm80ILi8ELi1ELb0EN4cute5tupleIJNS5_1CILi128EEENS7_ILi96EEENS7_ILi256EEEEEELi256ENS_6half_tEfNS_4arch4Sm80ELb1ELb0ELb0ELb1ELb1ELb0ELb1ELb0EEENS1_21CollectiveEpilogueFwdINS6_IJS8_SA_S9_EEENS6_IJNS7_ILi1EEESI_SI_EEESC_SE_Li256ELb1ELb1ELb0ELb0EEENS1_19SingleTileSchedulerILb1ELb0ELb1ELi128EEEEEEEEEvNT_6ParamsE)
        /*0500*/ 	.word	0x00000000


	//----- nvinfo : EIATTR_MIN_STACK_SIZE
	.align		4
.L_224:
        /*0504*/ 	.byte	0x04, 0x12
        /*0506*/ 	.short	(.L_226 - .L_225)
	.align		4
.L_225:
        /*0508*/ 	.word	index@(_ZN7cutlass13device_kernelIN5flash19enable_sm80_to_sm89INS1_16FlashAttnFwdSm80INS1_25CollectiveMainloopFwdSm80ILi8ELi1ELb0EN4cute5tupleIJNS5_1CILi128EEENS7_ILi48EEENS7_ILi256EEEEEELi256ENS_6half_tEfNS_4arch4Sm80ELb1ELb0ELb0ELb1ELb1ELb1ELb1ELb0EEENS1_21CollectiveEpilogueFwdINS6_IJS8_SA_S9_EEENS6_IJNS7_ILi1EEESI_SI_EEESC_SE_Li256ELb1ELb1ELb0ELb0EEENS1_19SingleTileSchedulerILb1ELb0ELb1ELi128EEEEEEEEEvNT_6ParamsE)
        /*050c*/ 	.word	0x00000000
.L_226:


//--------------------- .nv.compat                --------------------------
	.section	.nv.compat,"",@"SHT_CUDA_COMPAT_INFO"
	.align	4
        /*0000*/ 	.byte	0x02, 0x09, 0x01, 0x00, 0x02, 0x02, 0x01, 0x00, 0x02, 0x05, 0x05, 0x00, 0x03, 0x07, 0x01, 0x01
        /*0010*/ 	.byte	0x02, 0x03, 0x00, 0x00, 0x02, 0x06, 0x01, 0x00, 0x04, 0x0b, 0x08, 0x00, 0x00, 0x00, 0x00, 0x00
        /*0020*/ 	.byte	0x00, 0x00, 0x00, 0x00


//--------------------- .nv.info._ZN7cutlass13device_kernelIN5flash19enable_sm80_to_sm89INS1_16FlashAttnFwdSm80INS1_25CollectiveMainloopFwdSm80ILi8ELi1ELb1EN4cute5tupleIJNS5_1CILi128EEENS7_ILi64EEENS7_ILi256EEEEEELi256ENS_6half_tEfNS_4arch4Sm80ELb0ELb0ELb1ELb0ELb1ELb0ELb1ELb0EEENS1_21CollectiveEpilogueFwdINS6_IJS8_SA_S9_EEENS6_IJNS7_ILi1EEESI_SI_EEESC_SE_Li256ELb0ELb1ELb0ELb0EEENS1_19SingleTileSchedulerILb0ELb0ELb1ELi128EEEEEEEEEvNT_6ParamsE --------------------------
	.section	.nv.info._ZN7cutlass13device_kernelIN5flash19enable_sm80_to_sm89INS1_16FlashAttnFwdSm80INS1_25CollectiveMainloopFwdSm80ILi8ELi1ELb1EN4cute5tupleIJNS5_1CILi128EEENS7_ILi64EEENS7_ILi256EEEEEELi256ENS_6half_tEfNS_4arch4Sm80ELb0ELb0ELb1ELb0ELb1ELb0ELb1ELb0EEENS1_21CollectiveEpilogueFwdINS6_IJS8_SA_S9_EEENS6_IJNS7_ILi1EEESI_SI_EEESC_SE_Li256ELb0ELb1ELb0ELb0EEENS1_19SingleTileSchedulerILb0ELb0ELb1ELi128EEEEEEEEEvNT_6ParamsE,"",@"SHT_CUDA_INFO"
	.sectionflags	@""
	.align	4


	//----- nvinfo : EIATTR_CUDA_API_VERSION
	.align		4
        /*0000*/ 	.byte	0x04, 0x37
        /*0002*/ 	.short	(.L_228 - .L_227)
.L_227:
        /*0004*/ 	.word	0x00000082


	//----- nvinfo : EIATTR_KPARAM_INFO
	.align		4
.L_228:
        /*0008*/ 	.byte	0x04, 0x17
        /*000a*/ 	.short	(.L_230 - .L_229)
.L_229:
        /*000c*/ 	.word	0x00000000
        /*0010*/ 	.short	0x0000
        /*0012*/ 	.short	0x0000
        /*0014*/ 	.byte	0x00, 0xf0, 0x61, 0x10


	//----- nvinfo : EIATTR_SPARSE_MMA_MASK
	.align		4
.L_230:
        /*0018*/ 	.byte	0x03, 0x50
        /*001a*/ 	.short	0x0000


	//----- nvinfo : EIATTR_MAXREG_COUNT
	.align		4
        /*001c*/ 	.byte	0x03, 0x1b
        /*001e*/ 	.short	0x00ff


	//----- nvinfo : EIATTR_MERCURY_ISA_VERSION
	.align		4
        /*0020*/ 	.byte	0x03, 0x5f
        /*0022*/ 	.short	0x0101


	//----- nvinfo : EIATTR_EXIT_INSTR_OFFSETS
	.align		4
        /*0024*/ 	.byte	0x04, 0x1c
        /*0026*/ 	.short	(.L_232 - .L_231)


	//   ....[0]....
.L_231:
        /*0028*/ 	.word	0x00000010


	//----- nvinfo : EIATTR_MAX_THREADS
	.align		4
.L_232:
        /*002c*/ 	.byte	0x04, 0x05
        /*002e*/ 	.short	(.L_234 - .L_233)
.L_233:
        /*0030*/ 	.word	0x00000100
        /*0034*/ 	.word	0x00000001
        /*0038*/ 	.word	0x00000001


	//----- nvinfo : EIATTR_CBANK_PARAM_SIZE
	.align		4
.L_234:
        /*003c*/ 	.byte	0x03, 0x19
        /*003e*/ 	.short	0x0418


	//----- nvinfo : EIATTR_PARAM_CBANK
	.align		4
        /*0040*/ 	.byte	0x04, 0x0a
        /*0042*/ 	.short	(.L_236 - .L_235)
	.align		4
.L_235:
        /*0044*/ 	.word	index@(.nv.constant0._ZN7cutlass13device_kernelIN5flash19enable_sm80_to_sm89INS1_16FlashAttnFwdSm80INS1_25CollectiveMainloopFwdSm80ILi8ELi1ELb1EN4cute5tupleIJNS5_1CILi128EEENS7_ILi64EEENS7_ILi256EEEEEELi256ENS_6half_tEfNS_4arch4Sm80ELb0ELb0ELb1ELb0ELb1ELb0ELb1ELb0EEENS1_21CollectiveEpilogueFwdINS6_IJS8_SA_S9_EEENS6_IJNS7_ILi1EEESI_SI_EEESC_SE_Li256ELb0ELb1ELb0ELb0EEENS1_19SingleTileSchedulerILb0ELb0ELb1ELi128EEEEEEEEEvNT_6ParamsE)
        /*0048*/ 	.short	0x0210
        /*004a*/ 	.short	0x0418


	//----- nvinfo : EIATTR_SW_WAR
	.align		4
.L_236:
        /*004c*/ 	.byte	0x04, 0x36
        /*004e*/ 	.short	(.L_238 - .L_237)
.L_237:
        /*0050*/ 	.word	0x00000008
.L_238:


//--------------------- .nv.info._ZN7cutlass13device_kernelIN5flash19enable_sm80_to_sm89INS1_16FlashAttnFwdSm80INS1_25CollectiveMainloopFwdSm80ILi8ELi1ELb1EN4cute5tupleIJNS5_1CILi128EEENS7_ILi64EEENS7_ILi256EEEEEELi256ENS_6half_tEfNS_4arch4Sm80ELb0ELb0ELb1ELb1ELb1ELb0ELb1ELb0EEENS1_21CollectiveEpilogueFwdINS6_IJS8_SA_S9_EEENS6_IJNS7_ILi1EEESI_SI_EEESC_SE_Li256ELb1ELb1ELb0ELb0EEENS1_19SingleTileSchedulerILb1ELb0ELb1ELi128EEEEEEEEEvNT_6ParamsE --------------------------
	.section	.nv.info._ZN7cutlass13device_kernelIN5flash19enable_sm80_to_sm89INS1_16FlashAttnFwdSm80INS1_25CollectiveMainloopFwdSm80ILi8ELi1ELb1EN4cute5tupleIJNS5_1CILi128EEENS7_ILi64EEENS7_ILi256EEEEEELi256ENS_6half_tEfNS_4arch4Sm80ELb0ELb0ELb1ELb1ELb1ELb0ELb1ELb0EEENS1_21CollectiveEpilogueFwdINS6_IJS8_SA_S9_EEENS6_IJNS7_ILi1EEESI_SI_EEESC_SE_Li256ELb1ELb1ELb0ELb0EEENS1_19SingleTileSchedulerILb1ELb0ELb1ELi128EEEEEEEEEvNT_6ParamsE,"",@"SHT_CUDA_INFO"
	.sectionflags	@""
	.align	4


	//----- nvinfo : EIATTR_CUDA_API_VERSION
	.align		4
        /*0000*/ 	.byte	0x04, 0x37
        /*0002*/ 	.short	(.L_240 - .L_239)
.L_239:
        /*0004*/ 	.word	0x00000082


	//----- nvinfo : EIATTR_KPARAM_INFO
	.align		4
.L_240:
        /*0008*/ 	.byte	0x04, 0x17
        /*000a*/ 	.short	(.L_242 - .L_241)
.L_241:
        /*000c*/ 	.word	0x00000000
        /*0010*/ 	.short	0x0000
        /*0012*/ 	.short	0x0000
        /*0014*/ 	.byte	0x00, 0xf0, 0x61, 0x10


	//----- nvinfo : EIATTR_SPARSE_MMA_MASK
	.align		4
.L_242:
        /*0018*/ 	.byte	0x03, 0x50
        /*001a*/ 	.short	0x0000


	//----- nvinfo : EIATTR_MAXREG_COUNT
	.align		4
        /*001c*/ 	.byte	0x03, 0x1b
        /*001e*/ 	.short	0x00ff


	//----- nvinfo : EIATTR_MERCURY_ISA_VERSION
	.align		4
        /*0020*/ 	.byte	0x03, 0x5f
        /*0022*/ 	.short	0x0101


	//----- nvinfo : EIATTR_EXIT_INSTR_OFFSETS
	.align		4
        /*0024*/ 	.byte	0x04, 0x1c
        /*0026*/ 	.short	(.L_244 - .L_243)


	//   ....[0]....
.L_243:
        /*0028*/ 	.word	0x00000010


	//----- nvinfo : EIATTR_MAX_THREADS
	.align		4
.L_244:
        /*002c*/ 	.byte	0x04, 0x05
        /*002e*/ 	.short	(.L_246 - .L_245)
.L_245:
        /*0030*/ 	.word	0x00000100
        /*0034*/ 	.word	0x00000001
        /*0038*/ 	.word	0x00000001


	//----- nvinfo : EIATTR_CBANK_PARAM_SIZE
	.align		4
.L_246:
        /*003c*/ 	.byte	0x03, 0x19
        /*003e*/ 	.short	0x0418


	//----- nvinfo : EIATTR_PARAM_CBANK
	.align		4
        /*0040*/ 	.byte	0x04, 0x0a
        /*0042*/ 	.short	(.L_248 - .L_247)
	.align		4
.L_247:
        /*0044*/ 	.word	index@(.nv.constant0._ZN7cutlass13device_kernelIN5flash19enable_sm80_to_sm89INS1_16FlashAttnFwdSm80INS1_25CollectiveMainloopFwdSm80ILi8ELi1ELb1EN4cute5tupleIJNS5_1CILi128EEENS7_ILi64EEENS7_ILi256EEEEEELi256ENS_6half_tEfNS_4arch4Sm80ELb0ELb0ELb1ELb1ELb1ELb0ELb1ELb0EEENS1_21CollectiveEpilogueFwdINS6_IJS8_SA_S9_EEENS6_IJNS7_ILi1EEESI_SI_EEESC_SE_Li256ELb1ELb1ELb0ELb0EEENS1_19SingleTileSchedulerILb1ELb0ELb1ELi128EEEEEEEEEvNT_6ParamsE)
        /*0048*/ 	.short	0x0210
        /*004a*/ 	.short	0x0418


	//----- nvinfo : EIATTR_SW_WAR
	.align		4
.L_248:
        /*004c*/ 	.byte	0x04, 0x36
        /*004e*/ 	.short	(.L_250 - .L_249)
.L_249:
        /*0050*/ 	.word	0x00000008
.L_250:


//--------------------- .nv.info._ZN7cutlass13device_kernelIN5flash19enable_sm80_to_sm89INS1_16FlashAttnFwdSm80INS1_25CollectiveMainloopFwdSm80ILi8ELi1ELb0EN4cute5tupleIJNS5_1CILi128EEENS7_ILi32EEENS7_ILi256EEEEEELi256ENS_6half_tEfNS_4arch4Sm80ELb0ELb0ELb1ELb1ELb1ELb1ELb1ELb0EEENS1_21CollectiveEpilogueFwdINS6_IJS8_SA_S9_EEENS6_IJNS7_ILi1EEESI_SI_EEESC_SE_Li256ELb1ELb1ELb0ELb0EEENS1_19SingleTileSchedulerILb1ELb0ELb1ELi128EEEEEEEEEvNT_6ParamsE --------------------------
	.section	.nv.info._ZN7cutlass13device_kernelIN5flash19enable_sm80_to_sm89INS1_16FlashAttnFwdSm80INS1_25CollectiveMainloopFwdSm80ILi8ELi1ELb0EN4cute5tupleIJNS5_1CILi128EEENS7_ILi32EEENS7_ILi256EEEEEELi256ENS_6half_tEfNS_4arch4Sm80ELb0ELb0ELb1ELb1ELb1ELb1ELb1ELb0EEENS1_21CollectiveEpilogueFwdINS6_IJS8_SA_S9_EEENS6_IJNS7_ILi1EEESI_SI_EEESC_SE_Li256ELb1ELb1ELb0ELb0EEENS1_19SingleTileSchedulerILb1ELb0ELb1ELi128EEEEEEEEEvNT_6ParamsE,"",@"SHT_CUDA_INFO"
	.sectionflags	@""
	.align	4


	//----- nvinfo : EIATTR_CUDA_API_VERSION
	.align		4
        /*0000*/ 	.byte	0x04, 0x37
        /*0002*/ 	.short	(.L_252 - .L_251)
.L_251:
        /*0004*/ 	.word	0x00000082


	//----- nvinfo : EIATTR_KPARAM_INFO
	.align		4
.L_252:
        /*0008*/ 	.byte	0x04, 0x17
        /*000a*/ 	.short	(.L_254 - .L_253)
.L_253:
        /*000c*/ 	.word	0x00000000
        /*0010*/ 	.short	0x0000
        /*0012*/ 	.short	0x0000
        /*0014*/ 	.byte	0x00, 0xf0, 0x61, 0x10


	//----- nvinfo : EIATTR_SPARSE_MMA_MASK
	.align		4
.L_254:
        /*0018*/ 	.byte	0x03, 0x50
        /*001a*/ 	.short	0x0000


	//----- nvinfo : EIATTR_MAXREG_COUNT
	.align		4
        /*001c*/ 	.byte	0x03, 0x1b
        /*001e*/ 	.short	0x00ff


	//----- nvinfo : EIATTR_MERCURY_ISA_VERSION
	.align		4
        /*0020*/ 	.byte	0x03, 0x5f
        /*0022*/ 	.short	0x0101


	//----- nvinfo : EIATTR_EXIT_INSTR_OFFSETS
	.align		4
        /*0024*/ 	.byte	0x04, 0x1c
        /*0026*/ 	.short	(.L_256 - .L_255)


	//   ....[0]....
.L_255:
        /*0028*/ 	.word	0x00000010


	//----- nvinfo : EIATTR_MAX_THREADS
	.align		4
.L_256:
        /*002c*/ 	.byte	0x04, 0x05
        /*002e*/ 	.short	(.L_258 - .L_257)
.L_257:
        /*0030*/ 	.word	0x00000100
        /*0034*/ 	.word	0x00000001
        /*0038*/ 	.word	0x00000001


	//----- nvinfo : EIATTR_CBANK_PARAM_SIZE
	.align		4
.L_258:
        /*003c*/ 	.byte	0x03, 0x19
        /*003e*/ 	.short	0x0418


	//----- nvinfo : EIATTR_PARAM_CBANK
	.align		4
        /*0040*/ 	.byte	0x04, 0x0a
        /*0042*/ 	.short	(.L_260 - .L_259)
	.align		4
.L_259:
        /*0044*/ 	.word	index@(.nv.constant0._ZN7cutlass13device_kernelIN5flash19enable_sm80_to_sm89INS1_16FlashAttnFwdSm80INS1_25CollectiveMainloopFwdSm80ILi8ELi1ELb0EN4cute5tupleIJNS5_1CILi128EEENS7_ILi32EEENS7_ILi256EEEEEELi256ENS_6half_tEfNS_4arch4Sm80ELb0ELb0ELb1ELb1ELb1ELb1ELb1ELb0EEENS1_21CollectiveEpilogueFwdINS6_IJS8_SA_S9_EEENS6_IJNS7_ILi1EEESI_SI_EEESC_SE_Li256ELb1ELb1ELb0ELb0EEENS1_19SingleTileSchedulerILb1ELb0ELb1ELi128EEEEEEEEEvNT_6ParamsE)
        /*0048*/ 	.short	0x0210
        /*004a*/ 	.short	0x0418


	//----- nvinfo : EIATTR_SW_WAR
	.align		4
.L_260:
        /*004c*/ 	.byte	0x04, 0x36
        /*004e*/ 	.short	(.L_262 - .L_261)
.L_261:
        /*0050*/ 	.word	0x00000008
.L_262:


//--------------------- .nv.info._ZN7cutlass13device_kernelIN5flash19enable_sm80_to_sm89INS1_16FlashAttnFwdSm80INS1_25CollectiveMainloopFwdSm80ILi8ELi1ELb1EN4cute5tupleIJNS5_1CILi128EEENS7_ILi48EEENS7_ILi256EEEEEELi256ENS_6half_tEfNS_4arch4Sm80ELb0ELb1ELb1ELb0ELb1ELb0ELb1ELb0EEENS1_21CollectiveEpilogueFwdINS6_IJS8_SA_S9_EEENS6_IJNS7_ILi1EEESI_SI_EEESC_SE_Li256ELb0ELb1ELb0ELb0EEENS1_19SingleTileSchedulerILb0ELb0ELb1ELi128EEEEEEEEEvNT_6ParamsE --------------------------
	.section	.nv.info._ZN7cutlass13device_kernelIN5flash19enable_sm80_to_sm89INS1_16FlashAttnFwdSm80INS1_25CollectiveMainloopFwdSm80ILi8ELi1ELb1EN4cute5tupleIJNS5_1CILi128EEENS7_ILi48EEENS7_ILi256EEEEEELi256ENS_6half_tEfNS_4arch4Sm80ELb0ELb1ELb1ELb0ELb1ELb0ELb1ELb0EEENS1_21CollectiveEpilogueFwdINS6_IJS8_SA_S9_EEENS6_IJNS7_ILi1EEESI_SI_EEESC_SE_Li256ELb0ELb1ELb0ELb0EEENS1_19SingleTileSchedulerILb0ELb0ELb1ELi128EEEEEEEEEvNT_6ParamsE,"",@"SHT_CUDA_INFO"
	.sectionflags	@""
	.align	4


	//----- nvinfo : EIATTR_CUDA_API_VERSION
	.align		4
        /*0000*/ 	.byte	0x04, 0x37
        /*0002*/ 	.short	(.L_264 - .L_263)
.L_263:
        /*0004*/ 	.word	0x00000082


	//----- nvinfo : EIATTR_KPARAM_INFO
	.align		4
.L_264:
        /*0008*/ 	.byte	0x04, 0x17
        /*000a*/ 	.short	(.L_266 - .L_265)
.L_265:
        /*000c*/ 	.word	0x00000000
        /*0010*/ 	.short	0x0000
        /*0012*/ 	.short	0x0000
        /*0014*/ 	.byte	0x00, 0xf0, 0x61, 0x10


	//----- nvinfo : EIATTR_SPARSE_MMA_MASK
	.align		4
.L_266:
        /*0018*/ 	.byte	0x03, 0x50
        /*001a*/ 	.short	0x0000


	//----- nvinfo : EIATTR_MAXREG_COUNT
	.align		4
        /*001c*/ 	.byte	0x03, 0x1b
        /*001e*/ 	.short	0x00ff


	//----- nvinfo : EIATTR_MERCURY_ISA_VERSION
	.align		4
        /*0020*/ 	.byte	0x03, 0x5f
        /*0022*/ 	.short	0x0101


	//----- nvinfo : EIATTR_EXIT_INSTR_OFFSETS
	.align		4
        /*0024*/ 	.byte	0x04, 0x1c
        /*0026*/ 	.short	(.L_268 - .L_267)


	//   ....[0]....
.L_267:
        /*0028*/ 	.word	0x00000010


	//----- nvinfo : EIATTR_MAX_THREADS
	.align		4
.L_268:
        /*002c*/ 	.byte	0x04, 0x05
        /*002e*/ 	.short	(.L_270 - .L_269)
.L_269:
        /*0030*/ 	.word	0x00000100
        /*0034*/ 	.word	0x00000001
        /*0038*/ 	.word	0x00000001


	//----- nvinfo : EIATTR_CBANK_PARAM_SIZE
	.align		4
.L_270:
        /*003c*/ 	.byte	0x03, 0x19
        /*003e*/ 	.short	0x0418


	//----- nvinfo : EIATTR_PARAM_CBANK
	.align		4
        /*0040*/ 	.byte	0x04, 0x0a
        /*0042*/ 	.short	(.L_272 - .L_271)
	.align		4
.L_271:
        /*0044*/ 	.word	index@(.nv.constant0._ZN7cutlass13device_kernelIN5flash19enable_sm80_to_sm89INS1_16FlashAttnFwdSm80INS1_25CollectiveMainloopFwdSm80ILi8ELi1ELb1EN4cute5tupleIJNS5_1CILi128EEENS7_ILi48EEENS7_ILi256EEEEEELi256ENS_6half_tEfNS_4arch4Sm80ELb0ELb1ELb1ELb0ELb1ELb0ELb1ELb0EEENS1_21CollectiveEpilogueFwdINS6_IJS8_SA_S9_EEENS6_IJNS7_ILi1EEESI_SI_EEESC_SE_Li256ELb0ELb1ELb0ELb0EEENS1_19SingleTileSchedulerILb0ELb0ELb1ELi128EEEEEEEEEvNT_6ParamsE)
        /*0048*/ 	.short	0x0210
        /*004a*/ 	.short	0x0418


	//----- nvinfo : EIATTR_SW_WAR
	.align		4
.L_272:
        /*004c*/ 	.byte	0x04, 0x36
        /*004e*/ 	.short	(.L_274 - .L_273)
.L_273:
        /*0050*/ 	.word	0x00000008
.L_274:


//--------------------- .nv.info._ZN7cutlass13device_kernelIN5flash19enable_sm80_to_sm89INS1_16FlashAttnFwdSm80INS1_25CollectiveMainloopFwdSm80ILi8ELi1ELb1EN4cute5tupleIJNS5_1CILi128EEENS7_ILi48EEENS7_ILi256EEEEEELi256ENS_6half_tEfNS_4arch4Sm80ELb0ELb1ELb1ELb1ELb1ELb0ELb1ELb0EEENS1_21CollectiveEpilogueFwdINS6_IJS8_SA_S9_EEENS6_IJNS7_ILi1EEESI_SI_EEESC_SE_Li256ELb1ELb1ELb0ELb0EEENS1_19SingleTileSchedulerILb1ELb0ELb1ELi128EEEEEEEEEvNT_6ParamsE --------------------------
	.section	.nv.info._ZN7cutlass13device_kernelIN5flash19enable_sm80_to_sm89INS1_16FlashAttnFwdSm80INS1_25CollectiveMainloopFwdSm80ILi8ELi1ELb1EN4cute5tupleIJNS5_1CILi128EEENS7_ILi48EEENS7_ILi256EEEEEELi256ENS_6half_tEfNS_4arch4Sm80ELb0ELb1ELb1ELb1ELb1ELb0ELb1ELb0EEENS1_21CollectiveEpilogueFwdINS6_IJS8_SA_S9_EEENS6_IJNS7_ILi1EEESI_SI_EEESC_SE_Li256ELb1ELb1ELb0ELb0EEENS1_19SingleTileSchedulerILb1ELb0ELb1ELi128EEEEEEEEEvNT_6ParamsE,"",@"SHT_CUDA_INFO"
	.sectionflags	@""
	.align	4


	//----- nvinfo : EIATTR_CUDA_API_VERSION
	.align		4
        /*0000*/ 	.byte	0x04, 0x37
        /*0002*/ 	.short	(.L_276 - .L_275)
.L_275:
        /*0004*/ 	.word	0x00000082


	//----- nvinfo : EIATTR_KPARAM_INFO
	.align		4
.L_276:
        /*0008*/ 	.byte	0x04, 0x17
        /*000a*/ 	.short	(.L_278 - .L_277)
.L_277:
        /*000c*/ 	.word	0x00000000
        /*0010*/ 	.short	0x0000
        /*0012*/ 	.short	0x0000
        /*0014*/ 	.byte	0x00, 0xf0, 0x61, 0x10


	//----- nvinfo : EIATTR_SPARSE_MMA_MASK
	.align		4
.L_278:
        /*0018*/ 	.byte	0x03, 0x50
        /*001a*/ 	.short	0x0000


	//----- nvinfo : EIATTR_MAXREG_COUNT
	.align		4
        /*001c*/ 	.byte	0x03, 0x1b
        /*001e*/ 	.short	0x00ff


	//----- nvinfo : EIATTR_MERCURY_ISA_VERSION
	.align		4
        /*0020*/ 	.byte	0x03, 0x5f
        /*0022*/ 	.short	0x0101


	//----- nvinfo : EIATTR_EXIT_INSTR_OFFSETS
	.align		4
        /*0024*/ 	.byte	0x04, 0x1c
        /*0026*/ 	.short	(.L_280 - .L_279)


	//   ....[0]....
.L_279:
        /*0028*/ 	.word	0x00000010


	//----- nvinfo : EIATTR_MAX_THREADS
	.align		4
.L_280:
        /*002c*/ 	.byte	0x04, 0x05
        /*002e*/ 	.short	(.L_282 - .L_281)
.L_281:
        /*0030*/ 	.word	0x00000100
        /*0034*/ 	.word	0x00000001
        /*0038*/ 	.word	0x00000001


	//----- nvinfo : EIATTR_CBANK_PARAM_SIZE
	.align		4
.L_282:
        /*003c*/ 	.byte	0x03, 0x19
        /*003e*/ 	.short	0x0418


	//----- nvinfo : EIATTR_PARAM_CBANK
	.align		4
        /*0040*/ 	.byte	0x04, 0x0a
        /*0042*/ 	.short	(.L_284 - .L_283)
	.align		4
.L_283:
        /*0044*/ 	.word	index@(.nv.constant0._ZN7cutlass13device_kernelIN5flash19enable_sm80_to_sm89INS1_16FlashAttnFwdSm80INS1_25CollectiveMainloopFwdSm80ILi8ELi1ELb1EN4cute5tupleIJNS5_1CILi128EEENS7_ILi48EEENS7_ILi256EEEEEELi256ENS_6half_tEfNS_4arch4Sm80ELb0ELb1ELb1ELb1ELb1ELb0ELb1ELb0EEENS1_21CollectiveEpilogueFwdINS6_IJS8_SA_S9_EEENS6_IJNS7_ILi1EEESI_SI_EEESC_SE_Li256ELb1ELb1ELb0ELb0EEENS1_19SingleTileSchedulerILb1ELb0ELb1ELi128EEEEEEEEEvNT_6ParamsE)
        /*0048*/ 	.short	0x0210
        /*004a*/ 	.short	0x0418


	//----- nvinfo : EIATTR_SW_WAR
	.align		4
.L_284:
        /*004c*/ 	.byte	0x04, 0x36
        /*004e*/ 	.short	(.L_286 - .L_285)
.L_285:
        /*0050*/ 	.word	0x00000008
.L_286:


//--------------------- .nv.info._ZN7cutlass13device_kernelIN5flash19enable_sm80_to_sm89INS1_16FlashAttnFwdSm80INS1_25CollectiveMainloopFwdSm80ILi8ELi1ELb0EN4cute5tupleIJNS5_1CILi128EEENS7_ILi32EEENS7_ILi256EEEEEELi256ENS_6half_tEfNS_4arch4Sm80ELb0ELb1ELb1ELb1ELb1ELb1ELb1ELb0EEENS1_21CollectiveEpilogueFwdINS6_IJS8_SA_S9_EEENS6_IJNS7_ILi1EEESI_SI_EEESC_SE_Li256ELb1ELb1ELb0ELb0EEENS1_19SingleTileSchedulerILb1ELb0ELb1ELi128EEEEEEEEEvNT_6ParamsE --------------------------
	.section	.nv.info._ZN7cutlass13device_kernelIN5flash19enable_sm80_to_sm89INS1_16FlashAttnFwdSm80INS1_25CollectiveMainloopFwdSm80ILi8ELi1ELb0EN4cute5tupleIJNS5_1CILi128EEENS7_ILi32EEENS7_ILi256EEEEEELi256ENS_6half_tEfNS_4arch4Sm80ELb0ELb1ELb1ELb1ELb1ELb1ELb1ELb0EEENS1_21CollectiveEpilogueFwdINS6_IJS8_SA_S9_EEENS6_IJNS7_ILi1EEESI_SI_EEESC_SE_Li256ELb1ELb1ELb0ELb0EEENS1_19SingleTileSchedulerILb1ELb0ELb1ELi128EEEEEEEEEvNT_6ParamsE,"",@"SHT_CUDA_INFO"
	.sectionflags	@""
	.align	4


	//----- nvinfo : EIATTR_CUDA_API_VERSION
	.align		4
        /*0000*/ 	.byte	0x04, 0x37
        /*0002*/ 	.short	(.L_288 - .L_287)
.L_287:
        /*0004*/ 	.word	0x00000082


	//----- nvinfo : EIATTR_KPARAM_INFO
	.align		4
.L_288:
        /*0008*/ 	.byte	0x04, 0x17
        /*000a*/ 	.short	(.L_290 - .L_289)
.L_289:
        /*000c*/ 	.word	0x00000000
        /*0010*/ 	.short	0x0000
        /*0012*/ 	.short	0x0000
        /*0014*/ 	.byte	0x00, 0xf0, 0x61, 0x10


	//----- nvinfo : EIATTR_SPARSE_MMA_MASK
	.align		4
.L_290:
        /*0018*/ 	.byte	0x03, 0x50
        /*001a*/ 	.short	0x0000


	//----- nvinfo : EIATTR_MAXREG_COUNT
	.align		4
        /*001c*/ 	.byte	0x03, 0x1b
        /*001e*/ 	.short	0x00ff


	//----- nvinfo : EIATTR_MERCURY_ISA_VERSION
	.align		4
        /*0020*/ 	.byte	0x03, 0x5f
        /*0022*/ 	.short	0x0101


	//----- nvinfo : EIATTR_EXIT_INSTR_OFFSETS
	.align		4
        /*0024*/ 	.byte	0x04, 0x1c
        /*0026*/ 	.short	(.L_292 - .L_291)


	//   ....[0]....
.L_291:
        /*0028*/ 	.word	0x00000010


	//----- nvinfo : EIATTR_MAX_THREADS
	.align		4
.L_292:
        /*002c*/ 	.byte	0x04, 0x05
        /*002e*/ 	.short	(.L_294 - .L_293)
.L_293:
        /*0030*/ 	.word	0x00000100
        /*0034*/ 	.word	0x00000001
        /*0038*/ 	.word	0x00000001


	//----- nvinfo : EIATTR_CBANK_PARAM_SIZE
	.align		4
.L_294:
        /*003c*/ 	.byte	0x03, 0x19
        /*003e*/ 	.short	0x0418


	//----- nvinfo : EIATTR_PARAM_CBANK
	.align		4
        /*0040*/ 	.byte	0x04, 0x0a
        /*0042*/ 	.short	(.L_296 - .L_295)
	.align		4
.L_295:
        /*0044*/ 	.word	index@(.nv.constant0._ZN7cutlass13device_kernelIN5flash19enable_sm80_to_sm89INS1_16FlashAttnFwdSm80INS1_25CollectiveMainloopFwdSm80ILi8ELi1ELb0EN4cute5tupleIJNS5_1CILi128EEENS7_ILi32EEENS7_ILi256EEEEEELi256ENS_6half_tEfNS_4arch4Sm80ELb0ELb1ELb1ELb1ELb1ELb1ELb1ELb0EEENS1_21CollectiveEpilogueFwdINS6_IJS8_SA_S9_EEENS6_IJNS7_ILi1EEESI_SI_EEESC_SE_Li256ELb1ELb1ELb0ELb0EEENS1_19SingleTileSchedulerILb1ELb0ELb1ELi128EEEEEEEEEvNT_6ParamsE)
        /*0048*/ 	.short	0x0210
        /*004a*/ 	.short	0x0418


	//----- nvinfo : EIATTR_SW_WAR
	.align		4
.L_296:
        /*004c*/ 	.byte	0x04, 0x36
        /*004e*/ 	.short	(.L_298 - .L_297)
.L_297:
        /*0050*/ 	.word	0x00000008
.L_298:


//--------------------- .nv.info._ZN7cutlass13device_kernelIN5flash19enable_sm80_to_sm89INS1_16FlashAttnFwdSm80INS1_25CollectiveMainloopFwdSm80ILi8ELi1ELb1EN4cute5tupleIJNS5_1CILi128EEENS7_ILi64EEENS7_ILi256EEEEEELi256ENS_6half_tEfNS_4arch4Sm80ELb1ELb0ELb1ELb0ELb1ELb0ELb1ELb0EEENS1_21CollectiveEpilogueFwdINS6_IJS8_SA_S9_EEENS6_IJNS7_ILi1EEESI_SI_EEESC_SE_Li256ELb0ELb1ELb0ELb0EEENS1_30DynamicPersistentTileSchedulerILi256ELi256ELb0ELb1ELb0EEEEEEEEEvNT_6ParamsE --------------------------
	.section	.nv.info._ZN7cutlass13device_kernelIN5flash19enable_sm80_to_sm89INS1_16FlashAttnFwdSm80INS1_25CollectiveMainloopFwdSm80ILi8ELi1ELb1EN4cute5tupleIJNS5_1CILi128EEENS7_ILi64EEENS7_ILi256EEEEEELi256ENS_6half_tEfNS_4arch4Sm80ELb1ELb0ELb1ELb0ELb1ELb0ELb1ELb0EEENS1_21CollectiveEpilogueFwdINS6_IJS8_SA_S9_EEENS6_IJNS7_ILi1EEESI_SI_EEESC_SE_Li256ELb0ELb1ELb0ELb0EEENS1_30DynamicPersistentTileSchedulerILi256ELi256ELb0ELb1ELb0EEEEEEEEEvNT_6ParamsE,"",@"SHT_CUDA_INFO"
	.sectionflags	@""
	.align	4


	//----- nvinfo : EIATTR_CUDA_API_VERSION
	.align		4
        /*0000*/ 	.byte	0x04, 0x37
        /*0002*/ 	.short	(.L_300 - .L_299)
.L_299:
        /*0004*/ 	.word	0x00000082


	//----- nvinfo : EIATTR_KPARAM_INFO
	.align		4
.L_300:
        /*0008*/ 	.byte	0x04, 0x17
        /*000a*/ 	.short	(.L_302 - .L_301)
.L_301:
        /*000c*/ 	.word	0x00000000
        /*0010*/ 	.short	0x0000
        /*0012*/ 	.short	0x0000
        /*0014*/ 	.byte	0x00, 0xf0, 0xa1, 0x10


	//----- nvinfo : EIATTR_SPARSE_MMA_MASK
	.align		4
.L_302:
        /*0018*/ 	.byte	0x03, 0x50
        /*001a*/ 	.short	0x0000


	//----- nvinfo : EIATTR_MAXREG_COUNT
	.align		4
        /*001c*/ 	.byte	0x03, 0x1b
        /*001e*/ 	.short	0x00ff


	//----- nvinfo : EIATTR_MERCURY_ISA_VERSION
	.align		4
        /*0020*/ 	.byte	0x03, 0x5f
        /*0022*/ 	.short	0x0101


	//----- nvinfo : EIATTR_EXIT_INSTR_OFFSETS
	.align		4
        /*0024*/ 	.byte	0x04, 0x1c
        /*0026*/ 	.short	(.L_304 - .L_303)


	//   ....[0]....
.L_303:
        /*0028*/ 	.word	0x00000010


	//----- nvinfo : EIATTR_MAX_THREADS
	.align		4
.L_304:
        /*002c*/ 	.byte	0x04, 0x05
        /*002e*/ 	.short	(.L_306 - .L_305)
.L_305:
        /*0030*/ 	.word	0x00000100
        /*0034*/ 	.word	0x00000001
        /*0038*/ 	.word	0x00000001


	//----- nvinfo : EIATTR_CBANK_PARAM_SIZE
	.align		4
.L_306:
        /*003c*/ 	.byte	0x03, 0x19
        /*003e*/ 	.short	0x0428


	//----- nvinfo : EIATTR_PARAM_CBANK
	.align		4
        /*0040*/ 	.byte	0x04, 0x0a
        /*0042*/ 	.short	(.L_308 - .L_307)
	.align		4
.L_307:
        /*0044*/ 	.word	index@(.nv.constant0._ZN7cutlass13device_kernelIN5flash19enable_sm80_to_sm89INS1_16FlashAttnFwdSm80INS1_25CollectiveMainloopFwdSm80ILi8ELi1ELb1EN4cute5tupleIJNS5_1CILi128EEENS7_ILi64EEENS7_ILi256EEEEEELi256ENS_6half_tEfNS_4arch4Sm80ELb1ELb0ELb1ELb0ELb1ELb0ELb1ELb0EEENS1_21CollectiveEpilogueFwdINS6_IJS8_SA_S9_EEENS6_IJNS7_ILi1EEESI_SI_EEESC_SE_Li256ELb0ELb1ELb0ELb0EEENS1_30DynamicPersistentTileSchedulerILi256ELi256ELb0ELb1ELb0EEEEEEEEEvNT_6ParamsE)
        /*0048*/ 	.short	0x0210
        /*004a*/ 	.short	0x0428


	//----- nvinfo : EIATTR_SW_WAR
	.align		4
.L_308:
        /*004c*/ 	.byte	0x04, 0x36
        /*004e*/ 	.short	(.L_310 - .L_309)
.L_309:
        /*0050*/ 	.word	0x00000008
.L_310:


//--------------------- .nv.info._ZN7cutlass13device_kernelIN5flash19enable_sm80_to_sm89INS1_16FlashAttnFwdSm80INS1_25CollectiveMainloopFwdSm80ILi8ELi1ELb1EN4cute5tupleIJNS5_1CILi128EEENS7_ILi64EEENS7_ILi256EEEEEELi256ENS_6half_tEfNS_4arch4Sm80ELb1ELb0ELb1ELb1ELb1ELb0ELb1ELb0EEENS1_21CollectiveEpilogueFwdINS6_IJS8_SA_S9_EEENS6_IJNS7_ILi1EEESI_SI_EEESC_SE_Li256ELb1ELb1ELb0ELb0EEENS1_19SingleTileSchedulerILb1ELb0ELb1ELi128EEEEEEEEEvNT_6ParamsE --------------------------
	.section	.nv.info._ZN7cutlass13device_kernelIN5flash19enable_sm80_to_sm89INS1_16FlashAttnFwdSm80INS1_25CollectiveMainloopFwdSm80ILi8ELi1ELb1EN4cute5tupleIJNS5_1CILi128EEENS7_ILi64EEENS7_ILi256EEEEEELi256ENS_6half_tEfNS_4arch4Sm80ELb1ELb0ELb1ELb1ELb1ELb0ELb1ELb0EEENS1_21CollectiveEpilogueFwdINS6_IJS8_SA_S9_EEENS6_IJNS7_ILi1EEESI_SI_EEESC_SE_Li256ELb1ELb1ELb0ELb0EEENS1_19SingleTileSchedulerILb1ELb0ELb1ELi128EEEEEEEEEvNT_6ParamsE,"",@"SHT_CUDA_INFO"
	.sectionflags	@""
	.align	4


	//----- nvinfo : EIATTR_CUDA_API_VERSION
	.align		4
        /*0000*/ 	.byte	0x04, 0x37
        /*0002*/ 	.short	(.L_312 - .L_311)
.L_311:
        /*0004*/ 	.word	0x00000082


	//----- nvinfo : EIATTR_KPARAM_INFO
	.align		4
.L_312:
        /*0008*/ 	.byte	0x04, 0x17
        /*000a*/ 	.short	(.L_314 - .L_313)
.L_313:
        /*000c*/ 	.word	0x00000000
        /*0010*/ 	.short	0x0000
        /*0012*/ 	.short	0x0000
        /*0014*/ 	.byte	0x00, 0xf0, 0x61, 0x10


	//----- nvinfo : EIATTR_SPARSE_MMA_MASK
	.align		4
.L_314:
        /*0018*/ 	.byte	0x03, 0x50
        /*001a*/ 	.short	0x0000


	//----- nvinfo : EIATTR_MAXREG_COUNT
	.align		4
        /*001c*/ 	.byte	0x03, 0x1b
        /*001e*/ 	.short	0x00ff


	//----- nvinfo : EIATTR_MERCURY_ISA_VERSION
	.align		4
        /*0020*/ 	.byte	0x03, 0x5f
        /*0022*/ 	.short	0x0101


	//----- nvinfo : EIATTR_EXIT_INSTR_OFFSETS
	.align		4
        /*0024*/ 	.byte	0x04, 0x1c
        /*0026*/ 	.short	(.L_316 - .L_315)


	//   ....[0]....
.L_315:
        /*0028*/ 	.word	0x00000010


	//----- nvinfo : EIATTR_MAX_THREADS
	.align		4
.L_316:
        /*002c*/ 	.byte	0x04, 0x05
        /*002e*/ 	.short	(.L_318 - .L_317)
.L_317:
        /*0030*/ 	.word	0x00000100
        /*0034*/ 	.word	0x00000001
        /*0038*/ 	.word	0x00000001


	//----- nvinfo : EIATTR_CBANK_PARAM_SIZE
	.align		4
.L_318:
        /*003c*/ 	.byte	0x03, 0x19
        /*003e*/ 	.short	0x0418


	//----- nvinfo : EIATTR_PARAM_CBANK
	.align		4
        /*0040*/ 	.byte	0x04, 0x0a
        /*0042*/ 	.short	(.L_320 - .L_319)
	.align		4
.L_319:
        /*0044*/ 	.word	index@(.nv.constant0._ZN7cutlass13device_kernelIN5flash19enable_sm80_to_sm89INS1_16FlashAttnFwdSm80INS1_25CollectiveMainloopFwdSm80ILi8ELi1ELb1EN4cute5tupleIJNS5_1CILi128EEENS7_ILi64EEENS7_ILi256EEEEEELi256ENS_6half_tEfNS_4arch4Sm80ELb1ELb0ELb1ELb1ELb1ELb0ELb1ELb0EEENS1_21CollectiveEpilogueFwdINS6_IJS8_SA_S9_EEENS6_IJNS7_ILi1EEESI_SI_EEESC_SE_Li256ELb1ELb1ELb0ELb0EEENS1_19SingleTileSchedulerILb1ELb0ELb1ELi128EEEEEEEEEvNT_6ParamsE)
        /*0048*/ 	.short	0x0210
        /*004a*/ 	.short	0x0418


	//----- nvinfo : EIATTR_SW_WAR
	.align		4
.L_320:
        /*004c*/ 	.byte	0x04, 0x36
        /*004e*/ 	.short	(.L_322 - .L_321)
.L_321:
        /*0050*/ 	.word	0x00000008
.L_322:


//--------------------- .nv.info._ZN7cutlass13device_kernelIN5flash19enable_sm80_to_sm89INS1_16FlashAttnFwdSm80INS1_25CollectiveMainloopFwdSm80ILi8ELi1ELb0EN4cute5tupleIJNS5_1CILi128EEENS7_ILi32EEENS7_ILi256EEEEEELi256ENS_6half_tEfNS_4arch4Sm80ELb1ELb0ELb1ELb1ELb1ELb1ELb1ELb0EEENS1_21CollectiveEpilogueFwdINS6_IJS8_SA_S9_EEENS6_IJNS7_ILi1EEESI_SI_EEESC_SE_Li256ELb1ELb1ELb0ELb0EEENS1_19SingleTileSchedulerILb1ELb0ELb1ELi128EEEEEEEEEvNT_6ParamsE --------------------------
	.section	.nv.info._ZN7cutlass13device_kernelIN5flash19enable_sm80_to_sm89INS1_16FlashAttnFwdSm80INS1_25CollectiveMainloopFwdSm80ILi8ELi1ELb0EN4cute5tupleIJNS5_1CILi128EEENS7_ILi32EEENS7_ILi256EEEEEELi256ENS_6half_tEfNS_4arch4Sm80ELb1ELb0ELb1ELb1ELb1ELb1ELb1ELb0EEENS1_21CollectiveEpilogueFwdINS6_IJS8_SA_S9_EEENS6_IJNS7_ILi1EEESI_SI_EEESC_SE_Li256ELb1ELb1ELb0ELb0EEENS1_19SingleTileSchedulerILb1ELb0ELb1ELi128EEEEEEEEEvNT_6ParamsE,"",@"SHT_CUDA_INFO"
	.sectionflags	@""
	.align	4


	//----- nvinfo : EIATTR_CUDA_API_VERSION
	.align		4
        /*0000*/ 	.byte	0x04, 0x37
        /*0002*/ 	.short	(.L_324 - .L_323)
.L_323:
        /*0004*/ 	.word	0x00000082


	//----- nvinfo : EIATTR_KPARAM_INFO
	.align		4
.L_324:
        /*0008*/ 	.byte	0x04, 0x17
        /*000a*/ 	.short	(.L_326 - .L_325)
.L_325:
        /*000c*/ 	.word	0x00000000
        /*0010*/ 	.short	0x0000
        /*0012*/ 	.short	0x0000
        /*0014*/ 	.byte	0x00, 0xf0, 0x61, 0x10


	//----- nvinfo : EIATTR_SPARSE_MMA_MASK
	.align		4
.L_326:
        /*0018*/ 	.byte	0x03, 0x50
        /*001a*/ 	.short	0x0000


	//----- nvinfo : EIATTR_MAXREG_COUNT
	.align		4
        /*001c*/ 	.byte	0x03, 0x1b
        /*001e*/ 	.short	0x00ff


	//----- nvinfo : EIATTR_MERCURY_ISA_VERSION
	.align		4
        /*0020*/ 	.byte	0x03, 0x5f
        /*0022*/ 	.short	0x0101


	//----- nvinfo : EIATTR_EXIT_INSTR_OFFSETS
	.align		4
        /*0024*/ 	.byte	0x04, 0x1c
        /*0026*/ 	.short	(.L_328 - .L_327)


	//   ....[0]....
.L_327:
        /*0028*/ 	.word	0x00000010


	//----- nvinfo : EIATTR_MAX_THREADS
	.align		4
.L_328:
        /*002c*/ 	.byte	0x04, 0x05
        /*002e*/ 	.short	(.L_330 - .L_329)
.L_329:
        /*0030*/ 	.word	0x00000100
        /*0034*/ 	.word	0x00000001
        /*0038*/ 	.word	0x00000001


	//----- nvinfo : EIATTR_CBANK_PARAM_SIZE
	.align		4
.L_330:
        /*003c*/ 	.byte	0x03, 0x19
        /*003e*/ 	.short	0x0418


	//----- nvinfo : EIATTR_PARAM_CBANK
	.align		4
        /*0040*/ 	.byte	0x04, 0x0a
        /*0042*/ 	.short	(.L_332 - .L_331)
	.align		4
.L_331:
        /*0044*/ 	.word	index@(.nv.constant0._ZN7cutlass13device_kernelIN5flash19enable_sm80_to_sm89INS1_16FlashAttnFwdSm80INS1_25CollectiveMainloopFwdSm80ILi8ELi1ELb0EN4cute5tupleIJNS5_1CILi128EEENS7_ILi32EEENS7_ILi256EEEEEELi256ENS_6half_tEfNS_4arch4Sm80ELb1ELb0ELb1ELb1ELb1ELb1ELb1ELb0EEENS1_21CollectiveEpilogueFwdINS6_IJS8_SA_S9_EEENS6_IJNS7_ILi1EEESI_SI_EEESC_SE_Li256ELb1ELb1ELb0ELb0EEENS1_19SingleTileSchedulerILb1ELb0ELb1ELi128EEEEEEEEEvNT_6ParamsE)
        /*0048*/ 	.short	0x0210
        /*004a*/ 	.short	0x0418


	//----- nvinfo : EIATTR_SW_WAR
	.align		4
.L_332:
        /*004c*/ 	.byte	0x04, 0x36
        /*004e*/ 	.short	(.L_334 - .L_333)
.L_333:
        /*0050*/ 	.word	0x00000008
.L_334:


//--------------------- .nv.info._ZN7cutlass13device_kernelIN5flash19enable_sm80_to_sm89INS1_16FlashAttnFwdSm80INS1_25CollectiveMainloopFwdSm80ILi8ELi1ELb0EN4cute5tupleIJNS5_1CILi128EEENS7_ILi96EEENS7_ILi256EEEEEELi256ENS_6half_tEfNS_4arch4Sm80ELb0ELb0ELb1ELb0ELb1ELb0ELb1ELb0EEENS1_21CollectiveEpilogueFwdINS6_IJS8_SA_S9_EEENS6_IJNS7_ILi1EEESI_SI_EEESC_SE_Li256ELb0ELb1ELb0ELb0EEENS1_19SingleTileSchedulerILb0ELb0ELb1ELi128EEEEEEEEEvNT_6ParamsE --------------------------
	.section	.nv.info._ZN7cutlass13device_kernelIN5flash19enable_sm80_to_sm89INS1_16FlashAttnFwdSm80INS1_25CollectiveMainloopFwdSm80ILi8ELi1ELb0EN4cute5tupleIJNS5_1CILi128EEENS7_ILi96EEENS7_ILi256EEEEEELi256ENS_6half_tEfNS_4arch4Sm80ELb0ELb0ELb1ELb0ELb1ELb0ELb1ELb0EEENS1_21CollectiveEpilogueFwdINS6_IJS8_SA_S9_EEENS6_IJNS7_ILi1EEESI_SI_EEESC_SE_Li256ELb0ELb1ELb0ELb0EEENS1_19SingleTileSchedulerILb0ELb0ELb1ELi128EEEEEEEEEvNT_6ParamsE,"",@"SHT_CUDA_INFO"
	.sectionflags	@""
	.align	4


	//----- nvinfo : EIATTR_CUDA_API_VERSION
	.align		4
        /*0000*/ 	.byte	0x04, 0x37
        /*0002*/ 	.short	(.L_336 - .L_335)
.L_335:
        /*0004*/ 	.word	0x00000082


	//----- nvinfo : EIATTR_KPARAM_INFO
	.align		4
.L_336:
        /*0008*/ 	.byte	0x04, 0x17
        /*000a*/ 	.short	(.L_338 - .L_337)
.L_337:
        /*000c*/ 	.word	0x00000000
        /*0010*/ 	.short	0x0000
        /*0012*/ 	.short	0x0000
        /*0014*/ 	.byte	0x00, 0xf0, 0x61, 0x10


	//----- nvinfo : EIATTR_SPARSE_MMA_MASK
	.align		4
.L_338:
        /*0018*/ 	.byte	0x03, 0x50
        /*001a*/ 	.short	0x0000


	//----- nvinfo : EIATTR_MAXREG_COUNT
	.align		4
        /*001c*/ 	.byte	0x03, 0x1b
        /*001e*/ 	.short	0x00ff


	//----- nvinfo : EIATTR_MERCURY_ISA_VERSION
	.align		4
        /*0020*/ 	.byte	0x03, 0x5f
        /*0022*/ 	.short	0x0101


	//----- nvinfo : EIATTR_EXIT_INSTR_OFFSETS
	.align		4
        /*0024*/ 	.byte	0x04, 0x1c
        /*0026*/ 	.short	(.L_340 - .L_339)


	//   ....[0]....
.L_339:
        /*0028*/ 	.word	0x00000010


	//----- nvinfo : EIATTR_MAX_THREADS
	.align		4
.L_340:
        /*002c*/ 	.byte	0x04, 0x05
        /*002e*/ 	.short	(.L_342 - .L_341)
.L_341:
        /*0030*/ 	.word	0x00000100
        /*0034*/ 	.word	0x00000001
        /*0038*/ 	.word	0x00000001


	//----- nvinfo : EIATTR_CBANK_PARAM_SIZE
	.align		4
.L_342:
        /*003c*/ 	.byte	0x03, 0x19
        /*003e*/ 	.short	0x0418


	//----- nvinfo : EIATTR_PARAM_CBANK
	.align		4
        /*0040*/ 	.byte	0x04, 0x0a
        /*0042*/ 	.short	(.L_344 - .L_343)
	.align		4
.L_343:
        /*0044*/ 	.word	index@(.nv.constant0._ZN7cutlass13device_kernelIN5flash19enable_sm80_to_sm89INS1_16FlashAttnFwdSm80INS1_25CollectiveMainloopFwdSm80ILi8ELi1ELb0EN4cute5tupleIJNS5_1CILi128EEENS7_ILi96EEENS7_ILi256EEEEEELi256ENS_6half_tEfNS_4arch4Sm80ELb0ELb0ELb1ELb0ELb1ELb0ELb1ELb0EEENS1_21CollectiveEpilogueFwdINS6_IJS8_SA_S9_EEENS6_IJNS7_ILi1EEESI_SI_EEESC_SE_Li256ELb0ELb1ELb0ELb0EEENS1_19SingleTileSchedulerILb0ELb0ELb1ELi128EEEEEEEEEvNT_6ParamsE)
        /*0048*/ 	.short	0x0210
        /*004a*/ 	.short	0x0418


	//----- nvinfo : EIATTR_SW_WAR
	.align		4
.L_344:
        /*004c*/ 	.byte	0x04, 0x36
        /*004e*/ 	.short	(.L_346 - .L_345)
.L_345:
        /*0050*/ 	.word	0x00000008
.L_346:


//--------------------- .nv.info._ZN7cutlass13device_kernelIN5flash19enable_sm80_to_sm89INS1_16FlashAttnFwdSm80INS1_25CollectiveMainloopFwdSm80ILi8ELi1ELb0EN4cute5tupleIJNS5_1CILi128EEENS7_ILi96EEENS7_ILi256EEEEEELi256ENS_6half_tEfNS_4arch4Sm80ELb0ELb0ELb1ELb1ELb1ELb0ELb1ELb0EEENS1_21CollectiveEpilogueFwdINS6_IJS8_SA_S9_EEENS6_IJNS7_ILi1EEESI_SI_EEESC_SE_Li256ELb1ELb1ELb0ELb0EEENS1_19SingleTileSchedulerILb1ELb0ELb1ELi128EEEEEEEEEvNT_6ParamsE --------------------------
	.section	.nv.info._ZN7cutlass13device_kernelIN5flash19enable_sm80_to_sm89INS1_16FlashAttnFwdSm80INS1_25CollectiveMainloopFwdSm80ILi8ELi1ELb0EN4cute5tupleIJNS5_1CILi128EEENS7_ILi96EEENS7_ILi256EEEEEELi256ENS_6half_tEfNS_4arch4Sm80ELb0ELb0ELb1ELb1ELb1ELb0ELb1ELb0EEENS1_21CollectiveEpilogueFwdINS6_IJS8_SA_S9_EEENS6_IJNS7_ILi1EEESI_SI_EEESC_SE_Li256ELb1ELb1ELb0ELb0EEENS1_19SingleTileSchedulerILb1ELb0ELb1ELi128EEEEEEEEEvNT_6ParamsE,"",@"SHT_CUDA_INFO"
	.sectionflags	@""
	.align	4


	//----- nvinfo : EIATTR_CUDA_API_VERSION
	.align		4
        /*0000*/ 	.byte	0x04, 0x37
        /*0002*/ 	.short	(.L_348 - .L_347)
.L_347:
        /*0004*/ 	.word	0x00000082


	//----- nvinfo : EIATTR_KPARAM_INFO
	.align		4
.L_348:
        /*0008*/ 	.byte	0x04, 0x17
        /*000a*/ 	.short	(.L_350 - .L_349)
.L_349:
        /*000c*/ 	.word	0x00000000
        /*0010*/ 	.short	0x0000
        /*0012*/ 	.short	0x0000
        /*0014*/ 	.byte	0x00, 0xf0, 0x61, 0x10


	//----- nvinfo : EIATTR_SPARSE_MMA_MASK
	.align		4
.L_350:
        /*0018*/ 	.byte	0x03, 0x50
        /*001a*/ 	.short	0x0000


	//----- nvinfo : EIATTR_MAXREG_COUNT
	.align		4
        /*001c*/ 	.byte	0x03, 0x1b
        /*001e*/ 	.short	0x00ff


	//----- nvinfo : EIATTR_MERCURY_ISA_VERSION
	.align		4
        /*0020*/ 	.byte	0x03, 0x5f
        /*0022*/ 	.short	0x0101


	//----- nvinfo : EIATTR_EXIT_INSTR_OFFSETS
	.align		4
        /*0024*/ 	.byte	0x04, 0x1c
        /*0026*/ 	.short	(.L_352 - .L_351)


	//   ....[0]....
.L_351:
        /*0028*/ 	.word	0x00000010


	//----- nvinfo : EIATTR_MAX_THREADS
	.align		4
.L_352:
        /*002c*/ 	.byte	0x04, 0x05
        /*002e*/ 	.short	(.L_354 - .L_353)
.L_353:
        /*0030*/ 	.word	0x00000100
        /*0034*/ 	.word	0x00000001
        /*0038*/ 	.word	0x00000001


	//----- nvinfo : EIATTR_CBANK_PARAM_SIZE
	.align		4
.L_354:
        /*003c*/ 	.byte	0x03, 0x19
        /*003e*/ 	.short	0x0418


	//----- nvinfo : EIATTR_PARAM_CBANK
	.align		4
        /*0040*/ 	.byte	0x04, 0x0a
        /*0042*/ 	.short	(.L_356 - .L_355)
	.align		4
.L_355:
        /*0044*/ 	.word	index@(.nv.constant0._ZN7cutlass13device_kernelIN5flash19enable_sm80_to_sm89INS1_16FlashAttnFwdSm80INS1_25CollectiveMainloopFwdSm80ILi8ELi1ELb0EN4cute5tupleIJNS5_1CILi128EEENS7_ILi96EEENS7_ILi256EEEEEELi256ENS_6half_tEfNS_4arch4Sm80ELb0ELb0ELb1ELb1ELb1ELb0ELb1ELb0EEENS1_21CollectiveEpilogueFwdINS6_IJS8_SA_S9_EEENS6_IJNS7_ILi1EEESI_SI_EEESC_SE_Li256ELb1ELb1ELb0ELb0EEENS1_19SingleTileSchedulerILb1ELb0ELb1ELi128EEEEEEEEEvNT_6ParamsE)
        /*0048*/ 	.short	0x0210
        /*004a*/ 	.short	0x0418


	//----- nvinfo : EIATTR_SW_WAR
	.align		4
.L_356:
        /*004c*/ 	.byte	0x04, 0x36
        /*004e*/ 	.short	(.L_358 - .L_357)
.L_357:
        /*0050*/ 	.word	0x00000008
.L_358:


//--------------------- .nv.info._ZN7cutlass13device_kernelIN5flash19enable_sm80_to_sm89INS1_16FlashAttnFwdSm80INS1_25CollectiveMainloopFwdSm80ILi8ELi1ELb0EN4cute5tupleIJNS5_1CILi128EEENS7_ILi48EEENS7_ILi256EEEEEELi256ENS_6half_tEfNS_4arch4Sm80ELb0ELb0ELb1ELb1ELb1ELb1ELb1ELb0EEENS1_21CollectiveEpilogueFwdINS6_IJS8_SA_S9_EEENS6_IJNS7_ILi1EEESI_SI_EEESC_SE_Li256ELb1ELb1ELb0ELb0EEENS1_19SingleTileSchedulerILb1ELb0ELb1ELi128EEEEEEEEEvNT_6ParamsE --------------------------
	.section	.nv.info._ZN7cutlass13device_kernelIN5flash19enable_sm80_to_sm89INS1_16FlashAttnFwdSm80INS1_25CollectiveMainloopFwdSm80ILi8ELi1ELb0EN4cute5tupleIJNS5_1CILi128EEENS7_ILi48EEENS7_ILi256EEEEEELi256ENS_6half_tEfNS_4arch4Sm80ELb0ELb0ELb1ELb1ELb1ELb1ELb1ELb0EEENS1_21CollectiveEpilogueFwdINS6_IJS8_SA_S9_EEENS6_IJNS7_ILi1EEESI_SI_EEESC_SE_Li256ELb1ELb1ELb0ELb0EEENS1_19SingleTileSchedulerILb1ELb0ELb1ELi128EEEEEEEEEvNT_6ParamsE,"",@"SHT_CUDA_INFO"
	.sectionflags	@""
	.align	4


	//----- nvinfo : EIATTR_CUDA_API_VERSION
	.align		4
        /*0000*/ 	.byte	0x04, 0x37
        /*0002*/ 	.short	(.L_360 - .L_359)
.L_359:
        /*0004*/ 	.word	0x00000082


	//----- nvinfo : EIATTR_KPARAM_INFO
	.align		4
.L_360:
        /*0008*/ 	.byte	0x04, 0x17
        /*000a*/ 	.short	(.L_362 - .L_361)
.L_361:
        /*000c*/ 	.word	0x00000000
        /*0010*/ 	.short	0x0000
        /*0012*/ 	.short	0x0000
        /*0014*/ 	.byte	0x00, 0xf0, 0x61, 0x10


	//----- nvinfo : EIATTR_SPARSE_MMA_MASK
	.align		4
.L_362:
        /*0018*/ 	.byte	0x03, 0x50
        /*001a*/ 	.short	0x0000


	//----- nvinfo : EIATTR_MAXREG_COUNT
	.align		4
        /*001c*/ 	.byte	0x03, 0x1b
        /*001e*/ 	.short	0x00ff


	//----- nvinfo : EIATTR_MERCURY_ISA_VERSION
	.align		4
        /*0020*/ 	.byte	0x03, 0x5f
        /*0022*/ 	.short	0x0101


	//----- nvinfo : EIATTR_EXIT_INSTR_OFFSETS
	.align		4
        /*0024*/ 	.byte	0x04, 0x1c
        /*0026*/ 	.short	(.L_364 - .L_363)


	//   ....[0]....
.L_363:
        /*0028*/ 	.word	0x00000010


	//----- nvinfo : EIATTR_MAX_THREADS
	.align		4
.L_364:
        /*002c*/ 	.byte	0x04, 0x05
        /*002e*/ 	.short	(.L_366 - .L_365)
.L_365:
        /*0030*/ 	.word	0x00000100
        /*0034*/ 	.word	0x00000001
        /*0038*/ 	.word	0x00000001


	//----- nvinfo : EIATTR_CBANK_PARAM_SIZE
	.align		4
.L_366:
        /*003c*/ 	.byte	0x03, 0x19
        /*003e*/ 	.short	0x0418


	//----- nvinfo : EIATTR_PARAM_CBANK
	.align		4
        /*0040*/ 	.byte	0x04, 0x0a
        /*0042*/ 	.short	(.L_368 - .L_367)
	.align		4
.L_367:
        /*0044*/ 	.word	index@(.nv.constant0._ZN7cutlass13device_kernelIN5flash19enable_sm80_to_sm89INS1_16FlashAttnFwdSm80INS1_25CollectiveMainloopFwdSm80ILi8ELi1ELb0EN4cute5tupleIJNS5_1CILi128EEENS7_ILi48EEENS7_ILi256EEEEEELi256ENS_6half_tEfNS_4arch4Sm80ELb0ELb0ELb1ELb1ELb1ELb1ELb1ELb0EEENS1_21CollectiveEpilogueFwdINS6_IJS8_SA_S9_EEENS6_IJNS7_ILi1EEESI_SI_EEESC_SE_Li256ELb1ELb1ELb0ELb0EEENS1_19SingleTileSchedulerILb1ELb0ELb1ELi128EEEEEEEEEvNT_6ParamsE)
        /*0048*/ 	.short	0x0210
        /*004a*/ 	.short	0x0418


	//----- nvinfo : EIATTR_SW_WAR
	.align		4
.L_368:
        /*004c*/ 	.byte	0x04, 0x36
        /*004e*/ 	.short	(.L_370 - .L_369)
.L_369:
        /*0050*/ 	.word	0x00000008
.L_370:


//--------------------- .nv.info._ZN7cutlass13device_kernelIN5flash19enable_sm80_to_sm89INS1_16FlashAttnFwdSm80INS1_25CollectiveMainloopFwdSm80ILi8ELi1ELb0EN4cute5tupleIJNS5_1CILi128EEENS7_ILi64EEENS7_ILi256EEEEEELi256ENS_6half_tEfNS_4arch4Sm80ELb0ELb1ELb1ELb0ELb1ELb0ELb1ELb0EEENS1_21CollectiveEpilogueFwdINS6_IJS8_SA_S9_EEENS6_IJNS7_ILi1EEESI_SI_EEESC_SE_Li256ELb0ELb1ELb0ELb0EEENS1_19SingleTileSchedulerILb0ELb0ELb1ELi128EEEEEEEEEvNT_6ParamsE --------------------------
	.section	.nv.info._ZN7cutlass13device_kernelIN5flash19enable_sm80_to_sm89INS1_16FlashAttnFwdSm80INS1_25CollectiveMainloopFwdSm80ILi8ELi1ELb0EN4cute5tupleIJNS5_1CILi128EEENS7_ILi64EEENS7_ILi256EEEEEELi256ENS_6half_tEfNS_4arch4Sm80ELb0ELb1ELb1ELb0ELb1ELb0ELb1ELb0EEENS1_21CollectiveEpilogueFwdINS6_IJS8_SA_S9_EEENS6_IJNS7_ILi1EEESI_SI_EEESC_SE_Li256ELb0ELb1ELb0ELb0EEENS1_19SingleTileSchedulerILb0ELb0ELb1ELi128EEEEEEEEEvNT_6ParamsE,"",@"SHT_CUDA_INFO"
	.sectionflags	@""
	.align	4


	//----- nvinfo : EIATTR_CUDA_API_VERSION
	.align		4
        /*0000*/ 	.byte	0x04, 0x37
        /*0002*/ 	.short	(.L_372 - .L_371)
.L_371:
        /*0004*/ 	.word	0x00000082


	//----- nvinfo : EIATTR_KPARAM_INFO
	.align		4
.L_372:
        /*0008*/ 	.byte	0x04, 0x17
        /*000a*/ 	.short	(.L_374 - .L_373)
.L_373:
        /*000c*/ 	.word	0x00000000
        /*0010*/ 	.short	0x0000
        /*0012*/ 	.short	0x0000
        /*0014*/ 	.byte	0x00, 0xf0, 0x61, 0x10


	//----- nvinfo : EIATTR_SPARSE_MMA_MASK
	.align		4
.L_374:
        /*0018*/ 	.byte	0x03, 0x50
        /*001a*/ 	.short	0x0000


	//----- nvinfo : EIATTR_MAXREG_COUNT
	.align		4
        /*001c*/ 	.byte	0x03, 0x1b
        /*001e*/ 	.short	0x00ff


	//----- nvinfo : EIATTR_MERCURY_ISA_VERSION
	.align		4
        /*0020*/ 	.byte	0x03, 0x5f
        /*0022*/ 	.short	0x0101


	//----- nvinfo : EIATTR_EXIT_INSTR_OFFSETS
	.align		4
        /*0024*/ 	.byte	0x04, 0x1c
        /*0026*/ 	.short	(.L_376 - .L_375)


	//   ....[0]....
.L_375:
        /*0028*/ 	.word	0x00000010


	//----- nvinfo : EIATTR_MAX_THREADS
	.align		4
.L_376:
        /*002c*/ 	.byte	0x04, 0x05
        /*002e*/ 	.short	(.L_378 - .L_377)
.L_377:
        /*0030*/ 	.word	0x00000100
        /*0034*/ 	.word	0x00000001
        /*0038*/ 	.word	0x00000001


	//----- nvinfo : EIATTR_CBANK_PARAM_SIZE
	.align		4
.L_378:
        /*003c*/ 	.byte	0x03, 0x19
        /*003e*/ 	.short	0x0418


	//----- nvinfo : EIATTR_PARAM_CBANK
	.align		4
        /*0040*/ 	.byte	0x04, 0x0a
        /*0042*/ 	.short	(.L_380 - .L_379)
	.align		4
.L_379:
        /*0044*/ 	.word	index@(.nv.constant0._ZN7cutlass13device_kernelIN5flash19enable_sm80_to_sm89INS1_16FlashAttnFwdSm80INS1_25CollectiveMainloopFwdSm80ILi8ELi1ELb0EN4cute5tupleIJNS5_1CILi128EEENS7_ILi64EEENS7_ILi256EEEEEELi256ENS_6half_tEfNS_4arch4Sm80ELb0ELb1ELb1ELb0ELb1ELb0ELb1ELb0EEENS1_21CollectiveEpilogueFwdINS6_IJS8_SA_S9_EEENS6_IJNS7_ILi1EEESI_SI_EEESC_SE_Li256ELb0ELb1ELb0ELb0EEENS1_19SingleTileSchedulerILb0ELb0ELb1ELi128EEEEEEEEEvNT_6ParamsE)
        /*0048*/ 	.short	0x0210
        /*004a*/ 	.short	0x0418


	//----- nvinfo : EIATTR_SW_WAR
	.align		4
.L_380:
        /*004c*/ 	.byte	0x04, 0x36
        /*004e*/ 	.short	(.L_382 - .L_381)
.L_381:
        /*0050*/ 	.word	0x00000008
.L_382:


//--------------------- .nv.info._ZN7cutlass13device_kernelIN5flash19enable_sm80_to_sm89INS1_16FlashAttnFwdSm80INS1_25CollectiveMainloopFwdSm80ILi8ELi1ELb0EN4cute5tupleIJNS5_1CILi128EEENS7_ILi64EEENS7_ILi256EEEEEELi256ENS_6half_tEfNS_4arch4Sm80ELb0ELb1ELb1ELb1ELb1ELb0ELb1ELb0EEENS1_21CollectiveEpilogueFwdINS6_IJS8_SA_S9_EEENS6_IJNS7_ILi1EEESI_SI_EEESC_SE_Li256ELb1ELb1ELb0ELb0EEENS1_19SingleTileSchedulerILb1ELb0ELb1ELi128EEEEEEEEEvNT_6ParamsE --------------------------
	.section	.nv.info._ZN7cutlass13device_kernelIN5flash19enable_sm80_to_sm89INS1_16FlashAttnFwdSm80INS1_25CollectiveMainloopFwdSm80ILi8ELi1ELb0EN4cute5tupleIJNS5_1CILi128EEENS7_ILi64EEENS7_ILi256EEEEEELi256ENS_6half_tEfNS_4arch4Sm80ELb0ELb1ELb1ELb1ELb1ELb0ELb1ELb0EEENS1_21CollectiveEpilogueFwdINS6_IJS8_SA_S9_EEENS6_IJNS7_ILi1EEESI_SI_EEESC_SE_Li256ELb1ELb1ELb0ELb0EEENS1_19SingleTileSchedulerILb1ELb0ELb1ELi128EEEEEEEEEvNT_6ParamsE,"",@"SHT_CUDA_INFO"
	.sectionflags	@""
	.align	4


	//----- nvinfo : EIATTR_CUDA_API_VERSION
	.align		4
        /*0000*/ 	.byte	0x04, 0x37
        /*0002*/ 	.short	(.L_384 - .L_383)
.L_383:
        /*0004*/ 	.word	0x00000082


	//----- nvinfo : EIATTR_KPARAM_INFO
	.align		4
.L_384:
        /*0008*/ 	.byte	0x04, 0x17
        /*000a*/ 	.short	(.L_386 - .L_385)
.L_385:
        /*000c*/ 	.word	0x00000000
        /*0010*/ 	.short	0x0000
        /*0012*/ 	.short	0x0000
        /*0014*/ 	.byte	0x00, 0xf0, 0x61, 0x10


	//----- nvinfo : EIATTR_SPARSE_MMA_MASK
	.align		4
.L_386:
        /*0018*/ 	.byte	0x03, 0x50
        /*001a*/ 	.short	0x0000


	//----- nvinfo : EIATTR_MAXREG_COUNT
	.align		4
        /*001c*/ 	.byte	0x03, 0x1b
        /*001e*/ 	.short	0x00ff


	//----- nvinfo : EIATTR_MERCURY_ISA_VERSION
	.align		4
        /*0020*/ 	.byte	0x03, 0x5f
        /*0022*/ 	.short	0x0101


	//----- nvinfo : EIATTR_EXIT_INSTR_OFFSETS
	.align		4
        /*0024*/ 	.byte	0x04, 0x1c
        /*0026*/ 	.short	(.L_388 - .L_387)


	//   ....[0]....
.L_387:
        /*0028*/ 	.word	0x00000010


	//----- nvinfo : EIATTR_MAX_THREADS
	.align		4
.L_388:
        /*002c*/ 	.byte	0x04, 0x05
        /*002e*/ 	.short	(.L_390 - .L_389)
.L_389:
        /*0030*/ 	.word	0x00000100
        /*0034*/ 	.word	0x00000001
        /*0038*/ 	.word	0x00000001


	//----- nvinfo : EIATTR_CBANK_PARAM_SIZE
	.align		4
.L_390:
        /*003c*/ 	.byte	0x03, 0x19
        /*003e*/ 	.short	0x0418


	//----- nvinfo : EIATTR_PARAM_CBANK
	.align		4
        /*0040*/ 	.byte	0x04, 0x0a
        /*0042*/ 	.short	(.L_392 - .L_391)
	.align		4
.L_391:
        /*0044*/ 	.word	index@(.nv.constant0._ZN7cutlass13device_kernelIN5flash19enable_sm80_to_sm89INS1_16FlashAttnFwdSm80INS1_25CollectiveMainloopFwdSm80ILi8ELi1ELb0EN4cute5tupleIJNS5_1CILi128EEENS7_ILi64EEENS7_ILi256EEEEEELi256ENS_6half_tEfNS_4arch4Sm80ELb0ELb1ELb1ELb1ELb1ELb0ELb1ELb0EEENS1_21CollectiveEpilogueFwdINS6_IJS8_SA_S9_EEENS6_IJNS7_ILi1EEESI_SI_EEESC_SE_Li256ELb1ELb1ELb0ELb0EEENS1_19SingleTileSchedulerILb1ELb0ELb1ELi128EEEEEEEEEvNT_6ParamsE)
        /*0048*/ 	.short	0x0210
        /*004a*/ 	.short	0x0418


	//----- nvinfo : EIATTR_SW_WAR
	.align		4
.L_392:
        /*004c*/ 	.byte	0x04, 0x36
        /*004e*/ 	.short	(.L_394 - .L_393)
.L_393:
        /*0050*/ 	.word	0x00000008
.L_394:


//--------------------- .nv.info._ZN7cutlass13device_kernelIN5flash19enable_sm80_to_sm89INS1_16FlashAttnFwdSm80INS1_25CollectiveMainloopFwdSm80ILi8ELi1ELb0EN4cute5tupleIJNS5_1CILi128EEENS7_ILi48EEENS7_ILi256EEEEEELi256ENS_6half_tEfNS_4arch4Sm80ELb0ELb1ELb1ELb1ELb1ELb1ELb1ELb0EEENS1_21CollectiveEpilogueFwdINS6_IJS8_SA_S9_EEENS6_IJNS7_ILi1EEESI_SI_EEESC_SE_Li256ELb1ELb1ELb0ELb0EEENS1_19SingleTileSchedulerILb1ELb0ELb1ELi128EEEEEEEEEvNT_6ParamsE --------------------------
	.section	.nv.info._ZN7cutlass13device_kernelIN5flash19enable_sm80_to_sm89INS1_16FlashAttnFwdSm80INS1_25CollectiveMainloopFwdSm80ILi8ELi1ELb0EN4cute5tupleIJNS5_1CILi128EEENS7_ILi48EEENS7_ILi256EEEEEELi256ENS_6half_tEfNS_4arch4Sm80ELb0ELb1ELb1ELb1ELb1ELb1ELb1ELb0EEENS1_21CollectiveEpilogueFwdINS6_IJS8_SA_S9_EEENS6_IJNS7_ILi1EEESI_SI_EEESC_SE_Li256ELb1ELb1ELb0ELb0EEENS1_19SingleTileSchedulerILb1ELb0ELb1ELi128EEEEEEEEEvNT_6ParamsE,"",@"SHT_CUDA_INFO"
	.sectionflags	@""
	.align	4


	//----- nvinfo : EIATTR_CUDA_API_VERSION
	.align		4
        /*0000*/ 	.byte	0x04, 0x37
        /*0002*/ 	.short	(.L_396 - .L_395)
.L_395:
        /*0004*/ 	.word	0x00000082


	//----- nvinfo : EIATTR_KPARAM_INFO
	.align		4
.L_396:
        /*0008*/ 	.byte	0x04, 0x17
        /*000a*/ 	.short	(.L_398 - .L_397)
.L_397:
        /*000c*/ 	.word	0x00000000
        /*0010*/ 	.short	0x0000
        /*0012*/ 	.short	0x0000
        /*0014*/ 	.byte	0x00, 0xf0, 0x61, 0x10


	//----- nvinfo : EIATTR_SPARSE_MMA_MASK
	.align		4
.L_398:
        /*0018*/ 	.byte	0x03, 0x50
        /*001a*/ 	.short	0x0000


	//----- nvinfo : EIATTR_MAXREG_COUNT
	.align		4
        /*001c*/ 	.byte	0x03, 0x1b
        /*001e*/ 	.short	0x00ff


	//----- nvinfo : EIATTR_MERCURY_ISA_VERSION
	.align		4
        /*0020*/ 	.byte	0x03, 0x5f
        /*0022*/ 	.short	0x0101


	//----- nvinfo : EIATTR_EXIT_INSTR_OFFSETS
	.align		4
        /*0024*/ 	.byte	0x04, 0x1c
        /*0026*/ 	.short	(.L_400 - .L_399)


	//   ....[0]....
.L_399:
        /*0028*/ 	.word	0x00000010


	//----- nvinfo : EIATTR_MAX_THREADS
	.align		4
.L_400:
        /*002c*/ 	.byte	0x04, 0x05
        /*002e*/ 	.short	(.L_402 - .L_401)
.L_401:
        /*0030*/ 	.word	0x00000100
        /*0034*/ 	.word	0x00000001
        /*0038*/ 	.word	0x00000001


	//----- nvinfo : EIATTR_CBANK_PARAM_SIZE
	.align		4
.L_402:
        /*003c*/ 	.byte	0x03, 0x19
        /*003e*/ 	.short	0x0418


	//----- nvinfo : EIATTR_PARAM_CBANK
	.align		4
        /*0040*/ 	.byte	0x04, 0x0a
        /*0042*/ 	.short	(.L_404 - .L_403)
	.align		4
.L_403:
        /*0044*/ 	.word	index@(.nv.constant0._ZN7cutlass13device_kernelIN5flash19enable_sm80_to_sm89INS1_16FlashAttnFwdSm80INS1_25CollectiveMainloopFwdSm80ILi8ELi1ELb0EN4cute5tupleIJNS5_1CILi128EEENS7_ILi48EEENS7_ILi256EEEEEELi256ENS_6half_tEfNS_4arch4Sm80ELb0ELb1ELb1ELb1ELb1ELb1ELb1ELb0EEENS1_21CollectiveEpilogueFwdINS6_IJS8_SA_S9_EEENS6_IJNS7_ILi1EEESI_SI_EEESC_SE_Li256ELb1ELb1ELb0ELb0EEENS1_19SingleTileSchedulerILb1ELb0ELb1ELi128EEEEEEEEEvNT_6ParamsE)
        /*0048*/ 	.short	0x0210
        /*004a*/ 	.short	0x0418


	//----- nvinfo : EIATTR_SW_WAR
	.align		4
.L_404:
        /*004c*/ 	.byte	0x04, 0x36
        /*004e*/ 	.short	(.L_406 - .L_405)
.L_405:
        /*0050*/ 	.word	0x00000008
.L_406:


//--------------------- .nv.info._ZN7cutlass13device_kernelIN5flash19enable_sm80_to_sm89INS1_16FlashAttnFwdSm80INS1_25CollectiveMainloopFwdSm80ILi8ELi1ELb0EN4cute5tupleIJNS5_1CILi128EEENS7_ILi96EEENS7_ILi256EEEEEELi256ENS_6half_tEfNS_4arch4Sm80ELb1ELb0ELb1ELb0ELb1ELb0ELb1ELb0EEENS1_21CollectiveEpilogueFwdINS6_IJS8_SA_S9_EEENS6_IJNS7_ILi1EEESI_SI_EEESC_SE_Li256ELb0ELb1ELb0ELb0EEENS1_30DynamicPersistentTileSchedulerILi256ELi256ELb0ELb1ELb0EEEEEEEEEvNT_6ParamsE --------------------------
	.section	.nv.info._ZN7cutlass13device_kernelIN5flash19enable_sm80_to_sm89INS1_16FlashAttnFwdSm80INS1_25CollectiveMainloopFwdSm80ILi8ELi1ELb0EN4cute5tupleIJNS5_1CILi128EEENS7_ILi96EEENS7_ILi256EEEEEELi256ENS_6half_tEfNS_4arch4Sm80ELb1ELb0ELb1ELb0ELb1ELb0ELb1ELb0EEENS1_21CollectiveEpilogueFwdINS6_IJS8_SA_S9_EEENS6_IJNS7_ILi1EEESI_SI_EEESC_SE_Li256ELb0ELb1ELb0ELb0EEENS1_30DynamicPersistentTileSchedulerILi256ELi256ELb0ELb1ELb0EEEEEEEEEvNT_6ParamsE,"",@"SHT_CUDA_INFO"
	.sectionflags	@""
	.align	4


	//----- nvinfo : EIATTR_CUDA_API_VERSION
	.align		4
        /*0000*/ 	.byte	0x04, 0x37
        /*0002*/ 	.short	(.L_408 - .L_407)
.L_407:
        /*0004*/ 	.word	0x00000082


	//----- nvinfo : EIATTR_KPARAM_INFO
	.align		4
.L_408:
        /*0008*/ 	.byte	0x04, 0x17
        /*000a*/ 	.short	(.L_410 - .L_409)
.L_409:
        /*000c*/ 	.word	0x00000000
        /*0010*/ 	.short	0x0000
        /*0012*/ 	.short	0x0000
        /*0014*/ 	.byte	0x00, 0xf0, 0xa1, 0x10


	//----- nvinfo : EIATTR_SPARSE_MMA_MASK
	.align		4
.L_410:
        /*0018*/ 	.byte	0x03, 0x50
        /*001a*/ 	.short	0x0000


	//----- nvinfo : EIATTR_MAXREG_COUNT
	.align		4
        /*001c*/ 	.byte	0x03, 0x1b
        /*001e*/ 	.short	0x00ff


	//----- nvinfo : EIATTR_MERCURY_ISA_VERSION
	.align		4
        /*0020*/ 	.byte	0x03, 0x5f
        /*0022*/ 	.short	0x0101


	//----- nvinfo : EIATTR_EXIT_INSTR_OFFSETS
	.align		4
        /*0024*/ 	.byte	0x04, 0x1c
        /*0026*/ 	.short	(.L_412 - .L_411)


	//   ....[0]....
.L_411:
        /*0028*/ 	.word	0x00000010


	//----- nvinfo : EIATTR_MAX_THREADS
	.align		4
.L_412:
        /*002c*/ 	.byte	0x04, 0x05
        /*002e*/ 	.short	(.L_414 - .L_413)
.L_413:
        /*0030*/ 	.word	0x00000100
        /*0034*/ 	.word	0x00000001
        /*0038*/ 	.word	0x00000001


	//----- nvinfo : EIATTR_CBANK_PARAM_SIZE
	.align		4
.L_414:
        /*003c*/ 	.byte	0x03, 0x19
        /*003e*/ 	.short	0x0428


	//----- nvinfo : EIATTR_PARAM_CBANK
	.align		4
        /*0040*/ 	.byte	0x04, 0x0a
        /*0042*/ 	.short	(.L_416 - .L_415)
	.align		4
.L_415:
        /*0044*/ 	.word	index@(.nv.constant0._ZN7cutlass13device_kernelIN5flash19enable_sm80_to_sm89INS1_16FlashAttnFwdSm80INS1_25CollectiveMainloopFwdSm80ILi8ELi1ELb0EN4cute5tupleIJNS5_1CILi128EEENS7_ILi96EEENS7_ILi256EEEEEELi256ENS_6half_tEfNS_4arch4Sm80ELb1ELb0ELb1ELb0ELb1ELb0ELb1ELb0EEENS1_21CollectiveEpilogueFwdINS6_IJS8_SA_S9_EEENS6_IJNS7_ILi1EEESI_SI_EEESC_SE_Li256ELb0ELb1ELb0ELb0EEENS1_30DynamicPersistentTileSchedulerILi256ELi256ELb0ELb1ELb0EEEEEEEEEvNT_6ParamsE)
        /*0048*/ 	.short	0x0210
        /*004a*/ 	.short	0x0428


	//----- nvinfo : EIATTR_SW_WAR
	.align		4
.L_416:
        /*004c*/ 	.byte	0x04, 0x36
        /*004e*/ 	.short	(.L_418 - .L_417)
.L_417:
        /*0050*/ 	.word	0x00000008
.L_418:


//--------------------- .nv.info._ZN7cutlass13device_kernelIN5flash19enable_sm80_to_sm89INS1_16FlashAttnFwdSm80INS1_25CollectiveMainloopFwdSm80ILi8ELi1ELb0EN4cute5tupleIJNS5_1CILi128EEENS7_ILi96EEENS7_ILi256EEEEEELi256ENS_6half_tEfNS_4arch4Sm80ELb1ELb0ELb1ELb1ELb1ELb0ELb1ELb0EEENS1_21CollectiveEpilogueFwdINS6_IJS8_SA_S9_EEENS6_IJNS7_ILi1EEESI_SI_EEESC_SE_Li256ELb1ELb1ELb0ELb0EEENS1_19SingleTileSchedulerILb1ELb0ELb1ELi128EEEEEEEEEvNT_6ParamsE --------------------------
	.section	.nv.info._ZN7cutlass13device_kernelIN5flash19enable_sm80_to_sm89INS1_16FlashAttnFwdSm80INS1_25CollectiveMainloopFwdSm80ILi8ELi1ELb0EN4cute5tupleIJNS5_1CILi128EEENS7_ILi96EEENS7_ILi256EEEEEELi256ENS_6half_tEfNS_4arch4Sm80ELb1ELb0ELb1ELb1ELb1ELb0ELb1ELb0EEENS1_21CollectiveEpilogueFwdINS6_IJS8_SA_S9_EEENS6_IJNS7_ILi1EEESI_SI_EEESC_SE_Li256ELb1ELb1ELb0ELb0EEENS1_19SingleTileSchedulerILb1ELb0ELb1ELi128EEEEEEEEEvNT_6ParamsE,"",@"SHT_CUDA_INFO"
	.sectionflags	@""
	.align	4


	//----- nvinfo : EIATTR_CUDA_API_VERSION
	.align		4
        /*0000*/ 	.byte	0x04, 0x37
        /*0002*/ 	.short	(.L_420 - .L_419)
.L_419:
        /*0004*/ 	.word	0x00000082


	//----- nvinfo : EIATTR_KPARAM_INFO
	.align		4
.L_420:
        /*0008*/ 	.byte	0x04, 0x17
        /*000a*/ 	.short	(.L_422 - .L_421)
.L_421:
        /*000c*/ 	.word	0x00000000
        /*0010*/ 	.short	0x0000
        /*0012*/ 	.short	0x0000
        /*0014*/ 	.byte	0x00, 0xf0, 0x61, 0x10


	//----- nvinfo : EIATTR_SPARSE_MMA_MASK
	.align		4
.L_422:
        /*0018*/ 	.byte	0x03, 0x50
        /*001a*/ 	.short	0x0000


	//----- nvinfo : EIATTR_MAXREG_COUNT
	.align		4
        /*001c*/ 	.byte	0x03, 0x1b
        /*001e*/ 	.short	0x00ff


	//----- nvinfo : EIATTR_MERCURY_ISA_VERSION
	.align		4
        /*0020*/ 	.byte	0x03, 0x5f
        /*0022*/ 	.short	0x0101


	//----- nvinfo : EIATTR_EXIT_INSTR_OFFSETS
	.align		4
        /*0024*/ 	.byte	0x04, 0x1c
        /*0026*/ 	.short	(.L_424 - .L_423)


	//   ....[0]....
.L_423:
        /*0028*/ 	.word	0x00000010


	//----- nvinfo : EIATTR_MAX_THREADS
	.align		4
.L_424:
        /*002c*/ 	.byte	0x04, 0x05
        /*002e*/ 	.short	(.L_426 - .L_425)
.L_425:
        /*0030*/ 	.word	0x00000100
        /*0034*/ 	.word	0x00000001
        /*0038*/ 	.word	0x00000001


	//----- nvinfo : EIATTR_CBANK_PARAM_SIZE
	.align		4
.L_426:
        /*003c*/ 	.byte	0x03, 0x19
        /*003e*/ 	.short	0x0418


	//----- nvinfo : EIATTR_PARAM_CBANK
	.align		4
        /*0040*/ 	.byte	0x04, 0x0a
        /*0042*/ 	.short	(.L_428 - .L_427)
	.align		4
.L_427:
        /*0044*/ 	.word	index@(.nv.constant0._ZN7cutlass13device_kernelIN5flash19enable_sm80_to_sm89INS1_16FlashAttnFwdSm80INS1_25CollectiveMainloopFwdSm80ILi8ELi1ELb0EN4cute5tupleIJNS5_1CILi128EEENS7_ILi96EEENS7_ILi256EEEEEELi256ENS_6half_tEfNS_4arch4Sm80ELb1ELb0ELb1ELb1ELb1ELb0ELb1ELb0EEENS1_21CollectiveEpilogueFwdINS6_IJS8_SA_S9_EEENS6_IJNS7_ILi1EEESI_SI_EEESC_SE_Li256ELb1ELb1ELb0ELb0EEENS1_19SingleTileSchedulerILb1ELb0ELb1ELi128EEEEEEEEEvNT_6ParamsE)
        /*0048*/ 	.short	0x0210
        /*004a*/ 	.short	0x0418


	//----- nvinfo : EIATTR_SW_WAR
	.align		4
.L_428:
        /*004c*/ 	.byte	0x04, 0x36
        /*004e*/ 	.short	(.L_430 - .L_429)
.L_429:
        /*0050*/ 	.word	0x00000008
.L_430:


//--------------------- .nv.info._ZN7cutlass13device_kernelIN5flash19enable_sm80_to_sm89INS1_16FlashAttnFwdSm80INS1_25CollectiveMainloopFwdSm80ILi8ELi1ELb0EN4cute5tupleIJNS5_1CILi128EEENS7_ILi48EEENS7_ILi256EEEEEELi256ENS_6half_tEfNS_4arch4Sm80ELb1ELb0ELb1ELb1ELb1ELb1ELb1ELb0EEENS1_21CollectiveEpilogueFwdINS6_IJS8_SA_S9_EEENS6_IJNS7_ILi1EEESI_SI_EEESC_SE_Li256ELb1ELb1ELb0ELb0EEENS1_19SingleTileSchedulerILb1ELb0ELb1ELi128EEEEEEEEEvNT_6ParamsE --------------------------
	.section	.nv.info._ZN7cutlass13device_kernelIN5flash19enable_sm80_to_sm89INS1_16FlashAttnFwdSm80INS1_25CollectiveMainloopFwdSm80ILi8ELi1ELb0EN4cute5tupleIJNS5_1CILi128EEENS7_ILi48EEENS7_ILi256EEEEEELi256ENS_6half_tEfNS_4arch4Sm80ELb1ELb0ELb1ELb1ELb1ELb1ELb1ELb0EEENS1_21CollectiveEpilogueFwdINS6_IJS8_SA_S9_EEENS6_IJNS7_ILi1EEESI_SI_EEESC_SE_Li256ELb1ELb1ELb0ELb0EEENS1_19SingleTileSchedulerILb1ELb0ELb1ELi128EEEEEEEEEvNT_6ParamsE,"",@"SHT_CUDA_INFO"
	.sectionflags	@""
	.align	4


	//----- nvinfo : EIATTR_CUDA_API_VERSION
	.align		4
        /*0000*/ 	.byte	0x04, 0x37
        /*0002*/ 	.short	(.L_432 - .L_431)
.L_431:
        /*0004*/ 	.word	0x00000082


	//----- nvinfo : EIATTR_KPARAM_INFO
	.align		4
.L_432:
        /*0008*/ 	.byte	0x04, 0x17
        /*000a*/ 	.short	(.L_434 - .L_433)
.L_433:
        /*000c*/ 	.word	0x00000000
        /*0010*/ 	.short	0x0000
        /*0012*/ 	.short	0x0000
        /*0014*/ 	.byte	0x00, 0xf0, 0x61, 0x10


	//----- nvinfo : EIATTR_SPARSE_MMA_MASK
	.align		4
.L_434:
        /*0018*/ 	.byte	0x03, 0x50
        /*001a*/ 	.short	0x0000


	//----- nvinfo : EIATTR_MAXREG_COUNT
	.align		4
        /*001c*/ 	.byte	0x03, 0x1b
        /*001e*/ 	.short	0x00ff


	//----- nvinfo : EIATTR_MERCURY_ISA_VERSION
	.align		4
        /*0020*/ 	.byte	0x03, 0x5f
        /*0022*/ 	.short	0x0101


	//----- nvinfo : EIATTR_EXIT_INSTR_OFFSETS
	.align		4
        /*0024*/ 	.byte	0x04, 0x1c
        /*0026*/ 	.short	(.L_436 - .L_435)


	//   ....[0]....
.L_435:
        /*0028*/ 	.word	0x00000010


	//----- nvinfo : EIATTR_MAX_THREADS
	.align		4
.L_436:
        /*002c*/ 	.byte	0x04, 0x05
        /*002e*/ 	.short	(.L_438 - .L_437)
.L_437:
        /*0030*/ 	.word	0x00000100
        /*0034*/ 	.word	0x00000001
        /*0038*/ 	.word	0x00000001


	//----- nvinfo : EIATTR_CBANK_PARAM_SIZE
	.align		4
.L_438:
        /*003c*/ 	.byte	0x03, 0x19
        /*003e*/ 	.short	0x0418


	//----- nvinfo : EIATTR_PARAM_CBANK
	.align		4
        /*0040*/ 	.byte	0x04, 0x0a
        /*0042*/ 	.short	(.L_440 - .L_439)
	.align		4
.L_439:
        /*0044*/ 	.word	index@(.nv.constant0._ZN7cutlass13device_kernelIN5flash19enable_sm80_to_sm89INS1_16FlashAttnFwdSm80INS1_25CollectiveMainloopFwdSm80ILi8ELi1ELb0EN4cute5tupleIJNS5_1CILi128EEENS7_ILi48EEENS7_ILi256EEEEEELi256ENS_6half_tEfNS_4arch4Sm80ELb1ELb0ELb1ELb1ELb1ELb1ELb1ELb0EEENS1_21CollectiveEpilogueFwdINS6_IJS8_SA_S9_EEENS6_IJNS7_ILi1EEESI_SI_EEESC_SE_Li256ELb1ELb1ELb0ELb0EEENS1_19SingleTileSchedulerILb1ELb0ELb1ELi128EEEEEEEEEvNT_6ParamsE)
        /*0048*/ 	.short	0x0210
        /*004a*/ 	.short	0x0418


	//----- nvinfo : EIATTR_SW_WAR
	.align		4
.L_440:
        /*004c*/ 	.byte	0x04, 0x36
        /*004e*/ 	.short	(.L_442 - .L_441)
.L_441:
        /*0050*/ 	.word	0x00000008
.L_442:


//--------------------- .nv.info._ZN7cutlass13device_kernelIN5flash19enable_sm80_to_sm89INS1_16FlashAttnFwdSm80INS1_25CollectiveMainloopFwdSm80ILi8ELi1ELb1EN4cute5tupleIJNS5_1CILi128EEENS7_ILi64EEENS7_ILi256EEEEEELi256ENS_6half_tEfNS_4arch4Sm80ELb0ELb0ELb0ELb0ELb1ELb0ELb1ELb0EEENS1_21CollectiveEpilogueFwdINS6_IJS8_SA_S9_EEENS6_IJNS7_ILi1EEESI_SI_EEESC_SE_Li256ELb0ELb1ELb0ELb0EEENS1_19SingleTileSchedulerILb0ELb0ELb1ELi128EEEEEEEEEvNT_6ParamsE --------------------------
	.section	.nv.info._ZN7cutlass13device_kernelIN5flash19enable_sm80_to_sm89INS1_16FlashAttnFwdSm80INS1_25CollectiveMainloopFwdSm80ILi8ELi1ELb1EN4cute5tupleIJNS5_1CILi128EEENS7_ILi64EEENS7_ILi256EEEEEELi256ENS_6half_tEfNS_4arch4Sm80ELb0ELb0ELb0ELb0ELb1ELb0ELb1ELb0EEENS1_21CollectiveEpilogueFwdINS6_IJS8_SA_S9_EEENS6_IJNS7_ILi1EEESI_SI_EEESC_SE_Li256ELb0ELb1ELb0ELb0EEENS1_19SingleTileSchedulerILb0ELb0ELb1ELi128EEEEEEEEEvNT_6ParamsE,"",@"SHT_CUDA_INFO"
	.sectionflags	@""
	.align	4


	//----- nvinfo : EIATTR_CUDA_API_VERSION
	.align		4
        /*0000*/ 	.byte	0x04, 0x37
        /*0002*/ 	.short	(.L_444 - .L_443)
.L_443:
        /*0004*/ 	.word	0x00000082


	//----- nvinfo : EIATTR_KPARAM_INFO
	.align		4
.L_444:
        /*0008*/ 	.byte	0x04, 0x17
        /*000a*/ 	.short	(.L_446 - .L_445)
.L_445:
        /*000c*/ 	.word	0x00000000
        /*0010*/ 	.short	0x0000
        /*0012*/ 	.short	0x0000
        /*0014*/ 	.byte	0x00, 0xf0, 0x61, 0x10


	//----- nvinfo : EIATTR_SPARSE_MMA_MASK
	.align		4
.L_446:
        /*0018*/ 	.byte	0x03, 0x50
        /*001a*/ 	.short	0x0000


	//----- nvinfo : EIATTR_MAXREG_COUNT
	.align		4
        /*001c*/ 	.byte	0x03, 0x1b
        /*001e*/ 	.short	0x00ff


	//----- nvinfo : EIATTR_MERCURY_ISA_VERSION
	.align		4
        /*0020*/ 	.byte	0x03, 0x5f
        /*0022*/ 	.short	0x0101


	//----- nvinfo : EIATTR_EXIT_INSTR_OFFSETS
	.align		4
        /*0024*/ 	.byte	0x04, 0x1c
        /*0026*/ 	.short	(.L_448 - .L_447)


	//   ....[0]....
.L_447:
        /*0028*/ 	.word	0x00000010


	//----- nvinfo : EIATTR_MAX_THREADS
	.align		4
.L_448:
        /*002c*/ 	.byte	0x04, 0x05
        /*002e*/ 	.short	(.L_450 - .L_449)
.L_449:
        /*0030*/ 	.word	0x00000100
        /*0034*/ 	.word	0x00000001
        /*0038*/ 	.word	0x00000001


	//----- nvinfo : EIATTR_CBANK_PARAM_SIZE
	.align		4
.L_450:
        /*003c*/ 	.byte	0x03, 0x19
        /*003e*/ 	.short	0x0418


	//----- nvinfo : EIATTR_PARAM_CBANK
	.align		4
        /*0040*/ 	.byte	0x04, 0x0a
        /*0042*/ 	.short	(.L_452 - .L_451)
	.align		4
.L_451:
        /*0044*/ 	.word	index@(.nv.constant0._ZN7cutlass13device_kernelIN5flash19enable_sm80_to_sm89INS1_16FlashAttnFwdSm80INS1_25CollectiveMainloopFwdSm80ILi8ELi1ELb1EN4cute5tupleIJNS5_1CILi128EEENS7_ILi64EEENS7_ILi256EEEEEELi256ENS_6half_tEfNS_4arch4Sm80ELb0ELb0ELb0ELb0ELb1ELb0ELb1ELb0EEENS1_21CollectiveEpilogueFwdINS6_IJS8_SA_S9_EEENS6_IJNS7_ILi1EEESI_SI_EEESC_SE_Li256ELb0ELb1ELb0ELb0EEENS1_19SingleTileSchedulerILb0ELb0ELb1ELi128EEEEEEEEEvNT_6ParamsE)
        /*0048*/ 	.short	0x0210
        /*004a*/ 	.short	0x0418


	//----- nvinfo : EIATTR_SW_WAR
	.align		4
.L_452:
        /*004c*/ 	.byte	0x04, 0x36
        /*004e*/ 	.short	(.L_454 - .L_453)
.L_453:
        /*0050*/ 	.word	0x00000008
.L_454:


//--------------------- .nv.info._ZN7cutlass13device_kernelIN5flash19enable_sm80_to_sm89INS1_16FlashAttnFwdSm80INS1_25CollectiveMainloopFwdSm80ILi8ELi1ELb1EN4cute5tupleIJNS5_1CILi128EEENS7_ILi64EEENS7_ILi256EEEEEELi256ENS_6half_tEfNS_4arch4Sm80ELb0ELb0ELb0ELb1ELb1ELb0ELb1ELb0EEENS1_21CollectiveEpilogueFwdINS6_IJS8_SA_S9_EEENS6_IJNS7_ILi1EEESI_SI_EEESC_SE_Li256ELb1ELb1ELb0ELb0EEENS1_19SingleTileSchedulerILb1ELb0ELb1ELi128EEEEEEEEEvNT_6ParamsE --------------------------
	.section	.nv.info._ZN7cutlass13device_kernelIN5flash19enable_sm80_to_sm89INS1_16FlashAttnFwdSm80INS1_25CollectiveMainloopFwdSm80ILi8ELi1ELb1EN4cute5tupleIJNS5_1CILi128EEENS7_ILi64EEENS7_ILi256EEEEEELi256ENS_6half_tEfNS_4arch4Sm80ELb0ELb0ELb0ELb1ELb1ELb0ELb1ELb0EEENS1_21CollectiveEpilogueFwdINS6_IJS8_SA_S9_EEENS6_IJNS7_ILi1EEESI_SI_EEESC_SE_Li256ELb1ELb1ELb0ELb0EEENS1_19SingleTileSchedulerILb1ELb0ELb1ELi128EEEEEEEEEvNT_6ParamsE,"",@"SHT_CUDA_INFO"
	.sectionflags	@""
	.align	4


	//----- nvinfo : EIATTR_CUDA_API_VERSION
	.align		4
        /*0000*/ 	.byte	0x04, 0x37
        /*0002*/ 	.short	(.L_456 - .L_455)
.L_455:
        /*0004*/ 	.word	0x00000082


	//----- nvinfo : EIATTR_KPARAM_INFO
	.align		4
.L_456:
        /*0008*/ 	.byte	0x04, 0x17
        /*000a*/ 	.short	(.L_458 - .L_457)
.L_457:
        /*000c*/ 	.word	0x00000000
        /*0010*/ 	.short	0x0000
        /*0012*/ 	.short	0x0000
        /*0014*/ 	.byte	0x00, 0xf0, 0x61, 0x10


	//----- nvinfo : EIATTR_SPARSE_MMA_MASK
	.align		4
.L_458:
        /*0018*/ 	.byte	0x03, 0x50
        /*001a*/ 	.short	0x0000


	//----- nvinfo : EIATTR_MAXREG_COUNT
	.align		4
        /*001c*/ 	.byte	0x03, 0x1b
        /*001e*/ 	.short	0x00ff


	//----- nvinfo : EIATTR_MERCURY_ISA_VERSION
	.align		4
        /*0020*/ 	.byte	0x03, 0x5f
        /*0022*/ 	.short	0x0101


	//----- nvinfo : EIATTR_EXIT_INSTR_OFFSETS
	.align		4
        /*0024*/ 	.byte	0x04, 0x1c
        /*0026*/ 	.short	(.L_460 - .L_459)


	//   ....[0]....
.L_459:
        /*0028*/ 	.word	0x00000010


	//----- nvinfo : EIATTR_MAX_THREADS
	.align		4
.L_460:
        /*002c*/ 	.byte	0x04, 0x05
        /*002e*/ 	.short	(.L_462 - .L_461)
.L_461:
        /*0030*/ 	.word	0x00000100
        /*0034*/ 	.word	0x00000001
        /*0038*/ 	.word	0x00000001


	//----- nvinfo : EIATTR_CBANK_PARAM_SIZE
	.align		4
.L_462:
        /*003c*/ 	.byte	0x03, 0x19
        /*003e*/ 	.short	0x0418


	//----- nvinfo : EIATTR_PARAM_CBANK
	.align		4
        /*0040*/ 	.byte	0x04, 0x0a
        /*0042*/ 	.short	(.L_464 - .L_463)
	.align		4
.L_463:
        /*0044*/ 	.word	index@(.nv.constant0._ZN7cutlass13device_kernelIN5flash19enable_sm80_to_sm89INS1_16FlashAttnFwdSm80INS1_25CollectiveMainloopFwdSm80ILi8ELi1ELb1EN4cute5tupleIJNS5_1CILi128EEENS7_ILi64EEENS7_ILi256EEEEEELi256ENS_6half_tEfNS_4arch4Sm80ELb0ELb0ELb0ELb1ELb1ELb0ELb1ELb0EEENS1_21CollectiveEpilogueFwdINS6_IJS8_SA_S9_EEENS6_IJNS7_ILi1EEESI_SI_EEESC_SE_Li256ELb1ELb1ELb0ELb0EEENS1_19SingleTileSchedulerILb1ELb0ELb1ELi128EEEEEEEEEvNT_6ParamsE)
        /*0048*/ 	.short	0x0210
        /*004a*/ 	.short	0x0418


	//----- nvinfo : EIATTR_SW_WAR
	.align		4
.L_464:
        /*004c*/ 	.byte	0x04, 0x36
        /*004e*/ 	.short	(.L_466 - .L_465)
.L_465:
        /*0050*/ 	.word	0x00000008
.L_466:


//--------------------- .nv.info._ZN7cutlass13device_kernelIN5flash19enable_sm80_to_sm89INS1_16FlashAttnFwdSm80INS1_25CollectiveMainloopFwdSm80ILi8ELi1ELb0EN4cute5tupleIJNS5_1CILi128EEENS7_ILi32EEENS7_ILi256EEEEEELi256ENS_6half_tEfNS_4arch4Sm80ELb0ELb0ELb0ELb1ELb1ELb1ELb1ELb0EEENS1_21CollectiveEpilogueFwdINS6_IJS8_SA_S9_EEENS6_IJNS7_ILi1EEESI_SI_EEESC_SE_Li256ELb1ELb1ELb0ELb0EEENS1_19SingleTileSchedulerILb1ELb0ELb1ELi128EEEEEEEEEvNT_6ParamsE --------------------------
	.section	.nv.info._ZN7cutlass13device_kernelIN5flash19enable_sm80_to_sm89INS1_16FlashAttnFwdSm80INS1_25CollectiveMainloopFwdSm80ILi8ELi1ELb0EN4cute5tupleIJNS5_1CILi128EEENS7_ILi32EEENS7_ILi256EEEEEELi256ENS_6half_tEfNS_4arch4Sm80ELb0ELb0ELb0ELb1ELb1ELb1ELb1ELb0EEENS1_21CollectiveEpilogueFwdINS6_IJS8_SA_S9_EEENS6_IJNS7_ILi1EEESI_SI_EEESC_SE_Li256ELb1ELb1ELb0ELb0EEENS1_19SingleTileSchedulerILb1ELb0ELb1ELi128EEEEEEEEEvNT_6ParamsE,"",@"SHT_CUDA_INFO"
	.sectionflags	@""
	.align	4


	//----- nvinfo : EIATTR_CUDA_API_VERSION
	.align		4
        /*0000*/ 	.byte	0x04, 0x37
        /*0002*/ 	.short	(.L_468 - .L_467)
.L_467:
        /*0004*/ 	.word	0x00000082


	//----- nvinfo : EIATTR_KPARAM_INFO
	.align		4
.L_468:
        /*0008*/ 	.byte	0x04, 0x17
        /*000a*/ 	.short	(.L_470 - .L_469)
.L_469:
        /*000c*/ 	.word	0x00000000
        /*0010*/ 	.short	0x0000
        /*0012*/ 	.short	0x0000
        /*0014*/ 	.byte	0x00, 0xf0, 0x61, 0x10


	//----- nvinfo : EIATTR_SPARSE_MMA_MASK
	.align		4
.L_470:
        /*0018*/ 	.byte	0x03, 0x50
        /*001a*/ 	.short	0x0000


	//----- nvinfo : EIATTR_MAXREG_COUNT
	.align		4
        /*001c*/ 	.byte	0x03, 0x1b
        /*001e*/ 	.short	0x00ff


	//----- nvinfo : EIATTR_MERCURY_ISA_VERSION
	.align		4
        /*0020*/ 	.byte	0x03, 0x5f
        /*0022*/ 	.short	0x0101


	//----- nvinfo : EIATTR_EXIT_INSTR_OFFSETS
	.align		4
        /*0024*/ 	.byte	0x04, 0x1c
        /*0026*/ 	.short	(.L_472 - .L_471)


	//   ....[0]....
.L_471:
        /*0028*/ 	.word	0x00000010


	//----- nvinfo : EIATTR_MAX_THREADS
	.align		4
.L_472:
        /*002c*/ 	.byte	0x04, 0x05
        /*002e*/ 	.short	(.L_474 - .L_473)
.L_473:
        /*0030*/ 	.word	0x00000100
        /*0034*/ 	.word	0x00000001
        /*0038*/ 	.word	0x00000001


	//----- nvinfo : EIATTR_CBANK_PARAM_SIZE
	.align		4
.L_474:
        /*003c*/ 	.byte	0x03, 0x19
        /*003e*/ 	.short	0x0418


	//----- nvinfo : EIATTR_PARAM_CBANK
	.align		4
        /*0040*/ 	.byte	0x04, 0x0a
        /*0042*/ 	.short	(.L_476 - .L_475)
	.align		4
.L_475:
        /*0044*/ 	.word	index@(.nv.constant0._ZN7cutlass13device_kernelIN5flash19enable_sm80_to_sm89INS1_16FlashAttnFwdSm80INS1_25CollectiveMainloopFwdSm80ILi8ELi1ELb0EN4cute5tupleIJNS5_1CILi128EEENS7_ILi32EEENS7_ILi256EEEEEELi256ENS_6half_tEfNS_4arch4Sm80ELb0ELb0ELb0ELb1ELb1ELb1ELb1ELb0EEENS1_21CollectiveEpilogueFwdINS6_IJS8_SA_S9_EEENS6_IJNS7_ILi1EEESI_SI_EEESC_SE_Li256ELb1ELb1ELb0ELb0EEENS1_19SingleTileSchedulerILb1ELb0ELb1ELi128EEEEEEEEEvNT_6ParamsE)
        /*0048*/ 	.short	0x0210
        /*004a*/ 	.short	0x0418


	//----- nvinfo : EIATTR_SW_WAR
	.align		4
.L_476:
        /*004c*/ 	.byte	0x04, 0x36
        /*004e*/ 	.short	(.L_478 - .L_477)
.L_477:
        /*0050*/ 	.word	0x00000008
.L_478:


//--------------------- .nv.info._ZN7cutlass13device_kernelIN5flash19enable_sm80_to_sm89INS1_16FlashAttnFwdSm80INS1_25CollectiveMainloopFwdSm80ILi8ELi1ELb1EN4cute5tupleIJNS5_1CILi128EEENS7_ILi48EEENS7_ILi256EEEEEELi256ENS_6half_tEfNS_4arch4Sm80ELb0ELb1ELb0ELb0ELb1ELb0ELb1ELb0EEENS1_21CollectiveEpilogueFwdINS6_IJS8_SA_S9_EEENS6_IJNS7_ILi1EEESI_SI_EEESC_SE_Li256ELb0ELb1ELb0ELb0EEENS1_19SingleTileSchedulerILb0ELb0ELb1ELi128EEEEEEEEEvNT_6ParamsE --------------------------
	.section	.nv.info._ZN7cutlass13device_kernelIN5flash19enable_sm80_to_sm89INS1_16FlashAttnFwdSm80INS1_25CollectiveMainloopFwdSm80ILi8ELi1ELb1EN4cute5tupleIJNS5_1CILi128EEENS7_ILi48EEENS7_ILi256EEEEEELi256ENS_6half_tEfNS_4arch4Sm80ELb0ELb1ELb0ELb0ELb1ELb0ELb1ELb0EEENS1_21CollectiveEpilogueFwdINS6_IJS8_SA_S9_EEENS6_IJNS7_ILi1EEESI_SI_EEESC_SE_Li256ELb0ELb1ELb0ELb0EEENS1_19SingleTileSchedulerILb0ELb0ELb1ELi128EEEEEEEEEvNT_6ParamsE,"",@"SHT_CUDA_INFO"
	.sectionflags	@""
	.align	4


	//----- nvinfo : EIATTR_CUDA_API_VERSION
	.align		4
        /*0000*/ 	.byte	0x04, 0x37
        /*0002*/ 	.short	(.L_480 - .L_479)
.L_479:
        /*0004*/ 	.word	0x00000082


	//----- nvinfo : EIATTR_KPARAM_INFO
	.align		4
.L_480:
        /*0008*/ 	.byte	0x04, 0x17
        /*000a*/ 	.short	(.L_482 - .L_481)
.L_481:
        /*000c*/ 	.word	0x00000000
        /*0010*/ 	.short	0x0000
        /*0012*/ 	.short	0x0000
        /*0014*/ 	.byte	0x00, 0xf0, 0x61, 0x10


	//----- nvinfo : EIATTR_SPARSE_MMA_MASK
	.align		4
.L_482:
        /*0018*/ 	.byte	0x03, 0x50
        /*001a*/ 	.short	0x0000


	//----- nvinfo : EIATTR_MAXREG_COUNT
	.align		4
        /*001c*/ 	.byte	0x03, 0x1b
        /*001e*/ 	.short	0x00ff


	//----- nvinfo : EIATTR_MERCURY_ISA_VERSION
	.align		4
        /*0020*/ 	.byte	0x03, 0x5f
        /*0022*/ 	.short	0x0101


	//----- nvinfo : EIATTR_EXIT_INSTR_OFFSETS
	.align		4
        /*0024*/ 	.byte	0x04, 0x1c
        /*0026*/ 	.short	(.L_484 - .L_483)


	//   ....[0]....
.L_483:
        /*0028*/ 	.word	0x00000010


	//----- nvinfo : EIATTR_MAX_THREADS
	.align		4
.L_484:
        /*002c*/ 	.byte	0x04, 0x05
        /*002e*/ 	.short	(.L_486 - .L_485)
.L_485:
        /*0030*/ 	.word	0x00000100
        /*0034*/ 	.word	0x00000001
        /*0038*/ 	.word	0x00000001


	//----- nvinfo : EIATTR_CBANK_PARAM_SIZE
	.align		4
.L_486:
        /*003c*/ 	.byte	0x03, 0x19
        /*003e*/ 	.short	0x0418


	//----- nvinfo : EIATTR_PARAM_CBANK
	.align		4
        /*0040*/ 	.byte	0x04, 0x0a
        /*0042*/ 	.short	(.L_488 - .L_487)
	.align		4
.L_487:
        /*0044*/ 	.word	index@(.nv.constant0._ZN7cutlass13device_kernelIN5flash19enable_sm80_to_sm89INS1_16FlashAttnFwdSm80INS1_25CollectiveMainloopFwdSm80ILi8ELi1ELb1EN4cute5tupleIJNS5_1CILi128EEENS7_ILi48EEENS7_ILi256EEEEEELi256ENS_6half_tEfNS_4arch4Sm80ELb0ELb1ELb0ELb0ELb1ELb0ELb1ELb0EEENS1_21CollectiveEpilogueFwdINS6_IJS8_SA_S9_EEENS6_IJNS7_ILi1EEESI_SI_EEESC_SE_Li256ELb0ELb1ELb0ELb0EEENS1_19SingleTileSchedulerILb0ELb0ELb1ELi128EEEEEEEEEvNT_6ParamsE)
        /*0048*/ 	.short	0x0210
        /*004a*/ 	.short	0x0418


	//----- nvinfo : EIATTR_SW_WAR
	.align		4
.L_488:
        /*004c*/ 	.byte	0x04, 0x36
        /*004e*/ 	.short	(.L_490 - .L_489)
.L_489:
        /*0050*/ 	.word	0x00000008
.L_490:


//--------------------- .nv.info._ZN7cutlass13device_kernelIN5flash19enable_sm80_to_sm89INS1_16FlashAttnFwdSm80INS1_25CollectiveMainloopFwdSm80ILi8ELi1ELb1EN4cute5tupleIJNS5_1CILi128EEENS7_ILi48EEENS7_ILi256EEEEEELi256ENS_6half_tEfNS_4arch4Sm80ELb0ELb1ELb0ELb1ELb1ELb0ELb1ELb0EEENS1_21CollectiveEpilogueFwdINS6_IJS8_SA_S9_EEENS6_IJNS7_ILi1EEESI_SI_EEESC_SE_Li256ELb1ELb1ELb0ELb0EEENS1_19SingleTileSchedulerILb1ELb0ELb1ELi128EEEEEEEEEvNT_6ParamsE --------------------------
	.section	.nv.info._ZN7cutlass13device_kernelIN5flash19enable_sm80_to_sm89INS1_16FlashAttnFwdSm80INS1_25CollectiveMainloopFwdSm80ILi8ELi1ELb1EN4cute5tupleIJNS5_1CILi128EEENS7_ILi48EEENS7_ILi256EEEEEELi256ENS_6half_tEfNS_4arch4Sm80ELb0ELb1ELb0ELb1ELb1ELb0ELb1ELb0EEENS1_21CollectiveEpilogueFwdINS6_IJS8_SA_S9_EEENS6_IJNS7_ILi1EEESI_SI_EEESC_SE_Li256ELb1ELb1ELb0ELb0EEENS1_19SingleTileSchedulerILb1ELb0ELb1ELi128EEEEEEEEEvNT_6ParamsE,"",@"SHT_CUDA_INFO"
	.sectionflags	@""
	.align	4


	//----- nvinfo : EIATTR_CUDA_API_VERSION
	.align		4
        /*0000*/ 	.byte	0x04, 0x37
        /*0002*/ 	.short	(.L_492 - .L_491)
.L_491:
        /*0004*/ 	.word	0x00000082


	//----- nvinfo : EIATTR_KPARAM_INFO
	.align		4
.L_492:
        /*0008*/ 	.byte	0x04, 0x17
        /*000a*/ 	.short	(.L_494 - .L_493)
.L_493:
        /*000c*/ 	.word	0x00000000
        /*0010*/ 	.short	0x0000
        /*0012*/ 	.short	0x0000
        /*0014*/ 	.byte	0x00, 0xf0, 0x61, 0x10


	//----- nvinfo : EIATTR_SPARSE_MMA_MASK
	.align		4
.L_494:
        /*0018*/ 	.byte	0x03, 0x50
        /*001a*/ 	.short	0x0000


	//----- nvinfo : EIATTR_MAXREG_COUNT
	.align		4
        /*001c*/ 	.byte	0x03, 0x1b
        /*001e*/ 	.short	0x00ff


	//----- nvinfo : EIATTR_MERCURY_ISA_VERSION
	.align		4
        /*0020*/ 	.byte	0x03, 0x5f
        /*0022*/ 	.short	0x0101


	//----- nvinfo : EIATTR_EXIT_INSTR_OFFSETS
	.align		4
        /*0024*/ 	.byte	0x04, 0x1c
        /*0026*/ 	.short	(.L_496 - .L_495)


	//   ....[0]....
.L_495:
        /*0028*/ 	.word	0x00000010


	//----- nvinfo : EIATTR_MAX_THREADS
	.align		4
.L_496:
        /*002c*/ 	.byte	0x04, 0x05
        /*002e*/ 	.short	(.L_498 - .L_497)
.L_497:
        /*0030*/ 	.word	0x00000100
        /*0034*/ 	.word	0x00000001
        /*0038*/ 	.word	0x00000001


	//----- nvinfo : EIATTR_CBANK_PARAM_SIZE
	.align		4
.L_498:
        /*003c*/ 	.byte	0x03, 0x19
        /*003e*/ 	.short	0x0418


	//----- nvinfo : EIATTR_PARAM_CBANK
	.align		4
        /*0040*/ 	.byte	0x04, 0x0a
        /*0042*/ 	.short	(.L_500 - .L_499)
	.align		4
.L_499:
        /*0044*/ 	.word	index@(.nv.constant0._ZN7cutlass13device_kernelIN5flash19enable_sm80_to_sm89INS1_16FlashAttnFwdSm80INS1_25CollectiveMainloopFwdSm80ILi8ELi1ELb1EN4cute5tupleIJNS5_1CILi128EEENS7_ILi48EEENS7_ILi256EEEEEELi256ENS_6half_tEfNS_4arch4Sm80ELb0ELb1ELb0ELb1ELb1ELb0ELb1ELb0EEENS1_21CollectiveEpilogueFwdINS6_IJS8_SA_S9_EEENS6_IJNS7_ILi1EEESI_SI_EEESC_SE_Li256ELb1ELb1ELb0ELb0EEENS1_19SingleTileSchedulerILb1ELb0ELb1ELi128EEEEEEEEEvNT_6ParamsE)
        /*0048*/ 	.short	0x0210
        /*004a*/ 	.short	0x0418


	//----- nvinfo : EIATTR_SW_WAR
	.align		4
.L_500:
        /*004c*/ 	.byte	0x04, 0x36
        /*004e*/ 	.short	(.L_502 - .L_501)
.L_501:
        /*0050*/ 	.word	0x00000008
.L_502:


//--------------------- .nv.info._ZN7cutlass13device_kernelIN5flash19enable_sm80_to_sm89INS1_16FlashAttnFwdSm80INS1_25CollectiveMainloopFwdSm80ILi8ELi1ELb0EN4cute5tupleIJNS5_1CILi128EEENS7_ILi32EEENS7_ILi256EEEEEELi256ENS_6half_tEfNS_4arch4Sm80ELb0ELb1ELb0ELb1ELb1ELb1ELb1ELb0EEENS1_21CollectiveEpilogueFwdINS6_IJS8_SA_S9_EEENS6_IJNS7_ILi1EEESI_SI_EEESC_SE_Li256ELb1ELb1ELb0ELb0EEENS1_19SingleTileSchedulerILb1ELb0ELb1ELi128EEEEEEEEEvNT_6ParamsE --------------------------
	.section	.nv.info._ZN7cutlass13device_kernelIN5flash19enable_sm80_to_sm89INS1_16FlashAttnFwdSm80INS1_25CollectiveMainloopFwdSm80ILi8ELi1ELb0EN4cute5tupleIJNS5_1CILi128EEENS7_ILi32EEENS7_ILi256EEEEEELi256ENS_6half_tEfNS_4arch4Sm80ELb0ELb1ELb0ELb1ELb1ELb1ELb1ELb0EEENS1_21CollectiveEpilogueFwdINS6_IJS8_SA_S9_EEENS6_IJNS7_ILi1EEESI_SI_EEESC_SE_Li256ELb1ELb1ELb0ELb0EEENS1_19SingleTileSchedulerILb1ELb0ELb1ELi128EEEEEEEEEvNT_6ParamsE,"",@"SHT_CUDA_INFO"
	.sectionflags	@""
	.align	4


	//----- nvinfo : EIATTR_CUDA_API_VERSION
	.align		4
        /*0000*/ 	.byte	0x04, 0x37
        /*0002*/ 	.short	(.L_504 - .L_503)
.L_503:
        /*0004*/ 	.word	0x00000082


	//----- nvinfo : EIATTR_KPARAM_INFO
	.align		4
.L_504:
        /*0008*/ 	.byte	0x04, 0x17
        /*000a*/ 	.short	(.L_506 - .L_505)
.L_505:
        /*000c*/ 	.word	0x00000000
        /*0010*/ 	.short	0x0000
        /*0012*/ 	.short	0x0000
        /*0014*/ 	.byte	0x00, 0xf0, 0x61, 0x10


	//----- nvinfo : EIATTR_SPARSE_MMA_MASK
	.align		4
.L_506:
        /*0018*/ 	.byte	0x03, 0x50
        /*001a*/ 	.short	0x0000


	//----- nvinfo : EIATTR_MAXREG_COUNT
	.align		4
        /*001c*/ 	.byte	0x03, 0x1b
        /*001e*/ 	.short	0x00ff


	//----- nvinfo : EIATTR_MERCURY_ISA_VERSION
	.align		4
        /*0020*/ 	.byte	0x03, 0x5f
        /*0022*/ 	.short	0x0101


	//----- nvinfo : EIATTR_EXIT_INSTR_OFFSETS
	.align		4
        /*0024*/ 	.byte	0x04, 0x1c
        /*0026*/ 	.short	(.L_508 - .L_507)


	//   ....[0]....
.L_507:
        /*0028*/ 	.word	0x00000010


	//----- nvinfo : EIATTR_MAX_THREADS
	.align		4
.L_508:
        /*002c*/ 	.byte	0x04, 0x05
        /*002e*/ 	.short	(.L_510 - .L_509)
.L_509:
        /*0030*/ 	.word	0x00000100
        /*0034*/ 	.word	0x00000001
        /*0038*/ 	.word	0x00000001


	//----- nvinfo : EIATTR_CBANK_PARAM_SIZE
	.align		4
.L_510:
        /*003c*/ 	.byte	0x03, 0x19
        /*003e*/ 	.short	0x0418


	//----- nvinfo : EIATTR_PARAM_CBANK
	.align		4
        /*0040*/ 	.byte	0x04, 0x0a
        /*0042*/ 	.short	(.L_512 - .L_511)
	.align		4
.L_511:
        /*0044*/ 	.word	index@(.nv.constant0._ZN7cutlass13device_kernelIN5flash19enable_sm80_to_sm89INS1_16FlashAttnFwdSm80INS1_25CollectiveMainloopFwdSm80ILi8ELi1ELb0EN4cute5tupleIJNS5_1CILi128EEENS7_ILi32EEENS7_ILi256EEEEEELi256ENS_6half_tEfNS_4arch4Sm80ELb0ELb1ELb0ELb1ELb1ELb1ELb1ELb0EEENS1_21CollectiveEpilogueFwdINS6_IJS8_SA_S9_EEENS6_IJNS7_ILi1EEESI_SI_EEESC_SE_Li256ELb1ELb1ELb0ELb0EEENS1_19SingleTileSchedulerILb1ELb0ELb1ELi128EEEEEEEEEvNT_6ParamsE)
        /*0048*/ 	.short	0x0210
        /*004a*/ 	.short	0x0418


	//----- nvinfo : EIATTR_SW_WAR
	.align		4
.L_512:
        /*004c*/ 	.byte	0x04, 0x36
        /*004e*/ 	.short	(.L_514 - .L_513)
.L_513:
        /*0050*/ 	.word	0x00000008
.L_514:


//--------------------- .nv.info._ZN7cutlass13device_kernelIN5flash19enable_sm80_to_sm89INS1_16FlashAttnFwdSm80INS1_25CollectiveMainloopFwdSm80ILi8ELi1ELb1EN4cute5tupleIJNS5_1CILi128EEENS7_ILi64EEENS7_ILi256EEEEEELi256ENS_6half_tEfNS_4arch4Sm80ELb1ELb0ELb0ELb0ELb1ELb0ELb1ELb0EEENS1_21CollectiveEpilogueFwdINS6_IJS8_SA_S9_EEENS6_IJNS7_ILi1EEESI_SI_EEESC_SE_Li256ELb0ELb1ELb0ELb0EEENS1_30DynamicPersistentTileSchedulerILi256ELi256ELb0ELb1ELb0EEEEEEEEEvNT_6ParamsE --------------------------
	.section	.nv.info._ZN7cutlass13device_kernelIN5flash19enable_sm80_to_sm89INS1_16FlashAttnFwdSm80INS1_25CollectiveMainloopFwdSm80ILi8ELi1ELb1EN4cute5tupleIJNS5_1CILi128EEENS7_ILi64EEENS7_ILi256EEEEEELi256ENS_6half_tEfNS_4arch4Sm80ELb1ELb0ELb0ELb0ELb1ELb0ELb1ELb0EEENS1_21CollectiveEpilogueFwdINS6_IJS8_SA_S9_EEENS6_IJNS7_ILi1EEESI_SI_EEESC_SE_Li256ELb0ELb1ELb0ELb0EEENS1_30DynamicPersistentTileSchedulerILi256ELi256ELb0ELb1ELb0EEEEEEEEEvNT_6ParamsE,"",@"SHT_CUDA_INFO"
	.sectionflags	@""
	.align	4


	//----- nvinfo : EIATTR_CUDA_API_VERSION
	.align		4
        /*0000*/ 	.byte	0x04, 0x37
        /*0002*/ 	.short	(.L_516 - .L_515)
.L_515:
        /*0004*/ 	.word	0x00000082


	//----- nvinfo : EIATTR_KPARAM_INFO
	.align		4
.L_516:
        /*0008*/ 	.byte	0x04, 0x17
        /*000a*/ 	.short	(.L_518 - .L_517)
.L_517:
        /*000c*/ 	.word	0x00000000
        /*0010*/ 	.short	0x0000
        /*0012*/ 	.short	0x0000
        /*0014*/ 	.byte	0x00, 0xf0, 0xa1, 0x10


	//----- nvinfo : EIATTR_SPARSE_MMA_MASK
	.align		4
.L_518:
        /*0018*/ 	.byte	0x03, 0x50
        /*001a*/ 	.short	0x0000


	//----- nvinfo : EIATTR_MAXREG_COUNT
	.align		4
        /*001c*/ 	.byte	0x03, 0x1b
        /*001e*/ 	.short	0x00ff


	//----- nvinfo : EIATTR_MERCURY_ISA_VERSION
	.align		4
        /*0020*/ 	.byte	0x03, 0x5f
        /*0022*/ 	.short	0x0101


	//----- nvinfo : EIATTR_EXIT_INSTR_OFFSETS
	.align		4
        /*0024*/ 	.byte	0x04, 0x1c
        /*0026*/ 	.short	(.L_520 - .L_519)


	//   ....[0]....
.L_519:
        /*0028*/ 	.word	0x00000010


	//----- nvinfo : EIATTR_MAX_THREADS
	.align		4
.L_520:
        /*002c*/ 	.byte	0x04, 0x05
        /*002e*/ 	.short	(.L_522 - .L_521)
.L_521:
        /*0030*/ 	.word	0x00000100
        /*0034*/ 	.word	0x00000001
        /*0038*/ 	.word	0x00000001


	//----- nvinfo : EIATTR_CBANK_PARAM_SIZE
	.align		4
.L_522:
        /*003c*/ 	.byte	0x03, 0x19
        /*003e*/ 	.short	0x0428


	//----- nvinfo : EIATTR_PARAM_CBANK
	.align		4
        /*0040*/ 	.byte	0x04, 0x0a
        /*0042*/ 	.short	(.L_524 - .L_523)
	.align		4
.L_523:
        /*0044*/ 	.word	index@(.nv.constant0._ZN7cutlass13device_kernelIN5flash19enable_sm80_to_sm89INS1_16FlashAttnFwdSm80INS1_25CollectiveMainloopFwdSm80ILi8ELi1ELb1EN4cute5tupleIJNS5_1CILi128EEENS7_ILi64EEENS7_ILi256EEEEEELi256ENS_6half_tEfNS_4arch4Sm80ELb1ELb0ELb0ELb0ELb1ELb0ELb1ELb0EEENS1_21CollectiveEpilogueFwdINS6_IJS8_SA_S9_EEENS6_IJNS7_ILi1EEESI_SI_EEESC_SE_Li256ELb0ELb1ELb0ELb0EEENS1_30DynamicPersistentTileSchedulerILi256ELi256ELb0ELb1ELb0EEEEEEEEEvNT_6ParamsE)
        /*0048*/ 	.short	0x0210
        /*004a*/ 	.short	0x0428


	//----- nvinfo : EIATTR_SW_WAR
	.align		4
.L_524:
        /*004c*/ 	.byte	0x04, 0x36
        /*004e*/ 	.short	(.L_526 - .L_525)
.L_525:
        /*0050*/ 	.word	0x00000008
.L_526:


//--------------------- .nv.info._ZN7cutlass13device_kernelIN5flash19enable_sm80_to_sm89INS1_16FlashAttnFwdSm80INS1_25CollectiveMainloopFwdSm80ILi8ELi1ELb1EN4cute5tupleIJNS5_1CILi128EEENS7_ILi64EEENS7_ILi256EEEEEELi256ENS_6half_tEfNS_4arch4Sm80ELb1ELb0ELb0ELb1ELb1ELb0ELb1ELb0EEENS1_21CollectiveEpilogueFwdINS6_IJS8_SA_S9_EEENS6_IJNS7_ILi1EEESI_SI_EEESC_SE_Li256ELb1ELb1ELb0ELb0EEENS1_19SingleTileSchedulerILb1ELb0ELb1ELi128EEEEEEEEEvNT_6ParamsE --------------------------
	.section	.nv.info._ZN7cutlass13device_kernelIN5flash19enable_sm80_to_sm89INS1_16FlashAttnFwdSm80INS1_25CollectiveMainloopFwdSm80ILi8ELi1ELb1EN4cute5tupleIJNS5_1CILi128EEENS7_ILi64EEENS7_ILi256EEEEEELi256ENS_6half_tEfNS_4arch4Sm80ELb1ELb0ELb0ELb1ELb1ELb0ELb1ELb0EEENS1_21CollectiveEpilogueFwdINS6_IJS8_SA_S9_EEENS6_IJNS7_ILi1EEESI_SI_EEESC_SE_Li256ELb1ELb1ELb0ELb0EEENS1_19SingleTileSchedulerILb1ELb0ELb1ELi128EEEEEEEEEvNT_6ParamsE,"",@"SHT_CUDA_INFO"
	.sectionflags	@""
	.align	4


	//----- nvinfo : EIATTR_CUDA_API_VERSION
	.align		4
        /*0000*/ 	.byte	0x04, 0x37
        /*0002*/ 	.short	(.L_528 - .L_527)
.L_527:
        /*0004*/ 	.word	0x00000082


	//----- nvinfo : EIATTR_KPARAM_INFO
	.align		4
.L_528:
        /*0008*/ 	.byte	0x04, 0x17
        /*000a*/ 	.short	(.L_530 - .L_529)
.L_529:
        /*000c*/ 	.word	0x00000000
        /*0010*/ 	.short	0x0000
        /*0012*/ 	.short	0x0000
        /*0014*/ 	.byte	0x00, 0xf0, 0x61, 0x10


	//----- nvinfo : EIATTR_SPARSE_MMA_MASK
	.align		4
.L_530:
        /*0018*/ 	.byte	0x03, 0x50
        /*001a*/ 	.short	0x0000


	//----- nvinfo : EIATTR_MAXREG_COUNT
	.align		4
        /*001c*/ 	.byte	0x03, 0x1b
        /*001e*/ 	.short	0x00ff


	//----- nvinfo : EIATTR_MERCURY_ISA_VERSION
	.align		4
        /*0020*/ 	.byte	0x03, 0x5f
        /*0022*/ 	.short	0x0101


	//----- nvinfo : EIATTR_EXIT_INSTR_OFFSETS
	.align		4
        /*0024*/ 	.byte	0x04, 0x1c
        /*0026*/ 	.short	(.L_532 - .L_531)


	//   ....[0]....
.L_531:
        /*0028*/ 	.word	0x00000010


	//----- nvinfo : EIATTR_MAX_THREADS
	.align		4
.L_532:
        /*002c*/ 	.byte	0x04, 0x05
        /*002e*/ 	.short	(.L_534 - .L_533)
.L_533:
        /*0030*/ 	.word	0x00000100
        /*0034*/ 	.word	0x00000001
        /*0038*/ 	.word	0x00000001


	//----- nvinfo : EIATTR_CBANK_PARAM_SIZE
	.align		4
.L_534:
        /*003c*/ 	.byte	0x03, 0x19
        /*003e*/ 	.short	0x0418


	//----- nvinfo : EIATTR_PARAM_CBANK
	.align		4
        /*0040*/ 	.byte	0x04, 0x0a
        /*0042*/ 	.short	(.L_536 - .L_535)
	.align		4
.L_535:
        /*0044*/ 	.word	index@(.nv.constant0._ZN7cutlass13device_kernelIN5flash19enable_sm80_to_sm89INS1_16FlashAttnFwdSm80INS1_25CollectiveMainloopFwdSm80ILi8ELi1ELb1EN4cute5tupleIJNS5_1CILi128EEENS7_ILi64EEENS7_ILi256EEEEEELi256ENS_6half_tEfNS_4arch4Sm80ELb1ELb0ELb0ELb1ELb1ELb0ELb1ELb0EEENS1_21CollectiveEpilogueFwdINS6_IJS8_SA_S9_EEENS6_IJNS7_ILi1EEESI_SI_EEESC_SE_Li256ELb1ELb1ELb0ELb0EEENS1_19SingleTileSchedulerILb1ELb0ELb1ELi128EEEEEEEEEvNT_6ParamsE)
        /*0048*/ 	.short	0x0210
        /*004a*/ 	.short	0x0418


	//----- nvinfo : EIATTR_SW_WAR
	.align		4
.L_536:
        /*004c*/ 	.byte	0x04, 0x36
        /*004e*/ 	.short	(.L_538 - .L_537)
.L_537:
        /*0050*/ 	.word	0x00000008
.L_538:


//--------------------- .nv.info._ZN7cutlass13device_kernelIN5flash19enable_sm80_to_sm89INS1_16FlashAttnFwdSm80INS1_25CollectiveMainloopFwdSm80ILi8ELi1ELb0EN4cute5tupleIJNS5_1CILi128EEENS7_ILi32EEENS7_ILi256EEEEEELi256ENS_6half_tEfNS_4arch4Sm80ELb1ELb0ELb0ELb1ELb1ELb1ELb1ELb0EEENS1_21CollectiveEpilogueFwdINS6_IJS8_SA_S9_EEENS6_IJNS7_ILi1EEESI_SI_EEESC_SE_Li256ELb1ELb1ELb0ELb0EEENS1_19SingleTileSchedulerILb1ELb0ELb1ELi128EEEEEEEEEvNT_6ParamsE --------------------------
	.section	.nv.info._ZN7cutlass13device_kernelIN5flash19enable_sm80_to_sm89INS1_16FlashAttnFwdSm80INS1_25CollectiveMainloopFwdSm80ILi8ELi1ELb0EN4cute5tupleIJNS5_1CILi128EEENS7_ILi32EEENS7_ILi256EEEEEELi256ENS_6half_tEfNS_4arch4Sm80ELb1ELb0ELb0ELb1ELb1ELb1ELb1ELb0EEENS1_21CollectiveEpilogueFwdINS6_IJS8_SA_S9_EEENS6_IJNS7_ILi1EEESI_SI_EEESC_SE_Li256ELb1ELb1ELb0ELb0EEENS1_19SingleTileSchedulerILb1ELb0ELb1ELi128EEEEEEEEEvNT_6ParamsE,"",@"SHT_CUDA_INFO"
	.sectionflags	@""
	.align	4


	//----- nvinfo : EIATTR_CUDA_API_VERSION
	.align		4
        /*0000*/ 	.byte	0x04, 0x37
        /*0002*/ 	.short	(.L_540 - .L_539)
.L_539:
        /*0004*/ 	.word	0x00000082


	//----- nvinfo : EIATTR_KPARAM_INFO
	.align		4
.L_540:
        /*0008*/ 	.byte	0x04, 0x17
        /*000a*/ 	.short	(.L_542 - .L_541)
.L_541:
        /*000c*/ 	.word	0x00000000
        /*0010*/ 	.short	0x0000
        /*0012*/ 	.short	0x0000
        /*0014*/ 	.byte	0x00, 0xf0, 0x61, 0x10


	//----- nvinfo : EIATTR_SPARSE_MMA_MASK
	.align		4
.L_542:
        /*0018*/ 	.byte	0x03, 0x50
        /*001a*/ 	.short	0x0000


	//----- nvinfo : EIATTR_MAXREG_COUNT
	.align		4
        /*001c*/ 	.byte	0x03, 0x1b
        /*001e*/ 	.short	0x00ff


	//----- nvinfo : EIATTR_MERCURY_ISA_VERSION
	.align		4
        /*0020*/ 	.byte	0x03, 0x5f
        /*0022*/ 	.short	0x0101


	//----- nvinfo : EIATTR_EXIT_INSTR_OFFSETS
	.align		4
        /*0024*/ 	.byte	0x04, 0x1c
        /*0026*/ 	.short	(.L_544 - .L_543)


	//   ....[0]....
.L_543:
        /*0028*/ 	.word	0x00000010


	//----- nvinfo : EIATTR_MAX_THREADS
	.align		4
.L_544:
        /*002c*/ 	.byte	0x04, 0x05
        /*002e*/ 	.short	(.L_546 - .L_545)
.L_545:
        /*0030*/ 	.word	0x00000100
        /*0034*/ 	.word	0x00000001
        /*0038*/ 	.word	0x00000001


	//----- nvinfo : EIATTR_CBANK_PARAM_SIZE
	.align		4
.L_546:
        /*003c*/ 	.byte	0x03, 0x19
        /*003e*/ 	.short	0x0418


	//----- nvinfo : EIATTR_PARAM_CBANK
	.align		4
        /*0040*/ 	.byte	0x04, 0x0a
        /*0042*/ 	.short	(.L_548 - .L_547)
	.align		4
.L_547:
        /*0044*/ 	.word	index@(.nv.constant0._ZN7cutlass13device_kernelIN5flash19enable_sm80_to_sm89INS1_16FlashAttnFwdSm80INS1_25CollectiveMainloopFwdSm80ILi8ELi1ELb0EN4cute5tupleIJNS5_1CILi128EEENS7_ILi32EEENS7_ILi256EEEEEELi256ENS_6half_tEfNS_4arch4Sm80ELb1ELb0ELb0ELb1ELb1ELb1ELb1ELb0EEENS1_21CollectiveEpilogueFwdINS6_IJS8_SA_S9_EEENS6_IJNS7_ILi1EEESI_SI_EEESC_SE_Li256ELb1ELb1ELb0ELb0EEENS1_19SingleTileSchedulerILb1ELb0ELb1ELi128EEEEEEEEEvNT_6ParamsE)
        /*0048*/ 	.short	0x0210
        /*004a*/ 	.short	0x0418


	//----- nvinfo : EIATTR_SW_WAR
	.align		4
.L_548:
        /*004c*/ 	.byte	0x04, 0x36
        /*004e*/ 	.short	(.L_550 - .L_549)
.L_549:
        /*0050*/ 	.word	0x00000008
.L_550:


//--------------------- .nv.info._ZN7cutlass13device_kernelIN5flash19enable_sm80_to_sm89INS1_16FlashAttnFwdSm80INS1_25CollectiveMainloopFwdSm80ILi8ELi1ELb0EN4cute5tupleIJNS5_1CILi128EEENS7_ILi96EEENS7_ILi256EEEEEELi256ENS_6half_tEfNS_4arch4Sm80ELb0ELb0ELb0ELb0ELb1ELb0ELb1ELb0EEENS1_21CollectiveEpilogueFwdINS6_IJS8_SA_S9_EEENS6_IJNS7_ILi1EEESI_SI_EEESC_SE_Li256ELb0ELb1ELb0ELb0EEENS1_19SingleTileSchedulerILb0ELb0ELb1ELi128EEEEEEEEEvNT_6ParamsE --------------------------
	.section	.nv.info._ZN7cutlass13device_kernelIN5flash19enable_sm80_to_sm89INS1_16FlashAttnFwdSm80INS1_25CollectiveMainloopFwdSm80ILi8ELi1ELb0EN4cute5tupleIJNS5_1CILi128EEENS7_ILi96EEENS7_ILi256EEEEEELi256ENS_6half_tEfNS_4arch4Sm80ELb0ELb0ELb0ELb0ELb1ELb0ELb1ELb0EEENS1_21CollectiveEpilogueFwdINS6_IJS8_SA_S9_EEENS6_IJNS7_ILi1EEESI_SI_EEESC_SE_Li256ELb0ELb1ELb0ELb0EEENS1_19SingleTileSchedulerILb0ELb0ELb1ELi128EEEEEEEEEvNT_6ParamsE,"",@"SHT_CUDA_INFO"
	.sectionflags	@""
	.align	4


	//----- nvinfo : EIATTR_CUDA_API_VERSION
	.align		4
        /*0000*/ 	.byte	0x04, 0x37
        /*0002*/ 	.short	(.L_552 - .L_551)
.L_551:
        /*0004*/ 	.word	0x00000082


	//----- nvinfo : EIATTR_KPARAM_INFO
	.align		4
.L_552:
        /*0008*/ 	.byte	0x04, 0x17
        /*000a*/ 	.short	(.L_554 - .L_553)
.L_553:
        /*000c*/ 	.word	0x00000000
        /*0010*/ 	.short	0x0000
        /*0012*/ 	.short	0x0000
        /*0014*/ 	.byte	0x00, 0xf0, 0x61, 0x10


	//----- nvinfo : EIATTR_SPARSE_MMA_MASK
	.align		4
.L_554:
        /*0018*/ 	.byte	0x03, 0x50
        /*001a*/ 	.short	0x0000


	//----- nvinfo : EIATTR_MAXREG_COUNT
	.align		4
        /*001c*/ 	.byte	0x03, 0x1b
        /*001e*/ 	.short	0x00ff


	//----- nvinfo : EIATTR_MERCURY_ISA_VERSION
	.align		4
        /*0020*/ 	.byte	0x03, 0x5f
        /*0022*/ 	.short	0x0101


	//----- nvinfo : EIATTR_EXIT_INSTR_OFFSETS
	.align		4
        /*0024*/ 	.byte	0x04, 0x1c
        /*0026*/ 	.short	(.L_556 - .L_555)


	//   ....[0]....
.L_555:
        /*0028*/ 	.word	0x00000010


	//----- nvinfo : EIATTR_MAX_THREADS
	.align		4
.L_556:
        /*002c*/ 	.byte	0x04, 0x05
        /*002e*/ 	.short	(.L_558 - .L_557)
.L_557:
        /*0030*/ 	.word	0x00000100
        /*0034*/ 	.word	0x00000001
        /*0038*/ 	.word	0x00000001


	//----- nvinfo : EIATTR_CBANK_PARAM_SIZE
	.align		4
.L_558:
        /*003c*/ 	.byte	0x03, 0x19
        /*003e*/ 	.short	0x0418


	//----- nvinfo : EIATTR_PARAM_CBANK
	.align		4
        /*0040*/ 	.byte	0x04, 0x0a
        /*0042*/ 	.short	(.L_560 - .L_559)
	.align		4
.L_559:
        /*0044*/ 	.word	index@(.nv.constant0._ZN7cutlass13device_kernelIN5flash19enable_sm80_to_sm89INS1_16FlashAttnFwdSm80INS1_25CollectiveMainloopFwdSm80ILi8ELi1ELb0EN4cute5tupleIJNS5_1CILi128EEENS7_ILi96EEENS7_ILi256EEEEEELi256ENS_6half_tEfNS_4arch4Sm80ELb0ELb0ELb0ELb0ELb1ELb0ELb1ELb0EEENS1_21CollectiveEpilogueFwdINS6_IJS8_SA_S9_EEENS6_IJNS7_ILi1EEESI_SI_EEESC_SE_Li256ELb0ELb1ELb0ELb0EEENS1_19SingleTileSchedulerILb0ELb0ELb1ELi128EEEEEEEEEvNT_6ParamsE)
        /*0048*/ 	.short	0x0210
        /*004a*/ 	.short	0x0418


	//----- nvinfo : EIATTR_SW_WAR
	.align		4
.L_560:
        /*004c*/ 	.byte	0x04, 0x36
        /*004e*/ 	.short	(.L_562 - .L_561)
.L_561:
        /*0050*/ 	.word	0x00000008
.L_562:


//--------------------- .nv.info._ZN7cutlass13device_kernelIN5flash19enable_sm80_to_sm89INS1_16FlashAttnFwdSm80INS1_25CollectiveMainloopFwdSm80ILi8ELi1ELb0EN4cute5tupleIJNS5_1CILi128EEENS7_ILi96EEENS7_ILi256EEEEEELi256ENS_6half_tEfNS_4arch4Sm80ELb0ELb0ELb0ELb1ELb1ELb0ELb1ELb0EEENS1_21CollectiveEpilogueFwdINS6_IJS8_SA_S9_EEENS6_IJNS7_ILi1EEESI_SI_EEESC_SE_Li256ELb1ELb1ELb0ELb0EEENS1_19SingleTileSchedulerILb1ELb0ELb1ELi128EEEEEEEEEvNT_6ParamsE --------------------------
	.section	.nv.info._ZN7cutlass13device_kernelIN5flash19enable_sm80_to_sm89INS1_16FlashAttnFwdSm80INS1_25CollectiveMainloopFwdSm80ILi8ELi1ELb0EN4cute5tupleIJNS5_1CILi128EEENS7_ILi96EEENS7_ILi256EEEEEELi256ENS_6half_tEfNS_4arch4Sm80ELb0ELb0ELb0ELb1ELb1ELb0ELb1ELb0EEENS1_21CollectiveEpilogueFwdINS6_IJS8_SA_S9_EEENS6_IJNS7_ILi1EEESI_SI_EEESC_SE_Li256ELb1ELb1ELb0ELb0EEENS1_19SingleTileSchedulerILb1ELb0ELb1ELi128EEEEEEEEEvNT_6ParamsE,"",@"SHT_CUDA_INFO"
	.sectionflags	@""
	.align	4


	//----- nvinfo : EIATTR_CUDA_API_VERSION
	.align		4
        /*0000*/ 	.byte	0x04, 0x37
        /*0002*/ 	.short	(.L_564 - .L_563)
.L_563:
        /*0004*/ 	.word	0x00000082


	//----- nvinfo : EIATTR_KPARAM_INFO
	.align		4
.L_564:
        /*0008*/ 	.byte	0x04, 0x17
        /*000a*/ 	.short	(.L_566 - .L_565)
.L_565:
        /*000c*/ 	.word	0x00000000
        /*0010*/ 	.short	0x0000
        /*0012*/ 	.short	0x0000
        /*0014*/ 	.byte	0x00, 0xf0, 0x61, 0x10


	//----- nvinfo : EIATTR_SPARSE_MMA_MASK
	.align		4
.L_566:
        /*0018*/ 	.byte	0x03, 0x50
        /*001a*/ 	.short	0x0000


	//----- nvinfo : EIATTR_MAXREG_COUNT
	.align		4
        /*001c*/ 	.byte	0x03, 0x1b
        /*001e*/ 	.short	0x00ff


	//----- nvinfo : EIATTR_MERCURY_ISA_VERSION
	.align		4
        /*0020*/ 	.byte	0x03, 0x5f
        /*0022*/ 	.short	0x0101


	//----- nvinfo : EIATTR_EXIT_INSTR_OFFSETS
	.align		4
        /*0024*/ 	.byte	0x04, 0x1c
        /*0026*/ 	.short	(.L_568 - .L_567)


	//   ....[0]....
.L_567:
        /*0028*/ 	.word	0x00000010


	//----- nvinfo : EIATTR_MAX_THREADS
	.align		4
.L_568:
        /*002c*/ 	.byte	0x04, 0x05
        /*002e*/ 	.short	(.L_570 - .L_569)
.L_569:
        /*0030*/ 	.word	0x00000100
        /*0034*/ 	.word	0x00000001
        /*0038*/ 	.word	0x00000001


	//----- nvinfo : EIATTR_CBANK_PARAM_SIZE
	.align		4
.L_570:
        /*003c*/ 	.byte	0x03, 0x19
        /*003e*/ 	.short	0x0418


	//----- nvinfo : EIATTR_PARAM_CBANK
	.align		4
        /*0040*/ 	.byte	0x04, 0x0a
        /*0042*/ 	.short	(.L_572 - .L_571)
	.align		4
.L_571:
        /*0044*/ 	.word	index@(.nv.constant0._ZN7cutlass13device_kernelIN5flash19enable_sm80_to_sm89INS1_16FlashAttnFwdSm80INS1_25CollectiveMainloopFwdSm80ILi8ELi1ELb0EN4cute5tupleIJNS5_1CILi128EEENS7_ILi96EEENS7_ILi256EEEEEELi256ENS_6half_tEfNS_4arch4Sm80ELb0ELb0ELb0ELb1ELb1ELb0ELb1ELb0EEENS1_21CollectiveEpilogueFwdINS6_IJS8_SA_S9_EEENS6_IJNS7_ILi1EEESI_SI_EEESC_SE_Li256ELb1ELb1ELb0ELb0EEENS1_19SingleTileSchedulerILb1ELb0ELb1ELi128EEEEEEEEEvNT_6ParamsE)
        /*0048*/ 	.short	0x0210
        /*004a*/ 	.short	0x0418


	//----- nvinfo : EIATTR_SW_WAR
	.align		4
.L_572:
        /*004c*/ 	.byte	0x04, 0x36
        /*004e*/ 	.short	(.L_574 - .L_573)
.L_573:
        /*0050*/ 	.word	0x00000008
.L_574:


//--------------------- .nv.info._ZN7cutlass13device_kernelIN5flash19enable_sm80_to_sm89INS1_16FlashAttnFwdSm80INS1_25CollectiveMainloopFwdSm80ILi8ELi1ELb0EN4cute5tupleIJNS5_1CILi128EEENS7_ILi48EEENS7_ILi256EEEEEELi256ENS_6half_tEfNS_4arch4Sm80ELb0ELb0ELb0ELb1ELb1ELb1ELb1ELb0EEENS1_21CollectiveEpilogueFwdINS6_IJS8_SA_S9_EEENS6_IJNS7_ILi1EEESI_SI_EEESC_SE_Li256ELb1ELb1ELb0ELb0EEENS1_19SingleTileSchedulerILb1ELb0ELb1ELi128EEEEEEEEEvNT_6ParamsE --------------------------
	.section	.nv.info._ZN7cutlass13device_kernelIN5flash19enable_sm80_to_sm89INS1_16FlashAttnFwdSm80INS1_25CollectiveMainloopFwdSm80ILi8ELi1ELb0EN4cute5tupleIJNS5_1CILi128EEENS7_ILi48EEENS7_ILi256EEEEEELi256ENS_6half_tEfNS_4arch4Sm80ELb0ELb0ELb0ELb1ELb1ELb1ELb1ELb0EEENS1_21CollectiveEpilogueFwdINS6_IJS8_SA_S9_EEENS6_IJNS7_ILi1EEESI_SI_EEESC_SE_Li256ELb1ELb1ELb0ELb0EEENS1_19SingleTileSchedulerILb1ELb0ELb1ELi128EEEEEEEEEvNT_6ParamsE,"",@"SHT_CUDA_INFO"
	.sectionflags	@""
	.align	4


	//----- nvinfo : EIATTR_CUDA_API_VERSION
	.align		4
        /*0000*/ 	.byte	0x04, 0x37
        /*0002*/ 	.short	(.L_576 - .L_575)
.L_575:
        /*0004*/ 	.word	0x00000082


	//----- nvinfo : EIATTR_KPARAM_INFO
	.align		4
.L_576:
        /*0008*/ 	.byte	0x04, 0x17
        /*000a*/ 	.short	(.L_578 - .L_577)
.L_577:
        /*000c*/ 	.word	0x00000000
        /*0010*/ 	.short	0x0000
        /*0012*/ 	.short	0x0000
        /*0014*/ 	.byte	0x00, 0xf0, 0x61, 0x10


	//----- nvinfo : EIATTR_SPARSE_MMA_MASK
	.align		4
.L_578:
        /*0018*/ 	.byte	0x03, 0x50
        /*001a*/ 	.short	0x0000


	//----- nvinfo : EIATTR_MAXREG_COUNT
	.align		4
        /*001c*/ 	.byte	0x03, 0x1b
        /*001e*/ 	.short	0x00ff


	//----- nvinfo : EIATTR_MERCURY_ISA_VERSION
	.align		4
        /*0020*/ 	.byte	0x03, 0x5f
        /*0022*/ 	.short	0x0101


	//----- nvinfo : EIATTR_EXIT_INSTR_OFFSETS
	.align		4
        /*0024*/ 	.byte	0x04, 0x1c
        /*0026*/ 	.short	(.L_580 - .L_579)


	//   ....[0]....
.L_579:
        /*0028*/ 	.word	0x00000010


	//----- nvinfo : EIATTR_MAX_THREADS
	.align		4
.L_580:
        /*002c*/ 	.byte	0x04, 0x05
        /*002e*/ 	.short	(.L_582 - .L_581)
.L_581:
        /*0030*/ 	.word	0x00000100
        /*0034*/ 	.word	0x00000001
        /*0038*/ 	.word	0x00000001


	//----- nvinfo : EIATTR_CBANK_PARAM_SIZE
	.align		4
.L_582:
        /*003c*/ 	.byte	0x03, 0x19
        /*003e*/ 	.short	0x0418


	//----- nvinfo : EIATTR_PARAM_CBANK
	.align		4
        /*0040*/ 	.byte	0x04, 0x0a
        /*0042*/ 	.short	(.L_584 - .L_583)
	.align		4
.L_583:
        /*0044*/ 	.word	index@(.nv.constant0._ZN7cutlass13device_kernelIN5flash19enable_sm80_to_sm89INS1_16FlashAttnFwdSm80INS1_25CollectiveMainloopFwdSm80ILi8ELi1ELb0EN4cute5tupleIJNS5_1CILi128EEENS7_ILi48EEENS7_ILi256EEEEEELi256ENS_6half_tEfNS_4arch4Sm80ELb0ELb0ELb0ELb1ELb1ELb1ELb1ELb0EEENS1_21CollectiveEpilogueFwdINS6_IJS8_SA_S9_EEENS6_IJNS7_ILi1EEESI_SI_EEESC_SE_Li256ELb1ELb1ELb0ELb0EEENS1_19SingleTileSchedulerILb1ELb0ELb1ELi128EEEEEEEEEvNT_6ParamsE)
        /*0048*/ 	.short	0x0210
        /*004a*/ 	.short	0x0418


	//----- nvinfo : EIATTR_SW_WAR
	.align		4
.L_584:
        /*004c*/ 	.byte	0x04, 0x36
        /*004e*/ 	.short	(.L_586 - .L_585)
.L_585:
        /*0050*/ 	.word	0x00000008
.L_586:


//--------------------- .nv.info._ZN7cutlass13device_kernelIN5flash19enable_sm80_to_sm89INS1_16FlashAttnFwdSm80INS1_25CollectiveMainloopFwdSm80ILi8ELi1ELb0EN4cute5tupleIJNS5_1CILi128EEENS7_ILi64EEENS7_ILi256EEEEEELi256ENS_6half_tEfNS_4arch4Sm80ELb0ELb1ELb0ELb0ELb1ELb0ELb1ELb0EEENS1_21CollectiveEpilogueFwdINS6_IJS8_SA_S9_EEENS6_IJNS7_ILi1EEESI_SI_EEESC_SE_Li256ELb0ELb1ELb0ELb0EEENS1_19SingleTileSchedulerILb0ELb0ELb1ELi128EEEEEEEEEvNT_6ParamsE --------------------------
	.section	.nv.info._ZN7cutlass13device_kernelIN5flash19enable_sm80_to_sm89INS1_16FlashAttnFwdSm80INS1_25CollectiveMainloopFwdSm80ILi8ELi1ELb0EN4cute5tupleIJNS5_1CILi128EEENS7_ILi64EEENS7_ILi256EEEEEELi256ENS_6half_tEfNS_4arch4Sm80ELb0ELb1ELb0ELb0ELb1ELb0ELb1ELb0EEENS1_21CollectiveEpilogueFwdINS6_IJS8_SA_S9_EEENS6_IJNS7_ILi1EEESI_SI_EEESC_SE_Li256ELb0ELb1ELb0ELb0EEENS1_19SingleTileSchedulerILb0ELb0ELb1ELi128EEEEEEEEEvNT_6ParamsE,"",@"SHT_CUDA_INFO"
	.sectionflags	@""
	.align	4


	//----- nvinfo : EIATTR_CUDA_API_VERSION
	.align		4
        /*0000*/ 	.byte	0x04, 0x37
        /*0002*/ 	.short	(.L_588 - .L_587)
.L_587:
        /*0004*/ 	.word	0x00000082


	//----- nvinfo : EIATTR_KPARAM_INFO
	.align		4
.L_588:
        /*0008*/ 	.byte	0x04, 0x17
        /*000a*/ 	.short	(.L_590 - .L_589)
.L_589:
        /*000c*/ 	.word	0x00000000
        /*0010*/ 	.short	0x0000
        /*0012*/ 	.short	0x0000
        /*0014*/ 	.byte	0x00, 0xf0, 0x61, 0x10


	//----- nvinfo : EIATTR_SPARSE_MMA_MASK
	.align		4
.L_590:
        /*0018*/ 	.byte	0x03, 0x50
        /*001a*/ 	.short	0x0000


	//----- nvinfo : EIATTR_MAXREG_COUNT
	.align		4
        /*001c*/ 	.byte	0x03, 0x1b
        /*001e*/ 	.short	0x00ff


	//----- nvinfo : EIATTR_MERCURY_ISA_VERSION
	.align		4
        /*0020*/ 	.byte	0x03, 0x5f
        /*0022*/ 	.short	0x0101


	//----- nvinfo : EIATTR_EXIT_INSTR_OFFSETS
	.align		4
        /*0024*/ 	.byte	0x04, 0x1c
        /*0026*/ 	.short	(.L_592 - .L_591)


	//   ....[0]....
.L_591:
        /*0028*/ 	.word	0x00000010


	//----- nvinfo : EIATTR_MAX_THREADS
	.align		4
.L_592:
        /*002c*/ 	.byte	0x04, 0x05
        /*002e*/ 	.short	(.L_594 - .L_593)
.L_593:
        /*0030*/ 	.word	0x00000100
        /*0034*/ 	.word	0x00000001
        /*0038*/ 	.word	0x00000001


	//----- nvinfo : EIATTR_CBANK_PARAM_SIZE
	.align		4
.L_594:
        /*003c*/ 	.byte	0x03, 0x19
        /*003e*/ 	.short	0x0418


	//----- nvinfo : EIATTR_PARAM_CBANK
	.align		4
        /*0040*/ 	.byte	0x04, 0x0a
        /*0042*/ 	.short	(.L_596 - .L_595)
	.align		4
.L_595:
        /*0044*/ 	.word	index@(.nv.constant0._ZN7cutlass13device_kernelIN5flash19enable_sm80_to_sm89INS1_16FlashAttnFwdSm80INS1_25CollectiveMainloopFwdSm80ILi8ELi1ELb0EN4cute5tupleIJNS5_1CILi128EEENS7_ILi64EEENS7_ILi256EEEEEELi256ENS_6half_tEfNS_4arch4Sm80ELb0ELb1ELb0ELb0ELb1ELb0ELb1ELb0EEENS1_21CollectiveEpilogueFwdINS6_IJS8_SA_S9_EEENS6_IJNS7_ILi1EEESI_SI_EEESC_SE_Li256ELb0ELb1ELb0ELb0EEENS1_19SingleTileSchedulerILb0ELb0ELb1ELi128EEEEEEEEEvNT_6ParamsE)
        /*0048*/ 	.short	0x0210
        /*004a*/ 	.short	0x0418


	//----- nvinfo : EIATTR_SW_WAR
	.align		4
.L_596:
        /*004c*/ 	.byte	0x04, 0x36
        /*004e*/ 	.short	(.L_598 - .L_597)
.L_597:
        /*0050*/ 	.word	0x00000008
.L_598:


//--------------------- .nv.info._ZN7cutlass13device_kernelIN5flash19enable_sm80_to_sm89INS1_16FlashAttnFwdSm80INS1_25CollectiveMainloopFwdSm80ILi8ELi1ELb0EN4cute5tupleIJNS5_1CILi128EEENS7_ILi64EEENS7_ILi256EEEEEELi256ENS_6half_tEfNS_4arch4Sm80ELb0ELb1ELb0ELb1ELb1ELb0ELb1ELb0EEENS1_21CollectiveEpilogueFwdINS6_IJS8_SA_S9_EEENS6_IJNS7_ILi1EEESI_SI_EEESC_SE_Li256ELb1ELb1ELb0ELb0EEENS1_19SingleTileSchedulerILb1ELb0ELb1ELi128EEEEEEEEEvNT_6ParamsE --------------------------
	.section	.nv.info._ZN7cutlass13device_kernelIN5flash19enable_sm80_to_sm89INS1_16FlashAttnFwdSm80INS1_25CollectiveMainloopFwdSm80ILi8ELi1ELb0EN4cute5tupleIJNS5_1CILi128EEENS7_ILi64EEENS7_ILi256EEEEEELi256ENS_6half_tEfNS_4arch4Sm80ELb0ELb1ELb0ELb1ELb1ELb0ELb1ELb0EEENS1_21CollectiveEpilogueFwdINS6_IJS8_SA_S9_EEENS6_IJNS7_ILi1EEESI_SI_EEESC_SE_Li256ELb1ELb1ELb0ELb0EEENS1_19SingleTileSchedulerILb1ELb0ELb1ELi128EEEEEEEEEvNT_6ParamsE,"",@"SHT_CUDA_INFO"
	.sectionflags	@""
	.align	4


	//----- nvinfo : EIATTR_CUDA_API_VERSION
	.align		4
        /*0000*/ 	.byte	0x04, 0x37
        /*0002*/ 	.short	(.L_600 - .L_599)
.L_599:
        /*0004*/ 	.word	0x00000082


	//----- nvinfo : EIATTR_KPARAM_INFO
	.align		4
.L_600:
        /*0008*/ 	.byte	0x04, 0x17
        /*000a*/ 	.short	(.L_602 - .L_601)
.L_601:
        /*000c*/ 	.word	0x00000000
        /*0010*/ 	.short	0x0000
        /*0012*/ 	.short	0x0000
        /*0014*/ 	.byte	0x00, 0xf0, 0x61, 0x10


	//----- nvinfo : EIATTR_SPARSE_MMA_MASK
	.align		4
.L_602:
        /*0018*/ 	.byte	0x03, 0x50
        /*001a*/ 	.short	0x0000


	//----- nvinfo : EIATTR_MAXREG_COUNT
	.align		4
        /*001c*/ 	.byte	0x03, 0x1b
        /*001e*/ 	.short	0x00ff


	//----- nvinfo : EIATTR_MERCURY_ISA_VERSION
	.align		4
        /*0020*/ 	.byte	0x03, 0x5f
        /*0022*/ 	.short	0x0101


	//----- nvinfo : EIATTR_EXIT_INSTR_OFFSETS
	.align		4
        /*0024*/ 	.byte	0x04, 0x1c
        /*0026*/ 	.short	(.L_604 - .L_603)


	//   ....[0]....
.L_603:
        /*0028*/ 	.word	0x00000010


	//----- nvinfo : EIATTR_MAX_THREADS
	.align		4
.L_604:
        /*002c*/ 	.byte	0x04, 0x05
        /*002e*/ 	.short	(.L_606 - .L_605)
.L_605:
        /*0030*/ 	.word	0x00000100
        /*0034*/ 	.word	0x00000001
        /*0038*/ 	.word	0x00000001


	//----- nvinfo : EIATTR_CBANK_PARAM_SIZE
	.align		4
.L_606:
        /*003c*/ 	.byte	0x03, 0x19
        /*003e*/ 	.short	0x0418


	//----- nvinfo : EIATTR_PARAM_CBANK
	.align		4
        /*0040*/ 	.byte	0x04, 0x0a
        /*0042*/ 	.short	(.L_608 - .L_607)
	.align		4
.L_607:
        /*0044*/ 	.word	index@(.nv.constant0._ZN7cutlass13device_kernelIN5flash19enable_sm80_to_sm89INS1_16FlashAttnFwdSm80INS1_25CollectiveMainloopFwdSm80ILi8ELi1ELb0EN4cute5tupleIJNS5_1CILi128EEENS7_ILi64EEENS7_ILi256EEEEEELi256ENS_6half_tEfNS_4arch4Sm80ELb0ELb1ELb0ELb1ELb1ELb0ELb1ELb0EEENS1_21CollectiveEpilogueFwdINS6_IJS8_SA_S9_EEENS6_IJNS7_ILi1EEESI_SI_EEESC_SE_Li256ELb1ELb1ELb0ELb0EEENS1_19SingleTileSchedulerILb1ELb0ELb1ELi128EEEEEEEEEvNT_6ParamsE)
        /*0048*/ 	.short	0x0210
        /*004a*/ 	.short	0x0418


	//----- nvinfo : EIATTR_SW_WAR
	.align		4
.L_608:
        /*004c*/ 	.byte	0x04, 0x36
        /*004e*/ 	.short	(.L_610 - .L_609)
.L_609:
        /*0050*/ 	.word	0x00000008
.L_610:


//--------------------- .nv.info._ZN7cutlass13device_kernelIN5flash19enable_sm80_to_sm89INS1_16FlashAttnFwdSm80INS1_25CollectiveMainloopFwdSm80ILi8ELi1ELb0EN4cute5tupleIJNS5_1CILi128EEENS7_ILi48EEENS7_ILi256EEEEEELi256ENS_6half_tEfNS_4arch4Sm80ELb0ELb1ELb0ELb1ELb1ELb1ELb1ELb0EEENS1_21CollectiveEpilogueFwdINS6_IJS8_SA_S9_EEENS6_IJNS7_ILi1EEESI_SI_EEESC_SE_Li256ELb1ELb1ELb0ELb0EEENS1_19SingleTileSchedulerILb1ELb0ELb1ELi128EEEEEEEEEvNT_6ParamsE --------------------------
	.section	.nv.info._ZN7cutlass13device_kernelIN5flash19enable_sm80_to_sm89INS1_16FlashAttnFwdSm80INS1_25CollectiveMainloopFwdSm80ILi8ELi1ELb0EN4cute5tupleIJNS5_1CILi128EEENS7_ILi48EEENS7_ILi256EEEEEELi256ENS_6half_tEfNS_4arch4Sm80ELb0ELb1ELb0ELb1ELb1ELb1ELb1ELb0EEENS1_21CollectiveEpilogueFwdINS6_IJS8_SA_S9_EEENS6_IJNS7_ILi1EEESI_SI_EEESC_SE_Li256ELb1ELb1ELb0ELb0EEENS1_19SingleTileSchedulerILb1ELb0ELb1ELi128EEEEEEEEEvNT_6ParamsE,"",@"SHT_CUDA_INFO"
	.sectionflags	@""
	.align	4


	//----- nvinfo : EIATTR_CUDA_API_VERSION
	.align		4
        /*0000*/ 	.byte	0x04, 0x37
        /*0002*/ 	.short	(.L_612 - .L_611)
.L_611:
        /*0004*/ 	.word	0x00000082


	//----- nvinfo : EIATTR_KPARAM_INFO
	.align		4
.L_612:
        /*0008*/ 	.byte	0x04, 0x17
        /*000a*/ 	.short	(.L_614 - .L_613)
.L_613:
        /*000c*/ 	.word	0x00000000
        /*0010*/ 	.short	0x0000
        /*0012*/ 	.short	0x0000
        /*0014*/ 	.byte	0x00, 0xf0, 0x61, 0x10


	//----- nvinfo : EIATTR_SPARSE_MMA_MASK
	.align		4
.L_614:
        /*0018*/ 	.byte	0x03, 0x50
        /*001a*/ 	.short	0x0000


	//----- nvinfo : EIATTR_MAXREG_COUNT
	.align		4
        /*001c*/ 	.byte	0x03, 0x1b
        /*001e*/ 	.short	0x00ff


	//----- nvinfo : EIATTR_MERCURY_ISA_VERSION
	.align		4
        /*0020*/ 	.byte	0x03, 0x5f
        /*0022*/ 	.short	0x0101


	//----- nvinfo : EIATTR_EXIT_INSTR_OFFSETS
	.align		4
        /*0024*/ 	.byte	0x04, 0x1c
        /*0026*/ 	.short	(.L_616 - .L_615)


	//   ....[0]....
.L_615:
        /*0028*/ 	.word	0x00000010


	//----- nvinfo : EIATTR_MAX_THREADS
	.align		4
.L_616:
        /*002c*/ 	.byte	0x04, 0x05
        /*002e*/ 	.short	(.L_618 - .L_617)
.L_617:
        /*0030*/ 	.word	0x00000100
        /*0034*/ 	.word	0x00000001
        /*0038*/ 	.word	0x00000001


	//----- nvinfo : EIATTR_CBANK_PARAM_SIZE
	.align		4
.L_618:
        /*003c*/ 	.byte	0x03, 0x19
        /*003e*/ 	.short	0x0418


	//----- nvinfo : EIATTR_PARAM_CBANK
	.align		4
        /*0040*/ 	.byte	0x04, 0x0a
        /*0042*/ 	.short	(.L_620 - .L_619)
	.align		4
.L_619:
        /*0044*/ 	.word	index@(.nv.constant0._ZN7cutlass13device_kernelIN5flash19enable_sm80_to_sm89INS1_16FlashAttnFwdSm80INS1_25CollectiveMainloopFwdSm80ILi8ELi1ELb0EN4cute5tupleIJNS5_1CILi128EEENS7_ILi48EEENS7_ILi256EEEEEELi256ENS_6half_tEfNS_4arch4Sm80ELb0ELb1ELb0ELb1ELb1ELb1ELb1ELb0EEENS1_21CollectiveEpilogueFwdINS6_IJS8_SA_S9_EEENS6_IJNS7_ILi1EEESI_SI_EEESC_SE_Li256ELb1ELb1ELb0ELb0EEENS1_19SingleTileSchedulerILb1ELb0ELb1ELi128EEEEEEEEEvNT_6ParamsE)
        /*0048*/ 	.short	0x0210
        /*004a*/ 	.short	0x0418


	//----- nvinfo : EIATTR_SW_WAR
	.align		4
.L_620:
        /*004c*/ 	.byte	0x04, 0x36
        /*004e*/ 	.short	(.L_622 - .L_621)
.L_621:
        /*0050*/ 	.word	0x00000008
.L_622:


//--------------------- .nv.info._ZN7cutlass13device_kernelIN5flash19enable_sm80_to_sm89INS1_16FlashAttnFwdSm80INS1_25CollectiveMainloopFwdSm80ILi8ELi1ELb0EN4cute5tupleIJNS5_1CILi128EEENS7_ILi96EEENS7_ILi256EEEEEELi256ENS_6half_tEfNS_4arch4Sm80ELb1ELb0ELb0ELb0ELb1ELb0ELb1ELb0EEENS1_21CollectiveEpilogueFwdINS6_IJS8_SA_S9_EEENS6_IJNS7_ILi1EEESI_SI_EEESC_SE_Li256ELb0ELb1ELb0ELb0EEENS1_30DynamicPersistentTileSchedulerILi256ELi256ELb0ELb1ELb0EEEEEEEEEvNT_6ParamsE --------------------------
	.section	.nv.info._ZN7cutlass13device_kernelIN5flash19enable_sm80_to_sm89INS1_16FlashAttnFwdSm80INS1_25CollectiveMainloopFwdSm80ILi8ELi1ELb0EN4cute5tupleIJNS5_1CILi128EEENS7_ILi96EEENS7_ILi256EEEEEELi256ENS_6half_tEfNS_4arch4Sm80ELb1ELb0ELb0ELb0ELb1ELb0ELb1ELb0EEENS1_21CollectiveEpilogueFwdINS6_IJS8_SA_S9_EEENS6_IJNS7_ILi1EEESI_SI_EEESC_SE_Li256ELb0ELb1ELb0ELb0EEENS1_30DynamicPersistentTileSchedulerILi256ELi256ELb0ELb1ELb0EEEEEEEEEvNT_6ParamsE,"",@"SHT_CUDA_INFO"
	.sectionflags	@""
	.align	4


	//----- nvinfo : EIATTR_CUDA_API_VERSION
	.align		4
        /*0000*/ 	.byte	0x04, 0x37
        /*0002*/ 	.short	(.L_624 - .L_623)
.L_623:
        /*0004*/ 	.word	0x00000082


	//----- nvinfo : EIATTR_KPARAM_INFO
	.align		4
.L_624:
        /*0008*/ 	.byte	0x04, 0x17
        /*000a*/ 	.short	(.L_626 - .L_625)
.L_625:
        /*000c*/ 	.word	0x00000000
        /*0010*/ 	.short	0x0000
        /*0012*/ 	.short	0x0000
        /*0014*/ 	.byte	0x00, 0xf0, 0xa1, 0x10


	//----- nvinfo : EIATTR_SPARSE_MMA_MASK
	.align		4
.L_626:
        /*0018*/ 	.byte	0x03, 0x50
        /*001a*/ 	.short	0x0000


	//----- nvinfo : EIATTR_MAXREG_COUNT
	.align		4
        /*001c*/ 	.byte	0x03, 0x1b
        /*001e*/ 	.short	0x00ff


	//----- nvinfo : EIATTR_MERCURY_ISA_VERSION
	.align		4
        /*0020*/ 	.byte	0x03, 0x5f
        /*0022*/ 	.short	0x0101


	//----- nvinfo : EIATTR_EXIT_INSTR_OFFSETS
	.align		4
        /*0024*/ 	.byte	0x04, 0x1c
        /*0026*/ 	.short	(.L_628 - .L_627)


	//   ....[0]....
.L_627:
        /*0028*/ 	.word	0x00000010


	//----- nvinfo : EIATTR_MAX_THREADS
	.align		4
.L_628:
        /*002c*/ 	.byte	0x04, 0x05
        /*002e*/ 	.short	(.L_630 - .L_629)
.L_629:
        /*0030*/ 	.word	0x00000100
        /*0034*/ 	.word	0x00000001
        /*0038*/ 	.word	0x00000001


	//----- nvinfo : EIATTR_CBANK_PARAM_SIZE
	.align		4
.L_630:
        /*003c*/ 	.byte	0x03, 0x19
        /*003e*/ 	.short	0x0428


	//----- nvinfo : EIATTR_PARAM_CBANK
	.align		4
        /*0040*/ 	.byte	0x04, 0x0a
        /*0042*/ 	.short	(.L_632 - .L_631)
	.align		4
.L_631:
        /*0044*/ 	.word	index@(.nv.constant0._ZN7cutlass13device_kernelIN5flash19enable_sm80_to_sm89INS1_16FlashAttnFwdSm80INS1_25CollectiveMainloopFwdSm80ILi8ELi1ELb0EN4cute5tupleIJNS5_1CILi128EEENS7_ILi96EEENS7_ILi256EEEEEELi256ENS_6half_tEfNS_4arch4Sm80ELb1ELb0ELb0ELb0ELb1ELb0ELb1ELb0EEENS1_21CollectiveEpilogueFwdINS6_IJS8_SA_S9_EEENS6_IJNS7_ILi1EEESI_SI_EEESC_SE_Li256ELb0ELb1ELb0ELb0EEENS1_30DynamicPersistentTileSchedulerILi256ELi256ELb0ELb1ELb0EEEEEEEEEvNT_6ParamsE)
        /*0048*/ 	.short	0x0210
        /*004a*/ 	.short	0x0428


	//----- nvinfo : EIATTR_SW_WAR
	.align		4
.L_632:
        /*004c*/ 	.byte	0x04, 0x36
        /*004e*/ 	.short	(.L_634 - .L_633)
.L_633:
        /*0050*/ 	.word	0x00000008
.L_634:


//--------------------- .nv.info._ZN7cutlass13device_kernelIN5flash19enable_sm80_to_sm89INS1_16FlashAttnFwdSm80INS1_25CollectiveMainloopFwdSm80ILi8ELi1ELb0EN4cute5tupleIJNS5_1CILi128EEENS7_ILi96EEENS7_ILi256EEEEEELi256ENS_6half_tEfNS_4arch4Sm80ELb1ELb0ELb0ELb1ELb1ELb0ELb1ELb0EEENS1_21CollectiveEpilogueFwdINS6_IJS8_SA_S9_EEENS6_IJNS7_ILi1EEESI_SI_EEESC_SE_Li256ELb1ELb1ELb0ELb0EEENS1_19SingleTileSchedulerILb1ELb0ELb1ELi128EEEEEEEEEvNT_6ParamsE --------------------------
	.section	.nv.info._ZN7cutlass13device_kernelIN5flash19enable_sm80_to_sm89INS1_16FlashAttnFwdSm80INS1_25CollectiveMainloopFwdSm80ILi8ELi1ELb0EN4cute5tupleIJNS5_1CILi128EEENS7_ILi96EEENS7_ILi256EEEEEELi256ENS_6half_tEfNS_4arch4Sm80ELb1ELb0ELb0ELb1ELb1ELb0ELb1ELb0EEENS1_21CollectiveEpilogueFwdINS6_IJS8_SA_S9_EEENS6_IJNS7_ILi1EEESI_SI_EEESC_SE_Li256ELb1ELb1ELb0ELb0EEENS1_19SingleTileSchedulerILb1ELb0ELb1ELi128EEEEEEEEEvNT_6ParamsE,"",@"SHT_CUDA_INFO"
	.sectionflags	@""
	.align	4


	//----- nvinfo : EIATTR_CUDA_API_VERSION
	.align		4
        /*0000*/ 	.byte	0x04, 0x37
        /*0002*/ 	.short	(.L_636 - .L_635)
.L_635:
        /*0004*/ 	.word	0x00000082


	//----- nvinfo : EIATTR_KPARAM_INFO
	.align		4
.L_636:
        /*0008*/ 	.byte	0x04, 0x17
        /*000a*/ 	.short	(.L_638 - .L_637)
.L_637:
        /*000c*/ 	.word	0x00000000
        /*0010*/ 	.short	0x0000
        /*0012*/ 	.short	0x0000
        /*0014*/ 	.byte	0x00, 0xf0, 0x61, 0x10


	//----- nvinfo : EIATTR_SPARSE_MMA_MASK
	.align		4
.L_638:
        /*0018*/ 	.byte	0x03, 0x50
        /*001a*/ 	.short	0x0000


	//----- nvinfo : EIATTR_MAXREG_COUNT
	.align		4
        /*001c*/ 	.byte	0x03, 0x1b
        /*001e*/ 	.short	0x00ff


	//----- nvinfo : EIATTR_MERCURY_ISA_VERSION
	.align		4
        /*0020*/ 	.byte	0x03, 0x5f
        /*0022*/ 	.short	0x0101


	//----- nvinfo : EIATTR_EXIT_INSTR_OFFSETS
	.align		4
        /*0024*/ 	.byte	0x04, 0x1c
        /*0026*/ 	.short	(.L_640 - .L_639)


	//   ....[0]....
.L_639:
        /*0028*/ 	.word	0x00000010


	//----- nvinfo : EIATTR_MAX_THREADS
	.align		4
.L_640:
        /*002c*/ 	.byte	0x04, 0x05
        /*002e*/ 	.short	(.L_642 - .L_641)
.L_641:
        /*0030*/ 	.word	0x00000100
        /*0034*/ 	.word	0x00000001
        /*0038*/ 	.word	0x00000001


	//----- nvinfo : EIATTR_CBANK_PARAM_SIZE
	.align		4
.L_642:
        /*003c*/ 	.byte	0x03, 0x19
        /*003e*/ 	.short	0x0418


	//----- nvinfo : EIATTR_PARAM_CBANK
	.align		4
        /*0040*/ 	.byte	0x04, 0x0a
        /*0042*/ 	.short	(.L_644 - .L_643)
	.align		4
.L_643:
        /*0044*/ 	.word	index@(.nv.constant0._ZN7cutlass13device_kernelIN5flash19enable_sm80_to_sm89INS1_16FlashAttnFwdSm80INS1_25CollectiveMainloopFwdSm80ILi8ELi1ELb0EN4cute5tupleIJNS5_1CILi128EEENS7_ILi96EEENS7_ILi256EEEEEELi256ENS_6half_tEfNS_4arch4Sm80ELb1ELb0ELb0ELb1ELb1ELb0ELb1ELb0EEENS1_21CollectiveEpilogueFwdINS6_IJS8_SA_S9_EEENS6_IJNS7_ILi1EEESI_SI_EEESC_SE_Li256ELb1ELb1ELb0ELb0EEENS1_19SingleTileSchedulerILb1ELb0ELb1ELi128EEEEEEEEEvNT_6ParamsE)
        /*0048*/ 	.short	0x0210
        /*004a*/ 	.short	0x0418


	//----- nvinfo : EIATTR_SW_WAR
	.align		4
.L_644:
        /*004c*/ 	.byte	0x04, 0x36
        /*004e*/ 	.short	(.L_646 - .L_645)
.L_645:
        /*0050*/ 	.word	0x00000008
.L_646:


//--------------------- .nv.info._ZN7cutlass13device_kernelIN5flash19enable_sm80_to_sm89INS1_16FlashAttnFwdSm80INS1_25CollectiveMainloopFwdSm80ILi8ELi1ELb0EN4cute5tupleIJNS5_1CILi128EEENS7_ILi48EEENS7_ILi256EEEEEELi256ENS_6half_tEfNS_4arch4Sm80ELb1ELb0ELb0ELb1ELb1ELb1ELb1ELb0EEENS1_21CollectiveEpilogueFwdINS6_IJS8_SA_S9_EEENS6_IJNS7_ILi1EEESI_SI_EEESC_SE_Li256ELb1ELb1ELb0ELb0EEENS1_19SingleTileSchedulerILb1ELb0ELb1ELi128EEEEEEEEEvNT_6ParamsE --------------------------
	.section	.nv.info._ZN7cutlass13device_kernelIN5flash19enable_sm80_to_sm89INS1_16FlashAttnFwdSm80INS1_25CollectiveMainloopFwdSm80ILi8ELi1ELb0EN4cute5tupleIJNS5_1CILi128EEENS7_ILi48EEENS7_ILi256EEEEEELi256ENS_6half_tEfNS_4arch4Sm80ELb1ELb0ELb0ELb1ELb1ELb1ELb1ELb0EEENS1_21CollectiveEpilogueFwdINS6_IJS8_SA_S9_EEENS6_IJNS7_ILi1EEESI_SI_EEESC_SE_Li256ELb1ELb1ELb0ELb0EEENS1_19SingleTileSchedulerILb1ELb0ELb1ELi128EEEEEEEEEvNT_6ParamsE,"",@"SHT_CUDA_INFO"
	.sectionflags	@""
	.align	4


	//----- nvinfo : EIATTR_CUDA_API_VERSION
	.align		4
        /*0000*/ 	.byte	0x04, 0x37
        /*0002*/ 	.short	(.L_648 - .L_647)
.L_647:
        /*0004*/ 	.word	0x00000082


	//----- nvinfo : EIATTR_KPARAM_INFO
	.align		4
.L_648:
        /*0008*/ 	.byte	0x04, 0x17
        /*000a*/ 	.short	(.L_650 - .L_649)
.L_649:
        /*000c*/ 	.word	0x00000000
        /*0010*/ 	.short	0x0000
        /*0012*/ 	.short	0x0000
        /*0014*/ 	.byte	0x00, 0xf0, 0x61, 0x10


	//----- nvinfo : EIATTR_SPARSE_MMA_MASK
	.align		4
.L_650:
        /*0018*/ 	.byte	0x03, 0x50
        /*001a*/ 	.short	0x0000


	//----- nvinfo : EIATTR_MAXREG_COUNT
	.align		4
        /*001c*/ 	.byte	0x03, 0x1b
        /*001e*/ 	.short	0x00ff


	//----- nvinfo : EIATTR_MERCURY_ISA_VERSION
	.align		4
        /*0020*/ 	.byte	0x03, 0x5f
        /*0022*/ 	.short	0x0101


	//----- nvinfo : EIATTR_EXIT_INSTR_OFFSETS
	.align		4
        /*0024*/ 	.byte	0x04, 0x1c
        /*0026*/ 	.short	(.L_652 - .L_651)


	//   ....[0]....
.L_651:
        /*0028*/ 	.word	0x00000010


	//----- nvinfo : EIATTR_MAX_THREADS
	.align		4
.L_652:
        /*002c*/ 	.byte	0x04, 0x05
        /*002e*/ 	.short	(.L_654 - .L_653)
.L_653:
        /*0030*/ 	.word	0x00000100
        /*0034*/ 	.word	0x00000001
        /*0038*/ 	.word	0x00000001


	//----- nvinfo : EIATTR_CBANK_PARAM_SIZE
	.align		4
.L_654:
        /*003c*/ 	.byte	0x03, 0x19
        /*003e*/ 	.short	0x0418


	//----- nvinfo : EIATTR_PARAM_CBANK
	.align		4
        /*0040*/ 	.byte	0x04, 0x0a
        /*0042*/ 	.short	(.L_656 - .L_655)
	.align		4
.L_655:
        /*0044*/ 	.word	index@(.nv.constant0._ZN7cutlass13device_kernelIN5flash19enable_sm80_to_sm89INS1_16FlashAttnFwdSm80INS1_25CollectiveMainloopFwdSm80ILi8ELi1ELb0EN4cute5tupleIJNS5_1CILi128EEENS7_ILi48EEENS7_ILi256EEEEEELi256ENS_6half_tEfNS_4arch4Sm80ELb1ELb0ELb0ELb1ELb1ELb1ELb1ELb0EEENS1_21CollectiveEpilogueFwdINS6_IJS8_SA_S9_EEENS6_IJNS7_ILi1EEESI_SI_EEESC_SE_Li256ELb1ELb1ELb0ELb0EEENS1_19SingleTileSchedulerILb1ELb0ELb1ELi128EEEEEEEEEvNT_6ParamsE)
        /*0048*/ 	.short	0x0210
        /*004a*/ 	.short	0x0418


	//----- nvinfo : EIATTR_SW_WAR
	.align		4
.L_656:
        /*004c*/ 	.byte	0x04, 0x36
        /*004e*/ 	.short	(.L_658 - .L_657)
.L_657:
        /*0050*/ 	.word	0x00000008
.L_658:


//--------------------- .nv.callgraph             --------------------------
	.section	.nv.callgraph,"",@"SHT_CUDA_CALLGRAPH"
	.align	4
	.sectionentsize	8
	.align		4
        /*0000*/ 	.word	0x00000000
	.align		4
        /*0004*/ 	.word	0xffffffff
	.align		4
        /*0008*/ 	.word	0x00000000
	.align		4
        /*000c*/ 	.word	0xfffffffe
	.align		4
        /*0010*/ 	.word	0x00000000
	.align		4
        /*0014*/ 	.word	0xfffffffd
	.align		4
        /*0018*/ 	.word	0x00000000
	.align		4
        /*001c*/ 	.word	0xfffffffc


//--------------------- .nv.constant4             --------------------------
	.section	.nv.constant4,"a",@progbits
	.align	8
	.align		8
.nv.constant4:
        /*0000*/ 	.dword	_ZN83_INTERNAL_f6033e6a_47_flash_fwd_hdim256_fp16_paged_softcapall_sm80_cu_cf07d2ef_45554cuda3std3__45__cpo5beginE
	.align		8
        /*0008*/ 	.dword	_ZN83_INTERNAL_f6033e6a_47_flash_fwd_hdim256_fp16_paged_softcapall_sm80_cu_cf07d2ef_45554cuda3std3__45__cpo3endE
	.align		8
        /*0010*/ 	.dword	_ZN83_INTERNAL_f6033e6a_47_flash_fwd_hdim256_fp16_paged_softcapall_sm80_cu_cf07d2ef_45554cuda3std3__45__cpo6cbeginE
	.align		8
        /*0018*/ 	.dword	_ZN83_INTERNAL_f6033e6a_47_flash_fwd_hdim256_fp16_paged_softcapall_sm80_cu_cf07d2ef_45554cuda3std3__45__cpo4cendE
	.align		8
        /*0020*/ 	.dword	_ZN83_INTERNAL_f6033e6a_47_flash_fwd_hdim256_fp16_paged_softcapall_sm80_cu_cf07d2ef_45554cuda3std3__485_GLOBAL__N__f6033e6a_47_flash_fwd_hdim256_fp16_paged_softcapall_sm80_cu_cf07d2ef_45556ignoreE
	.align		8
        /*0028*/ 	.dword	_ZN83_INTERNAL_f6033e6a_47_flash_fwd_hdim256_fp16_paged_softcapall_sm80_cu_cf07d2ef_45554cuda3std3__419piecewise_constructE
	.align		8
        /*0030*/ 	.dword	_ZN83_INTERNAL_f6033e6a_47_flash_fwd_hdim256_fp16_paged_softcapall_sm80_cu_cf07d2ef_45554cuda3std3__48in_placeE
	.align		8
        /*0038*/ 	.dword	_ZN83_INTERNAL_f6033e6a_47_flash_fwd_hdim256_fp16_paged_softcapall_sm80_cu_cf07d2ef_45554cuda3std6ranges3__45__cpo4swapE
	.align		8
        /*0040*/ 	.dword	_ZN83_INTERNAL_f6033e6a_47_flash_fwd_hdim256_fp16_paged_softcapall_sm80_cu_cf07d2ef_45554cuda3std6ranges3__45__cpo9iter_moveE
	.align		8
        /*0048*/ 	.dword	_ZN83_INTERNAL_f6033e6a_47_flash_fwd_hdim256_fp16_paged_softcapall_sm80_cu_cf07d2ef_45554cute7productE
	.align		8
        /*0050*/ 	.dword	_ZN83_INTERNAL_f6033e6a_47_flash_fwd_hdim256_fp16_paged_softcapall_sm80_cu_cf07d2ef_45554cute1_E


//--------------------- .text._ZN7cutlass13device_kernelIN5flash19enable_sm80_to_sm89INS1_16FlashAttnFwdSm80INS1_25CollectiveMainloopFwdSm80ILi8ELi1ELb1EN4cute5tupleIJNS5_1CILi128EEENS7_ILi64EEENS7_ILi256EEEEEELi256ENS_6half_tEfNS_4arch4Sm80ELb0ELb0ELb1ELb0ELb1ELb0ELb1ELb0EEENS1_21CollectiveEpilogueFwdINS6_IJS8_SA_S9_EEENS6_IJNS7_ILi1EEESI_SI_EEESC_SE_Li256ELb0ELb1ELb0ELb0EEENS1_19SingleTileSchedulerILb0ELb0ELb1ELi128EEEEEEEEEvNT_6ParamsE --------------------------
	.section	.text._ZN7cutlass13device_kernelIN5flash19enable_sm80_to_sm89INS1_16FlashAttnFwdSm80INS1_25CollectiveMainloopFwdSm80ILi8ELi1ELb1EN4cute5tupleIJNS5_1CILi128EEENS7_ILi64EEENS7_ILi256EEEEEELi256ENS_6half_tEfNS_4arch4Sm80ELb0ELb0ELb1ELb0ELb1ELb0ELb1ELb0EEENS1_21CollectiveEpilogueFwdINS6_IJS8_SA_S9_EEENS6_IJNS7_ILi1EEESI_SI_EEESC_SE_Li256ELb0ELb1ELb0ELb0EEENS1_19SingleTileSchedulerILb0ELb0ELb1ELi128EEEEEEEEEvNT_6ParamsE,"ax",@progbits
	.align	128
.text._ZN7cutlass13device_kernelIN5flash19enable_sm80_to_sm89INS1_16FlashAttnFwdSm80INS1_25CollectiveMainloopFwdSm80ILi8ELi1ELb1EN4cute5tupleIJNS5_1CILi128EEENS7_ILi64EEENS7_ILi256EEEEEELi256ENS_6half_tEfNS_4arch4Sm80ELb0ELb0ELb1ELb0ELb1ELb0ELb1ELb0EEENS1_21CollectiveEpilogueFwdINS6_IJS8_SA_S9_EEENS6_IJNS7_ILi1EEESI_SI_EEESC_SE_Li256ELb0ELb1ELb0ELb0EEENS1_19SingleTileSchedulerILb0ELb0ELb1ELi128EEEEEEEEEvNT_6ParamsE:
        .type           _ZN7cutlass13device_kernelIN5flash19enable_sm80_to_sm89INS1_16FlashAttnFwdSm80INS1_25CollectiveMainloopFwdSm80ILi8ELi1ELb1EN4cute5tupleIJNS5_1CILi128EEENS7_ILi64EEENS7_ILi256EEEEEELi256ENS_6half_tEfNS_4arch4Sm80ELb0ELb0ELb1ELb0ELb1ELb0ELb1ELb0EEENS1_21CollectiveEpilogueFwdINS6_IJS8_SA_S9_EEENS6_IJNS7_ILi1EEESI_SI_EEESC_SE_Li256ELb0ELb1ELb0ELb0EEENS1_19SingleTileSchedulerILb0ELb0ELb1ELi128EEEEEEEEEvNT_6ParamsE,@function
        .size           _ZN7cutlass13device_kernelIN5flash19enable_sm80_to_sm89INS1_16FlashAttnFwdSm80INS1_25CollectiveMainloopFwdSm80ILi8ELi1ELb1EN4cute5tupleIJNS5_1CILi128EEENS7_ILi64EEENS7_ILi256EEEEEELi256ENS_6half_tEfNS_4arch4Sm80ELb0ELb0ELb1ELb0ELb1ELb0ELb1ELb0EEENS1_21CollectiveEpilogueFwdINS6_IJS8_SA_S9_EEENS6_IJNS7_ILi1EEESI_SI_EEESC_SE_Li256ELb0ELb1ELb0ELb0EEENS1_19SingleTileSchedulerILb0ELb0ELb1ELi128EEEEEEEEEvNT_6ParamsE,(.L_x_36 - _ZN7cutlass13device_kernelIN5flash19enable_sm80_to_sm89INS1_16FlashAttnFwdSm80INS1_25CollectiveMainloopFwdSm80ILi8ELi1ELb1EN4cute5tupleIJNS5_1CILi128EEENS7_ILi64EEENS7_ILi256EEEEEELi256ENS_6half_tEfNS_4arch4Sm80ELb0ELb0ELb1ELb0ELb1ELb0ELb1ELb0EEENS1_21CollectiveEpilogueFwdINS6_IJS8_SA_S9_EEENS6_IJNS7_ILi1EEESI_SI_EEESC_SE_Li256ELb0ELb1ELb0ELb0EEENS1_19SingleTileSchedulerILb0ELb0ELb1ELi128EEEEEEEEEvNT_6ParamsE)
        .other          _ZN7cutlass13device_kernelIN5flash19enable_sm80_to_sm89INS1_16FlashAttnFwdSm80INS1_25CollectiveMainloopFwdSm80ILi8ELi1ELb1EN4cute5tupleIJNS5_1CILi128EEENS7_ILi64EEENS7_ILi256EEEEEELi256ENS_6half_tEfNS_4arch4Sm80ELb0ELb0ELb1ELb0ELb1ELb0ELb1ELb0EEENS1_21CollectiveEpilogueFwdINS6_IJS8_SA_S9_EEENS6_IJNS7_ILi1EEESI_SI_EEESC_SE_Li256ELb0ELb1ELb0ELb0EEENS1_19SingleTileSchedulerILb0ELb0ELb1ELi128EEEEEEEEEvNT_6ParamsE,@"STO_CUDA_ENTRY STV_DEFAULT"
_ZN7cutlass13device_kernelIN5flash19enable_sm80_to_sm89INS1_16FlashAttnFwdSm80INS1_25CollectiveMainloopFwdSm80ILi8ELi1ELb1EN4cute5tupleIJNS5_1CILi128EEENS7_ILi64EEENS7_ILi256EEEEEELi256ENS_6half_tEfNS_4arch4Sm80ELb0ELb0ELb1ELb0ELb1ELb0ELb1ELb0EEENS1_21CollectiveEpilogueFwdINS6_IJS8_SA_S9_EEENS6_IJNS7_ILi1EEESI_SI_EEESC_SE_Li256ELb0ELb1ELb0ELb0EEENS1_19SingleTileSchedulerILb0ELb0ELb1ELi128EEEEEEEEEvNT_6ParamsE:
[----:B------:R-:W-:Y:S01]  /*0000*/  LDC R1, c[0x0][0x28] ;  /* 0x00000a00ff017b82 */ /* 0x000fe20000000800 */
[----:B------:R-:W-:Y:S05]  /*0010*/  EXIT ;  /* 0x000000000000794d */ /* 0x000fea0003800000 */
.L_x_0:
[----:B------:R-:W-:-:S00]  /*0020*/  BRA `(.L_x_0) ;  /* 0xfffffffc00fc7947 */ /* 0x000fc0000383ffff */
[----:B------:R-:W-:-:S00]  /*0030*/  NOP ;  /* 0x0000000000007918 */ /* 0x000fc00000000000 */
        /* <DEDUP_REMOVED lines=12> */
.L_x_36:


//--------------------- .text._ZN7cutlass13device_kernelIN5flash19enable_sm80_to_sm89INS1_16FlashAttnFwdSm80INS1_25CollectiveMainloopFwdSm80ILi8ELi1ELb1EN4cute5tupleIJNS5_1CILi128EEENS7_ILi64EEENS7_ILi256EEEEEELi256ENS_6half_tEfNS_4arch4Sm80ELb0ELb0ELb1ELb1ELb1ELb0ELb1ELb0EEENS1_21CollectiveEpilogueFwdINS6_IJS8_SA_S9_EEENS6_IJNS7_ILi1EEESI_SI_EEESC_SE_Li256ELb1ELb1ELb0ELb0EEENS1_19SingleTileSchedulerILb1ELb0ELb1ELi128EEEEEEEEEvNT_6ParamsE --------------------------
	.section	.text._ZN7cutlass13device_kernelIN5flash19enable_sm80_to_sm89INS1_16FlashAttnFwdSm80INS1_25CollectiveMainloopFwdSm80ILi8ELi1ELb1EN4cute5tupleIJNS5_1CILi128EEENS7_ILi64EEENS7_ILi256EEEEEELi256ENS_6half_tEfNS_4arch4Sm80ELb0ELb0ELb1ELb1ELb1ELb0ELb1ELb0EEENS1_21CollectiveEpilogueFwdINS6_IJS8_SA_S9_EEENS6_IJNS7_ILi1EEESI_SI_EEESC_SE_Li256ELb1ELb1ELb0ELb0EEENS1_19SingleTileSchedulerILb1ELb0ELb1ELi128EEEEEEEEEvNT_6ParamsE,"ax",@progbits
	.align	128
.text._ZN7cutlass13device_kernelIN5flash19enable_sm80_to_sm89INS1_16FlashAttnFwdSm80INS1_25CollectiveMainloopFwdSm80ILi8ELi1ELb1EN4cute5tupleIJNS5_1CILi128EEENS7_ILi64EEENS7_ILi256EEEEEELi256ENS_6half_tEfNS_4arch4Sm80ELb0ELb0ELb1ELb1ELb1ELb0ELb1ELb0EEENS1_21CollectiveEpilogueFwdINS6_IJS8_SA_S9_EEENS6_IJNS7_ILi1EEESI_SI_EEESC_SE_Li256ELb1ELb1ELb0ELb0EEENS1_19SingleTileSchedulerILb1ELb0ELb1ELi128EEEEEEEEEvNT_6ParamsE:
        .type           _ZN7cutlass13device_kernelIN5flash19enable_sm80_to_sm89INS1_16FlashAttnFwdSm80INS1_25CollectiveMainloopFwdSm80ILi8ELi1ELb1EN4cute5tupleIJNS5_1CILi128EEENS7_ILi64EEENS7_ILi256EEEEEELi256ENS_6half_tEfNS_4arch4Sm80ELb0ELb0ELb1ELb1ELb1ELb0ELb1ELb0EEENS1_21CollectiveEpilogueFwdINS6_IJS8_SA_S9_EEENS6_IJNS7_ILi1EEESI_SI_EEESC_SE_Li256ELb1ELb1ELb0ELb0EEENS1_19SingleTileSchedulerILb1ELb0ELb1ELi128EEEEEEEEEvNT_6ParamsE,@function
        .size           _ZN7cutlass13device_kernelIN5flash19enable_sm80_to_sm89INS1_16FlashAttnFwdSm80INS1_25CollectiveMainloopFwdSm80ILi8ELi1ELb1EN4cute5tupleIJNS5_1CILi128EEENS7_ILi64EEENS7_ILi256EEEEEELi256ENS_6half_tEfNS_4arch4Sm80ELb0ELb0ELb1ELb1ELb1ELb0ELb1ELb0EEENS1_21CollectiveEpilogueFwdINS6_IJS8_SA_S9_EEENS6_IJNS7_ILi1EEESI_SI_EEESC_SE_Li256ELb1ELb1ELb0ELb0EEENS1_19SingleTileSchedulerILb1ELb0ELb1ELi128EEEEEEEEEvNT_6ParamsE,(.L_x_37 - _ZN7cutlass13device_kernelIN5flash19enable_sm80_to_sm89INS1_16FlashAttnFwdSm80INS1_25CollectiveMainloopFwdSm80ILi8ELi1ELb1EN4cute5tupleIJNS5_1CILi128EEENS7_ILi64EEENS7_ILi256EEEEEELi256ENS_6half_tEfNS_4arch4Sm80ELb0ELb0ELb1ELb1ELb1ELb0ELb1ELb0EEENS1_21CollectiveEpilogueFwdINS6_IJS8_SA_S9_EEENS6_IJNS7_ILi1EEESI_SI_EEESC_SE_Li256ELb1ELb1ELb0ELb0EEENS1_19SingleTileSchedulerILb1ELb0ELb1ELi128EEEEEEEEEvNT_6ParamsE)
        .other          _ZN7cutlass13device_kernelIN5flash19enable_sm80_to_sm89INS1_16FlashAttnFwdSm80INS1_25CollectiveMainloopFwdSm80ILi8ELi1ELb1EN4cute5tupleIJNS5_1CILi128EEENS7_ILi64EEENS7_ILi256EEEEEELi256ENS_6half_tEfNS_4arch4Sm80ELb0ELb0ELb1ELb1ELb1ELb0ELb1ELb0EEENS1_21CollectiveEpilogueFwdINS6_IJS8_SA_S9_EEENS6_IJNS7_ILi1EEESI_SI_EEESC_SE_Li256ELb1ELb1ELb0ELb0EEENS1_19SingleTileSchedulerILb1ELb0ELb1ELi128EEEEEEEEEvNT_6ParamsE,@"STO_CUDA_ENTRY STV_DEFAULT"
_ZN7cutlass13device_kernelIN5flash19enable_sm80_to_sm89INS1_16FlashAttnFwdSm80INS1_25CollectiveMainloopFwdSm80ILi8ELi1ELb1EN4cute5tupleIJNS5_1CILi128EEENS7_ILi64EEENS7_ILi256EEEEEELi256ENS_6half_tEfNS_4arch4Sm80ELb0ELb0ELb1ELb1ELb1ELb0ELb1ELb0EEENS1_21CollectiveEpilogueFwdINS6_IJS8_SA_S9_EEENS6_IJNS7_ILi1EEESI_SI_EEESC_SE_Li256ELb1ELb1ELb0ELb0EEENS1_19SingleTileSchedulerILb1ELb0ELb1ELi128EEEEEEEEEvNT_6ParamsE:
[----:B------:R-:W-:Y:S01]  /*0000*/  LDC R1, c[0x0][0x28] ;  /* 0x00000a00ff017b82 */ /* 0x000fe20000000800 */
[----:B------:R-:W-:Y:S05]  /*0010*/  EXIT ;  /* 0x000000000000794d */ /* 0x000fea0003800000 */
.L_x_1:
        /* <DEDUP_REMOVED lines=14> */
.L_x_37:


//--------------------- .text._ZN7cutlass13device_kernelIN5flash19enable_sm80_to_sm89INS1_16FlashAttnFwdSm80INS1_25CollectiveMainloopFwdSm80ILi8ELi1ELb0EN4cute5tupleIJNS5_1CILi128EEENS7_ILi32EEENS7_ILi256EEEEEELi256ENS_6half_tEfNS_4arch4Sm80ELb0ELb0ELb1ELb1ELb1ELb1ELb1ELb0EEENS1_21CollectiveEpilogueFwdINS6_IJS8_SA_S9_EEENS6_IJNS7_ILi1EEESI_SI_EEESC_SE_Li256ELb1ELb1ELb0ELb0EEENS1_19SingleTileSchedulerILb1ELb0ELb1ELi128EEEEEEEEEvNT_6ParamsE --------------------------
	.section	.text._ZN7cutlass13device_kernelIN5flash19enable_sm80_to_sm89INS1_16FlashAttnFwdSm80INS1_25CollectiveMainloopFwdSm80ILi8ELi1ELb0EN4cute5tupleIJNS5_1CILi128EEENS7_ILi32EEENS7_ILi256EEEEEELi256ENS_6half_tEfNS_4arch4Sm80ELb0ELb0ELb1ELb1ELb1ELb1ELb1ELb0EEENS1_21CollectiveEpilogueFwdINS6_IJS8_SA_S9_EEENS6_IJNS7_ILi1EEESI_SI_EEESC_SE_Li256ELb1ELb1ELb0ELb0EEENS1_19SingleTileSchedulerILb1ELb0ELb1ELi128EEEEEEEEEvNT_6ParamsE,"ax",@progbits
	.align	128
.text._ZN7cutlass13device_kernelIN5flash19enable_sm80_to_sm89INS1_16FlashAttnFwdSm80INS1_25CollectiveMainloopFwdSm80ILi8ELi1ELb0EN4cute5tupleIJNS5_1CILi128EEENS7_ILi32EEENS7_ILi256EEEEEELi256ENS_6half_tEfNS_4arch4Sm80ELb0ELb0ELb1ELb1ELb1ELb1ELb1ELb0EEENS1_21CollectiveEpilogueFwdINS6_IJS8_SA_S9_EEENS6_IJNS7_ILi1EEESI_SI_EEESC_SE_Li256ELb1ELb1ELb0ELb0EEENS1_19SingleTileSchedulerILb1ELb0ELb1ELi128EEEEEEEEEvNT_6ParamsE:
        .type           _ZN7cutlass13device_kernelIN5flash19enable_sm80_to_sm89INS1_16FlashAttnFwdSm80INS1_25CollectiveMainloopFwdSm80ILi8ELi1ELb0EN4cute5tupleIJNS5_1CILi128EEENS7_ILi32EEENS7_ILi256EEEEEELi256ENS_6half_tEfNS_4arch4Sm80ELb0ELb0ELb1ELb1ELb1ELb1ELb1ELb0EEENS1_21CollectiveEpilogueFwdINS6_IJS8_SA_S9_EEENS6_IJNS7_ILi1EEESI_SI_EEESC_SE_Li256ELb1ELb1ELb0ELb0EEENS1_19SingleTileSchedulerILb1ELb0ELb1ELi128EEEEEEEEEvNT_6ParamsE,@function
        .size           _ZN7cutlass13device_kernelIN5flash19enable_sm80_to_sm89INS1_16FlashAttnFwdSm80INS1_25CollectiveMainloopFwdSm80ILi8ELi1ELb0EN4cute5tupleIJNS5_1CILi128EEENS7_ILi32EEENS7_ILi256EEEEEELi256ENS_6half_tEfNS_4arch4Sm80ELb0ELb0ELb1ELb1ELb1ELb1ELb1ELb0EEENS1_21CollectiveEpilogueFwdINS6_IJS8_SA_S9_EEENS6_IJNS7_ILi1EEESI_SI_EEESC_SE_Li256ELb1ELb1ELb0ELb0EEENS1_19SingleTileSchedulerILb1ELb0ELb1ELi128EEEEEEEEEvNT_6ParamsE,(.L_x_38 - _ZN7cutlass13device_kernelIN5flash19enable_sm80_to_sm89INS1_16FlashAttnFwdSm80INS1_25CollectiveMainloopFwdSm80ILi8ELi1ELb0EN4cute5tupleIJNS5_1CILi128EEENS7_ILi32EEENS7_ILi256EEEEEELi256ENS_6half_tEfNS_4arch4Sm80ELb0ELb0ELb1ELb1ELb1ELb1ELb1ELb0EEENS1_21CollectiveEpilogueFwdINS6_IJS8_SA_S9_EEENS6_IJNS7_ILi1EEESI_SI_EEESC_SE_Li256ELb1ELb1ELb0ELb0EEENS1_19SingleTileSchedulerILb1ELb0ELb1ELi128EEEEEEEEEvNT_6ParamsE)
        .other          _ZN7cutlass13device_kernelIN5flash19enable_sm80_to_sm89INS1_16FlashAttnFwdSm80INS1_25CollectiveMainloopFwdSm80ILi8ELi1ELb0EN4cute5tupleIJNS5_1CILi128EEENS7_ILi32EEENS7_ILi256EEEEEELi256ENS_6half_tEfNS_4arch4Sm80ELb0ELb0ELb1ELb1ELb1ELb1ELb1ELb0EEENS1_21CollectiveEpilogueFwdINS6_IJS8_SA_S9_EEENS6_IJNS7_ILi1EEESI_SI_EEESC_SE_Li256ELb1ELb1ELb0ELb0EEENS1_19SingleTileSchedulerILb1ELb0ELb1ELi128EEEEEEEEEvNT_6ParamsE,@"STO_CUDA_ENTRY STV_DEFAULT"
_ZN7cutlass13device_kernelIN5flash19enable_sm80_to_sm89INS1_16FlashAttnFwdSm80INS1_25CollectiveMainloopFwdSm80ILi8ELi1ELb0EN4cute5tupleIJNS5_1CILi128EEENS7_ILi32EEENS7_ILi256EEEEEELi256ENS_6half_tEfNS_4arch4Sm80ELb0ELb0ELb1ELb1ELb1ELb1ELb1ELb0EEENS1_21CollectiveEpilogueFwdINS6_IJS8_SA_S9_EEENS6_IJNS7_ILi1EEESI_SI_EEESC_SE_Li256ELb1ELb1ELb0ELb0EEENS1_19SingleTileSchedulerILb1ELb0ELb1ELi128EEEEEEEEEvNT_6ParamsE:
[----:B------:R-:W-:Y:S01]  /*0000*/  LDC R1, c[0x0][0x28] ;  /* 0x00000a00ff017b82 */ /* 0x000fe20000000800 */
[----:B------:R-:W-:Y:S05]  /*0010*/  EXIT ;  /* 0x000000000000794d */ /* 0x000fea0003800000 */
.L_x_2:
        /* <DEDUP_REMOVED lines=14> */
.L_x_38:


//--------------------- .text._ZN7cutlass13device_kernelIN5flash19enable_sm80_to_sm89INS1_16FlashAttnFwdSm80INS1_25CollectiveMainloopFwdSm80ILi8ELi1ELb1EN4cute5tupleIJNS5_1CILi128EEENS7_ILi48EEENS7_ILi256EEEEEELi256ENS_6half_tEfNS_4arch4Sm80ELb0ELb1ELb1ELb0ELb1ELb0ELb1ELb0EEENS1_21CollectiveEpilogueFwdINS6_IJS8_SA_S9_EEENS6_IJNS7_ILi1EEESI_SI_EEESC_SE_Li256ELb0ELb1ELb0ELb0EEENS1_19SingleTileSchedulerILb0ELb0ELb1ELi128EEEEEEEEEvNT_6ParamsE --------------------------
	.section	.text._ZN7cutlass13device_kernelIN5flash19enable_sm80_to_sm89INS1_16FlashAttnFwdSm80INS1_25CollectiveMainloopFwdSm80ILi8ELi1ELb1EN4cute5tupleIJNS5_1CILi128EEENS7_ILi48EEENS7_ILi256EEEEEELi256ENS_6half_tEfNS_4arch4Sm80ELb0ELb1ELb1ELb0ELb1ELb0ELb1ELb0EEENS1_21CollectiveEpilogueFwdINS6_IJS8_SA_S9_EEENS6_IJNS7_ILi1EEESI_SI_EEESC_SE_Li256ELb0ELb1ELb0ELb0EEENS1_19SingleTileSchedulerILb0ELb0ELb1ELi128EEEEEEEEEvNT_6ParamsE,"ax",@progbits
	.align	128
.text._ZN7cutlass13device_kernelIN5flash19enable_sm80_to_sm89INS1_16FlashAttnFwdSm80INS1_25CollectiveMainloopFwdSm80ILi8ELi1ELb1EN4cute5tupleIJNS5_1CILi128EEENS7_ILi48EEENS7_ILi256EEEEEELi256ENS_6half_tEfNS_4arch4Sm80ELb0ELb1ELb1ELb0ELb1ELb0ELb1ELb0EEENS1_21CollectiveEpilogueFwdINS6_IJS8_SA_S9_EEENS6_IJNS7_ILi1EEESI_SI_EEESC_SE_Li256ELb0ELb1ELb0ELb0EEENS1_19SingleTileSchedulerILb0ELb0ELb1ELi128EEEEEEEEEvNT_6ParamsE:
        .type           _ZN7cutlass13device_kernelIN5flash19enable_sm80_to_sm89INS1_16FlashAttnFwdSm80INS1_25CollectiveMainloopFwdSm80ILi8ELi1ELb1EN4cute5tupleIJNS5_1CILi128EEENS7_ILi48EEENS7_ILi256EEEEEELi256ENS_6half_tEfNS_4arch4Sm80ELb0ELb1ELb1ELb0ELb1ELb0ELb1ELb0EEENS1_21CollectiveEpilogueFwdINS6_IJS8_SA_S9_EEENS6_IJNS7_ILi1EEESI_SI_EEESC_SE_Li256ELb0ELb1ELb0ELb0EEENS1_19SingleTileSchedulerILb0ELb0ELb1ELi128EEEEEEEEEvNT_6ParamsE,@function
        .size           _ZN7cutlass13device_kernelIN5flash19enable_sm80_to_sm89INS1_16FlashAttnFwdSm80INS1_25CollectiveMainloopFwdSm80ILi8ELi1ELb1EN4cute5tupleIJNS5_1CILi128EEENS7_ILi48EEENS7_ILi256EEEEEELi256ENS_6half_tEfNS_4arch4Sm80ELb0ELb1ELb1ELb0ELb1ELb0ELb1ELb0EEENS1_21CollectiveEpilogueFwdINS6_IJS8_SA_S9_EEENS6_IJNS7_ILi1EEESI_SI_EEESC_SE_Li256ELb0ELb1ELb0ELb0EEENS1_19SingleTileSchedulerILb0ELb0ELb1ELi128EEEEEEEEEvNT_6ParamsE,(.L_x_39 - _ZN7cutlass13device_kernelIN5flash19enable_sm80_to_sm89INS1_16FlashAttnFwdSm80INS1_25CollectiveMainloopFwdSm80ILi8ELi1ELb1EN4cute5tupleIJNS5_1CILi128EEENS7_ILi48EEENS7_ILi256EEEEEELi256ENS_6half_tEfNS_4arch4Sm80ELb0ELb1ELb1ELb0ELb1ELb0ELb1ELb0EEENS1_21CollectiveEpilogueFwdINS6_IJS8_SA_S9_EEENS6_IJNS7_ILi1EEESI_SI_EEESC_SE_Li256ELb0ELb1ELb0ELb0EEENS1_19SingleTileSchedulerILb0ELb0ELb1ELi128EEEEEEEEEvNT_6ParamsE)
        .other          _ZN7cutlass13device_kernelIN5flash19enable_sm80_to_sm89INS1_16FlashAttnFwdSm80INS1_25CollectiveMainloopFwdSm80ILi8ELi1ELb1EN4cute5tupleIJNS5_1CILi128EEENS7_ILi48EEENS7_ILi256EEEEEELi256ENS_6half_tEfNS_4arch4Sm80ELb0ELb1ELb1ELb0ELb1ELb0ELb1ELb0EEENS1_21CollectiveEpilogueFwdINS6_IJS8_SA_S9_EEENS6_IJNS7_ILi1EEESI_SI_EEESC_SE_Li256ELb0ELb1ELb0ELb0EEENS1_19SingleTileSchedulerILb0ELb0ELb1ELi128EEEEEEEEEvNT_6ParamsE,@"STO_CUDA_ENTRY STV_DEFAULT"
_ZN7cutlass13device_kernelIN5flash19enable_sm80_to_sm89INS1_16FlashAttnFwdSm80INS1_25CollectiveMainloopFwdSm80ILi8ELi1ELb1EN4cute5tupleIJNS5_1CILi128EEENS7_ILi48EEENS7_ILi256EEEEEELi256ENS_6half_tEfNS_4arch4Sm80ELb0ELb1ELb1ELb0ELb1ELb0ELb1ELb0EEENS1_21CollectiveEpilogueFwdINS6_IJS8_SA_S9_EEENS6_IJNS7_ILi1EEESI_SI_EEESC_SE_Li256ELb0ELb1ELb0ELb0EEENS1_19SingleTileSchedulerILb0ELb0ELb1ELi128EEEEEEEEEvNT_6ParamsE:
[----:B------:R-:W-:Y:S01]  /*0000*/  LDC R1, c[0x0][0x28] ;  /* 0x00000a00ff017b82 */ /* 0x000fe20000000800 */
[----:B------:R-:W-:Y:S05]  /*0010*/  EXIT ;  /* 0x000000000000794d */ /* 0x000fea0003800000 */
.L_x_3:
        /* <DEDUP_REMOVED lines=14> */
.L_x_39:


//--------------------- .text._ZN7cutlass13device_kernelIN5flash19enable_sm80_to_sm89INS1_16FlashAttnFwdSm80INS1_25CollectiveMainloopFwdSm80ILi8ELi1ELb1EN4cute5tupleIJNS5_1CILi128EEENS7_ILi48EEENS7_ILi256EEEEEELi256ENS_6half_tEfNS_4arch4Sm80ELb0ELb1ELb1ELb1ELb1ELb0ELb1ELb0EEENS1_21CollectiveEpilogueFwdINS6_IJS8_SA_S9_EEENS6_IJNS7_ILi1EEESI_SI_EEESC_SE_Li256ELb1ELb1ELb0ELb0EEENS1_19SingleTileSchedulerILb1ELb0ELb1ELi128EEEEEEEEEvNT_6ParamsE --------------------------
	.section	.text._ZN7cutlass13device_kernelIN5flash19enable_sm80_to_sm89INS1_16FlashAttnFwdSm80INS1_25CollectiveMainloopFwdSm80ILi8ELi1ELb1EN4cute5tupleIJNS5_1CILi128EEENS7_ILi48EEENS7_ILi256EEEEEELi256ENS_6half_tEfNS_4arch4Sm80ELb0ELb1ELb1ELb1ELb1ELb0ELb1ELb0EEENS1_21CollectiveEpilogueFwdINS6_IJS8_SA_S9_EEENS6_IJNS7_ILi1EEESI_SI_EEESC_SE_Li256ELb1ELb1ELb0ELb0EEENS1_19SingleTileSchedulerILb1ELb0ELb1ELi128EEEEEEEEEvNT_6ParamsE,"ax",@progbits
	.align	128
.text._ZN7cutlass13device_kernelIN5flash19enable_sm80_to_sm89INS1_16FlashAttnFwdSm80INS1_25CollectiveMainloopFwdSm80ILi8ELi1ELb1EN4cute5tupleIJNS5_1CILi128EEENS7_ILi48EEENS7_ILi256EEEEEELi256ENS_6half_tEfNS_4arch4Sm80ELb0ELb1ELb1ELb1ELb1ELb0ELb1ELb0EEENS1_21CollectiveEpilogueFwdINS6_IJS8_SA_S9_EEENS6_IJNS7_ILi1EEESI_SI_EEESC_SE_Li256ELb1ELb1ELb0ELb0EEENS1_19SingleTileSchedulerILb1ELb0ELb1ELi128EEEEEEEEEvNT_6ParamsE:
        .type           _ZN7cutlass13device_kernelIN5flash19enable_sm80_to_sm89INS1_16FlashAttnFwdSm80INS1_25CollectiveMainloopFwdSm80ILi8ELi1ELb1EN4cute5tupleIJNS5_1CILi128EEENS7_ILi48EEENS7_ILi256EEEEEELi256ENS_6half_tEfNS_4arch4Sm80ELb0ELb1ELb1ELb1ELb1ELb0ELb1ELb0EEENS1_21CollectiveEpilogueFwdINS6_IJS8_SA_S9_EEENS6_IJNS7_ILi1EEESI_SI_EEESC_SE_Li256ELb1ELb1ELb0ELb0EEENS1_19SingleTileSchedulerILb1ELb0ELb1ELi128EEEEEEEEEvNT_6ParamsE,@function
        .size           _ZN7cutlass13device_kernelIN5flash19enable_sm80_to_sm89INS1_16FlashAttnFwdSm80INS1_25CollectiveMainloopFwdSm80ILi8ELi1ELb1EN4cute5tupleIJNS5_1CILi128EEENS7_ILi48EEENS7_ILi256EEEEEELi256ENS_6half_tEfNS_4arch4Sm80ELb0ELb1ELb1ELb1ELb1ELb0ELb1ELb0EEENS1_21CollectiveEpilogueFwdINS6_IJS8_SA_S9_EEENS6_IJNS7_ILi1EEESI_SI_EEESC_SE_Li256ELb1ELb1ELb0ELb0EEENS1_19SingleTileSchedulerILb1ELb0ELb1ELi128EEEEEEEEEvNT_6ParamsE,(.L_x_40 - _ZN7cutlass13device_kernelIN5flash19enable_sm80_to_sm89INS1_16FlashAttnFwdSm80INS1_25CollectiveMainloopFwdSm80ILi8ELi1ELb1EN4cute5tupleIJNS5_1CILi128EEENS7_ILi48EEENS7_ILi256EEEEEELi256ENS_6half_tEfNS_4arch4Sm80ELb0ELb1ELb1ELb1ELb1ELb0ELb1ELb0EEENS1_21CollectiveEpilogueFwdINS6_IJS8_SA_S9_EEENS6_IJNS7_ILi1EEESI_SI_EEESC_SE_Li256ELb1ELb1ELb0ELb0EEENS1_19SingleTileSchedulerILb1ELb0ELb1ELi128EEEEEEEEEvNT_6ParamsE)
        .other          _ZN7cutlass13device_kernelIN5flash19enable_sm80_to_sm89INS1_16FlashAttnFwdSm80INS1_25CollectiveMainloopFwdSm80ILi8ELi1ELb1EN4cute5tupleIJNS5_1CILi128EEENS7_ILi48EEENS7_ILi256EEEEEELi256ENS_6half_tEfNS_4arch4Sm80ELb0ELb1ELb1ELb1ELb1ELb0ELb1ELb0EEENS1_21CollectiveEpilogueFwdINS6_IJS8_SA_S9_EEENS6_IJNS7_ILi1EEESI_SI_EEESC_SE_Li256ELb1ELb1ELb0ELb0EEENS1_19SingleTileSchedulerILb1ELb0ELb1ELi128EEEEEEEEEvNT_6ParamsE,@"STO_CUDA_ENTRY STV_DEFAULT"
_ZN7cutlass13device_kernelIN5flash19enable_sm80_to_sm89INS1_16FlashAttnFwdSm80INS1_25CollectiveMainloopFwdSm80ILi8ELi1ELb1EN4cute5tupleIJNS5_1CILi128EEENS7_ILi48EEENS7_ILi256EEEEEELi256ENS_6half_tEfNS_4arch4Sm80ELb0ELb1ELb1ELb1ELb1ELb0ELb1ELb0EEENS1_21CollectiveEpilogueFwdINS6_IJS8_SA_S9_EEENS6_IJNS7_ILi1EEESI_SI_EEESC_SE_Li256ELb1ELb1ELb0ELb0EEENS1_19SingleTileSchedulerILb1ELb0ELb1ELi128EEEEEEEEEvNT_6ParamsE:
[----:B------:R-:W-:Y:S01]  /*0000*/  LDC R1, c[0x0][0x28] ;  /* 0x00000a00ff017b82 */ /* 0x000fe20000000800 */
[----:B------:R-:W-:Y:S05]  /*0010*/  EXIT ;  /* 0x000000000000794d */ /* 0x000fea0003800000 */
.L_x_4:
        /* <DEDUP_REMOVED lines=14> */
.L_x_40:


//--------------------- .text._ZN7cutlass13device_kernelIN5flash19enable_sm80_to_sm89INS1_16FlashAttnFwdSm80INS1_25CollectiveMainloopFwdSm80ILi8ELi1ELb0EN4cute5tupleIJNS5_1CILi128EEENS7_ILi32EEENS7_ILi256EEEEEELi256ENS_6half_tEfNS_4arch4Sm80ELb0ELb1ELb1ELb1ELb1ELb1ELb1ELb0EEENS1_21CollectiveEpilogueFwdINS6_IJS8_SA_S9_EEENS6_IJNS7_ILi1EEESI_SI_EEESC_SE_Li256ELb1ELb1ELb0ELb0EEENS1_19SingleTileSchedulerILb1ELb0ELb1ELi128EEEEEEEEEvNT_6ParamsE --------------------------
	.section	.text._ZN7cutlass13device_kernelIN5flash19enable_sm80_to_sm89INS1_16FlashAttnFwdSm80INS1_25CollectiveMainloopFwdSm80ILi8ELi1ELb0EN4cute5tupleIJNS5_1CILi128EEENS7_ILi32EEENS7_ILi256EEEEEELi256ENS_6half_tEfNS_4arch4Sm80ELb0ELb1ELb1ELb1ELb1ELb1ELb1ELb0EEENS1_21CollectiveEpilogueFwdINS6_IJS8_SA_S9_EEENS6_IJNS7_ILi1EEESI_SI_EEESC_SE_Li256ELb1ELb1ELb0ELb0EEENS1_19SingleTileSchedulerILb1ELb0ELb1ELi128EEEEEEEEEvNT_6ParamsE,"ax",@progbits
	.align	128
.text._ZN7cutlass13device_kernelIN5flash19enable_sm80_to_sm89INS1_16FlashAttnFwdSm80INS1_25CollectiveMainloopFwdSm80ILi8ELi1ELb0EN4cute5tupleIJNS5_1CILi128EEENS7_ILi32EEENS7_ILi256EEEEEELi256ENS_6half_tEfNS_4arch4Sm80ELb0ELb1ELb1ELb1ELb1ELb1ELb1ELb0EEENS1_21CollectiveEpilogueFwdINS6_IJS8_SA_S9_EEENS6_IJNS7_ILi1EEESI_SI_EEESC_SE_Li256ELb1ELb1ELb0ELb0EEENS1_19SingleTileSchedulerILb1ELb0ELb1ELi128EEEEEEEEEvNT_6ParamsE:
        .type           _ZN7cutlass13device_kernelIN5flash19enable_sm80_to_sm89INS1_16FlashAttnFwdSm80INS1_25CollectiveMainloopFwdSm80ILi8ELi1ELb0EN4cute5tupleIJNS5_1CILi128EEENS7_ILi32EEENS7_ILi256EEEEEELi256ENS_6half_tEfNS_4arch4Sm80ELb0ELb1ELb1ELb1ELb1ELb1ELb1ELb0EEENS1_21CollectiveEpilogueFwdINS6_IJS8_SA_S9_EEENS6_IJNS7_ILi1EEESI_SI_EEESC_SE_Li256ELb1ELb1ELb0ELb0EEENS1_19SingleTileSchedulerILb1ELb0ELb1ELi128EEEEEEEEEvNT_6ParamsE,@function
        .size           _ZN7cutlass13device_kernelIN5flash19enable_sm80_to_sm89INS1_16FlashAttnFwdSm80INS1_25CollectiveMainloopFwdSm80ILi8ELi1ELb0EN4cute5tupleIJNS5_1CILi128EEENS7_ILi32EEENS7_ILi256EEEEEELi256ENS_6half_tEfNS_4arch4Sm80ELb0ELb1ELb1ELb1ELb1ELb1ELb1ELb0EEENS1_21CollectiveEpilogueFwdINS6_IJS8_SA_S9_EEENS6_IJNS7_ILi1EEESI_SI_EEESC_SE_Li256ELb1ELb1ELb0ELb0EEENS1_19SingleTileSchedulerILb1ELb0ELb1ELi128EEEEEEEEEvNT_6ParamsE,(.L_x_41 - _ZN7cutlass13device_kernelIN5flash19enable_sm80_to_sm89INS1_16FlashAttnFwdSm80INS1_25CollectiveMainloopFwdSm80ILi8ELi1ELb0EN4cute5tupleIJNS5_1CILi128EEENS7_ILi32EEENS7_ILi256EEEEEELi256ENS_6half_tEfNS_4arch4Sm80ELb0ELb1ELb1ELb1ELb1ELb1ELb1ELb0EEENS1_21CollectiveEpilogueFwdINS6_IJS8_SA_S9_EEENS6_IJNS7_ILi1EEESI_SI_EEESC_SE_Li256ELb1ELb1ELb0ELb0EEENS1_19SingleTileSchedulerILb1ELb0ELb1ELi128EEEEEEEEEvNT_6ParamsE)
        .other          _ZN7cutlass13device_kernelIN5flash19enable_sm80_to_sm89INS1_16FlashAttnFwdSm80INS1_25CollectiveMainloopFwdSm80ILi8ELi1ELb0EN4cute5tupleIJNS5_1CILi128EEENS7_ILi32EEENS7_ILi256EEEEEELi256ENS_6half_tEfNS_4arch4Sm80ELb0ELb1ELb1ELb1ELb1ELb1ELb1ELb0EEENS1_21CollectiveEpilogueFwdINS6_IJS8_SA_S9_EEENS6_IJNS7_ILi1EEESI_SI_EEESC_SE_Li256ELb1ELb1ELb0ELb0EEENS1_19SingleTileSchedulerILb1ELb0ELb1ELi128EEEEEEEEEvNT_6ParamsE,@"STO_CUDA_ENTRY STV_DEFAULT"
_ZN7cutlass13device_kernelIN5flash19enable_sm80_to_sm89INS1_16FlashAttnFwdSm80INS1_25CollectiveMainloopFwdSm80ILi8ELi1ELb0EN4cute5tupleIJNS5_1CILi128EEENS7_ILi32EEENS7_ILi256EEEEEELi256ENS_6half_tEfNS_4arch4Sm80ELb0ELb1ELb1ELb1ELb1ELb1ELb1ELb0EEENS1_21CollectiveEpilogueFwdINS6_IJS8_SA_S9_EEENS6_IJNS7_ILi1EEESI_SI_EEESC_SE_Li256ELb1ELb1ELb0ELb0EEENS1_19SingleTileSchedulerILb1ELb0ELb1ELi128EEEEEEEEEvNT_6ParamsE:
[----:B------:R-:W-:Y:S01]  /*0000*/  LDC R1, c[0x0][0x28] ;  /* 0x00000a00ff017b82 */ /* 0x000fe20000000800 */
[----:B------:R-:W-:Y:S05]  /*0010*/  EXIT ;  /* 0x000000000000794d */ /* 0x000fea0003800000 */
.L_x_5:
        /* <DEDUP_REMOVED lines=14> */
.L_x_41:


//--------------------- .text._ZN7cutlass13device_kernelIN5flash19enable_sm80_to_sm89INS1_16FlashAttnFwdSm80INS1_25CollectiveMainloopFwdSm80ILi8ELi1ELb1EN4cute5tupleIJNS5_1CILi128EEENS7_ILi64EEENS7_ILi256EEEEEELi256ENS_6half_tEfNS_4arch4Sm80ELb1ELb0ELb1ELb0ELb1ELb0ELb1ELb0EEENS1_21CollectiveEpilogueFwdINS6_IJS8_SA_S9_EEENS6_IJNS7_ILi1EEESI_SI_EEESC_SE_Li256ELb0ELb1ELb0ELb0EEENS1_30DynamicPersistentTileSchedulerILi256ELi256ELb0ELb1ELb0EEEEEEEEEvNT_6ParamsE --------------------------
	.section	.text._ZN7cutlass13device_kernelIN5flash19enable_sm80_to_sm89INS1_16FlashAttnFwdSm80INS1_25CollectiveMainloopFwdSm80ILi8ELi1ELb1EN4cute5tupleIJNS5_1CILi128EEENS7_ILi64EEENS7_ILi256EEEEEELi256ENS_6half_tEfNS_4arch4Sm80ELb1ELb0ELb1ELb0ELb1ELb0ELb1ELb0EEENS1_21CollectiveEpilogueFwdINS6_IJS8_SA_S9_EEENS6_IJNS7_ILi1EEESI_SI_EEESC_SE_Li256ELb0ELb1ELb0ELb0EEENS1_30DynamicPersistentTileSchedulerILi256ELi256ELb0ELb1ELb0EEEEEEEEEvNT_6ParamsE,"ax",@progbits
	.align	128
.text._ZN7cutlass13device_kernelIN5flash19enable_sm80_to_sm89INS1_16FlashAttnFwdSm80INS1_25CollectiveMainloopFwdSm80ILi8ELi1ELb1EN4cute5tupleIJNS5_1CILi128EEENS7_ILi64EEENS7_ILi256EEEEEELi256ENS_6half_tEfNS_4arch4Sm80ELb1ELb0ELb1ELb0ELb1ELb0ELb1ELb0EEENS1_21CollectiveEpilogueFwdINS6_IJS8_SA_S9_EEENS6_IJNS7_ILi1EEESI_SI_EEESC_SE_Li256ELb0ELb1ELb0ELb0EEENS1_30DynamicPersistentTileSchedulerILi256ELi256ELb0ELb1ELb0EEEEEEEEEvNT_6ParamsE:
        .type           _ZN7cutlass13device_kernelIN5flash19enable_sm80_to_sm89INS1_16FlashAttnFwdSm80INS1_25CollectiveMainloopFwdSm80ILi8ELi1ELb1EN4cute5tupleIJNS5_1CILi128EEENS7_ILi64EEENS7_ILi256EEEEEELi256ENS_6half_tEfNS_4arch4Sm80ELb1ELb0ELb1ELb0ELb1ELb0ELb1ELb0EEENS1_21CollectiveEpilogueFwdINS6_IJS8_SA_S9_EEENS6_IJNS7_ILi1EEESI_SI_EEESC_SE_Li256ELb0ELb1ELb0ELb0EEENS1_30DynamicPersistentTileSchedulerILi256ELi256ELb0ELb1ELb0EEEEEEEEEvNT_6ParamsE,@function
        .size           _ZN7cutlass13device_kernelIN5flash19enable_sm80_to_sm89INS1_16FlashAttnFwdSm80INS1_25CollectiveMainloopFwdSm80ILi8ELi1ELb1EN4cute5tupleIJNS5_1CILi128EEENS7_ILi64EEENS7_ILi256EEEEEELi256ENS_6half_tEfNS_4arch4Sm80ELb1ELb0ELb1ELb0ELb1ELb0ELb1ELb0EEENS1_21CollectiveEpilogueFwdINS6_IJS8_SA_S9_EEENS6_IJNS7_ILi1EEESI_SI_EEESC_SE_Li256ELb0ELb1ELb0ELb0EEENS1_30DynamicPersistentTileSchedulerILi256ELi256ELb0ELb1ELb0EEEEEEEEEvNT_6ParamsE,(.L_x_42 - _ZN7cutlass13device_kernelIN5flash19enable_sm80_to_sm89INS1_16FlashAttnFwdSm80INS1_25CollectiveMainloopFwdSm80ILi8ELi1ELb1EN4cute5tupleIJNS5_1CILi128EEENS7_ILi64EEENS7_ILi256EEEEEELi256ENS_6half_tEfNS_4arch4Sm80ELb1ELb0ELb1ELb0ELb1ELb0ELb1ELb0EEENS1_21CollectiveEpilogueFwdINS6_IJS8_SA_S9_EEENS6_IJNS7_ILi1EEESI_SI_EEESC_SE_Li256ELb0ELb1ELb0ELb0EEENS1_30DynamicPersistentTileSchedulerILi256ELi256ELb0ELb1ELb0EEEEEEEEEvNT_6ParamsE)
        .other          _ZN7cutlass13device_kernelIN5flash19enable_sm80_to_sm89INS1_16FlashAttnFwdSm80INS1_25CollectiveMainloopFwdSm80ILi8ELi1ELb1EN4cute5tupleIJNS5_1CILi128EEENS7_ILi64EEENS7_ILi256EEEEEELi256ENS_6half_tEfNS_4arch4Sm80ELb1ELb0ELb1ELb0ELb1ELb0ELb1ELb0EEENS1_21CollectiveEpilogueFwdINS6_IJS8_SA_S9_EEENS6_IJNS7_ILi1EEESI_SI_EEESC_SE_Li256ELb0ELb1ELb0ELb0EEENS1_30DynamicPersistentTileSchedulerILi256ELi256ELb0ELb1ELb0EEEEEEEEEvNT_6ParamsE,@"STO_CUDA_ENTRY STV_DEFAULT"
_ZN7cutlass13device_kernelIN5flash19enable_sm80_to_sm89INS1_16FlashAttnFwdSm80INS1_25CollectiveMainloopFwdSm80ILi8ELi1ELb1EN4cute5tupleIJNS5_1CILi128EEENS7_ILi64EEENS7_ILi256EEEEEELi256ENS_6half_tEfNS_4arch4Sm80ELb1ELb0ELb1ELb0ELb1ELb0ELb1ELb0EEENS1_21CollectiveEpilogueFwdINS6_IJS8_SA_S9_EEENS6_IJNS7_ILi1EEESI_SI_EEESC_SE_Li256ELb0ELb1ELb0ELb0EEENS1_30DynamicPersistentTileSchedulerILi256ELi256ELb0ELb1ELb0EEEEEEEEEvNT_6ParamsE:
[----:B------:R-:W-:Y:S01]  /*0000*/  LDC R1, c[0x0][0x28] ;  /* 0x00000a00ff017b82 */ /* 0x000fe20000000800 */
[----:B------:R-:W-:Y:S05]  /*0010*/  EXIT ;  /* 0x000000000000794d */ /* 0x000fea0003800000 */
.L_x_6:
        /* <DEDUP_REMOVED lines=14> */
.L_x_42:


//--------------------- .text._ZN7cutlass13device_kernelIN5flash19enable_sm80_to_sm89INS1_16FlashAttnFwdSm80INS1_25CollectiveMainloopFwdSm80ILi8ELi1ELb1EN4cute5tupleIJNS5_1CILi128EEENS7_ILi64EEENS7_ILi256EEEEEELi256ENS_6half_tEfNS_4arch4Sm80ELb1ELb0ELb1ELb1ELb1ELb0ELb1ELb0EEENS1_21CollectiveEpilogueFwdINS6_IJS8_SA_S9_EEENS6_IJNS7_ILi1EEESI_SI_EEESC_SE_Li256ELb1ELb1ELb0ELb0EEENS1_19SingleTileSchedulerILb1ELb0ELb1ELi128EEEEEEEEEvNT_6ParamsE --------------------------
	.section	.text._ZN7cutlass13device_kernelIN5flash19enable_sm80_to_sm89INS1_16FlashAttnFwdSm80INS1_25CollectiveMainloopFwdSm80ILi8ELi1ELb1EN4cute5tupleIJNS5_1CILi128EEENS7_ILi64EEENS7_ILi256EEEEEELi256ENS_6half_tEfNS_4arch4Sm80ELb1ELb0ELb1ELb1ELb1ELb0ELb1ELb0EEENS1_21CollectiveEpilogueFwdINS6_IJS8_SA_S9_EEENS6_IJNS7_ILi1EEESI_SI_EEESC_SE_Li256ELb1ELb1ELb0ELb0EEENS1_19SingleTileSchedulerILb1ELb0ELb1ELi128EEEEEEEEEvNT_6ParamsE,"ax",@progbits
	.align	128
.text._ZN7cutlass13device_kernelIN5flash19enable_sm80_to_sm89INS1_16FlashAttnFwdSm80INS1_25CollectiveMainloopFwdSm80ILi8ELi1ELb1EN4cute5tupleIJNS5_1CILi128EEENS7_ILi64EEENS7_ILi256EEEEEELi256ENS_6half_tEfNS_4arch4Sm80ELb1ELb0ELb1ELb1ELb1ELb0ELb1ELb0EEENS1_21CollectiveEpilogueFwdINS6_IJS8_SA_S9_EEENS6_IJNS7_ILi1EEESI_SI_EEESC_SE_Li256ELb1ELb1ELb0ELb0EEENS1_19SingleTileSchedulerILb1ELb0ELb1ELi128EEEEEEEEEvNT_6ParamsE:
        .type           _ZN7cutlass13device_kernelIN5flash19enable_sm80_to_sm89INS1_16FlashAttnFwdSm80INS1_25CollectiveMainloopFwdSm80ILi8ELi1ELb1EN4cute5tupleIJNS5_1CILi128EEENS7_ILi64EEENS7_ILi256EEEEEELi256ENS_6half_tEfNS_4arch4Sm80ELb1ELb0ELb1ELb1ELb1ELb0ELb1ELb0EEENS1_21CollectiveEpilogueFwdINS6_IJS8_SA_S9_EEENS6_IJNS7_ILi1EEESI_SI_EEESC_SE_Li256ELb1ELb1ELb0ELb0EEENS1_19SingleTileSchedulerILb1ELb0ELb1ELi128EEEEEEEEEvNT_6ParamsE,@function
        .size           _ZN7cutlass13device_kernelIN5flash19enable_sm80_to_sm89INS1_16FlashAttnFwdSm80INS1_25CollectiveMainloopFwdSm80ILi8ELi1ELb1EN4cute5tupleIJNS5_1CILi128EEENS7_ILi64EEENS7_ILi256EEEEEELi256ENS_6half_tEfNS_4arch4Sm80ELb1ELb0ELb1ELb1ELb1ELb0ELb1ELb0EEENS1_21CollectiveEpilogueFwdINS6_IJS8_SA_S9_EEENS6_IJNS7_ILi1EEESI_SI_EEESC_SE_Li256ELb1ELb1ELb0ELb0EEENS1_19SingleTileSchedulerILb1ELb0ELb1ELi128EEEEEEEEEvNT_6ParamsE,(.L_x_43 - _ZN7cutlass13device_kernelIN5flash19enable_sm80_to_sm89INS1_16FlashAttnFwdSm80INS1_25CollectiveMainloopFwdSm80ILi8ELi1ELb1EN4cute5tupleIJNS5_1CILi128EEENS7_ILi64EEENS7_ILi256EEEEEELi256ENS_6half_tEfNS_4arch4Sm80ELb1ELb0ELb1ELb1ELb1ELb0ELb1ELb0EEENS1_21CollectiveEpilogueFwdINS6_IJS8_SA_S9_EEENS6_IJNS7_ILi1EEESI_SI_EEESC_SE_Li256ELb1ELb1ELb0ELb0EEENS1_19SingleTileSchedulerILb1ELb0ELb1ELi128EEEEEEEEEvNT_6ParamsE)
        .other          _ZN7cutlass13device_kernelIN5flash19enable_sm80_to_sm89INS1_16FlashAttnFwdSm80INS1_25CollectiveMainloopFwdSm80ILi8ELi1ELb1EN4cute5tupleIJNS5_1CILi128EEENS7_ILi64EEENS7_ILi256EEEEEELi256ENS_6half_tEfNS_4arch4Sm80ELb1ELb0ELb1ELb1ELb1ELb0ELb1ELb0EEENS1_21CollectiveEpilogueFwdINS6_IJS8_SA_S9_EEENS6_IJNS7_ILi1EEESI_SI_EEESC_SE_Li256ELb1ELb1ELb0ELb0EEENS1_19SingleTileSchedulerILb1ELb0ELb1ELi128EEEEEEEEEvNT_6ParamsE,@"STO_CUDA_ENTRY STV_DEFAULT"
_ZN7cutlass13device_kernelIN5flash19enable_sm80_to_sm89INS1_16FlashAttnFwdSm80INS1_25CollectiveMainloopFwdSm80ILi8ELi1ELb1EN4cute5tupleIJNS5_1CILi128EEENS7_ILi64EEENS7_ILi256EEEEEELi256ENS_6half_tEfNS_4arch4Sm80ELb1ELb0ELb1ELb1ELb1ELb0ELb1ELb0EEENS1_21CollectiveEpilogueFwdINS6_IJS8_SA_S9_EEENS6_IJNS7_ILi1EEESI_SI_EEESC_SE_Li256ELb1ELb1ELb0ELb0EEENS1_19SingleTileSchedulerILb1ELb0ELb1ELi128EEEEEEEEEvNT_6ParamsE:
[----:B------:R-:W-:Y:S01]  /*0000*/  LDC R1, c[0x0][0x28] ;  /* 0x00000a00ff017b82 */ /* 0x000fe20000000800 */
[----:B------:R-:W-:Y:S05]  /*0010*/  EXIT ;  /* 0x000000000000794d */ /* 0x000fea0003800000 */
.L_x_7:
        /* <DEDUP_REMOVED lines=14> */
.L_x_43:


//--------------------- .text._ZN7cutlass13device_kernelIN5flash19enable_sm80_to_sm89INS1_16FlashAttnFwdSm80INS1_25CollectiveMainloopFwdSm80ILi8ELi1ELb0EN4cute5tupleIJNS5_1CILi128EEENS7_ILi32EEENS7_ILi256EEEEEELi256ENS_6half_tEfNS_4arch4Sm80ELb1ELb0ELb1ELb1ELb1ELb1ELb1ELb0EEENS1_21CollectiveEpilogueFwdINS6_IJS8_SA_S9_EEENS6_IJNS7_ILi1EEESI_SI_EEESC_SE_Li256ELb1ELb1ELb0ELb0EEENS1_19SingleTileSchedulerILb1ELb0ELb1ELi128EEEEEEEEEvNT_6ParamsE --------------------------
	.section	.text._ZN7cutlass13device_kernelIN5flash19enable_sm80_to_sm89INS1_16FlashAttnFwdSm80INS1_25CollectiveMainloopFwdSm80ILi8ELi1ELb0EN4cute5tupleIJNS5_1CILi128EEENS7_ILi32EEENS7_ILi256EEEEEELi256ENS_6half_tEfNS_4arch4Sm80ELb1ELb0ELb1ELb1ELb1ELb1ELb1ELb0EEENS1_21CollectiveEpilogueFwdINS6_IJS8_SA_S9_EEENS6_IJNS7_ILi1EEESI_SI_EEESC_SE_Li256ELb1ELb1ELb0ELb0EEENS1_19SingleTileSchedulerILb1ELb0ELb1ELi128EEEEEEEEEvNT_6ParamsE,"ax",@progbits
	.align	128
.text._ZN7cutlass13device_kernelIN5flash19enable_sm80_to_sm89INS1_16FlashAttnFwdSm80INS1_25CollectiveMainloopFwdSm80ILi8ELi1ELb0EN4cute5tupleIJNS5_1CILi128EEENS7_ILi32EEENS7_ILi256EEEEEELi256ENS_6half_tEfNS_4arch4Sm80ELb1ELb0ELb1ELb1ELb1ELb1ELb1ELb0EEENS1_21CollectiveEpilogueFwdINS6_IJS8_SA_S9_EEENS6_IJNS7_ILi1EEESI_SI_EEESC_SE_Li256ELb1ELb1ELb0ELb0EEENS1_19SingleTileSchedulerILb1ELb0ELb1ELi128EEEEEEEEEvNT_6ParamsE:
        .type           _ZN7cutlass13device_kernelIN5flash19enable_sm80_to_sm89INS1_16FlashAttnFwdSm80INS1_25CollectiveMainloopFwdSm80ILi8ELi1ELb0EN4cute5tupleIJNS5_1CILi128EEENS7_ILi32EEENS7_ILi256EEEEEELi256ENS_6half_tEfNS_4arch4Sm80ELb1ELb0ELb1ELb1ELb1ELb1ELb1ELb0EEENS1_21CollectiveEpilogueFwdINS6_IJS8_SA_S9_EEENS6_IJNS7_ILi1EEESI_SI_EEESC_SE_Li256ELb1ELb1ELb0ELb0EEENS1_19SingleTileSchedulerILb1ELb0ELb1ELi128EEEEEEEEEvNT_6ParamsE,@function
        .size           _ZN7cutlass13device_kernelIN5flash19enable_sm80_to_sm89INS1_16FlashAttnFwdSm80INS1_25CollectiveMainloopFwdSm80ILi8ELi1ELb0EN4cute5tupleIJNS5_1CILi128EEENS7_ILi32EEENS7_ILi256EEEEEELi256ENS_6half_tEfNS_4arch4Sm80ELb1ELb0ELb1ELb1ELb1ELb1ELb1ELb0EEENS1_21CollectiveEpilogueFwdINS6_IJS8_SA_S9_EEENS6_IJNS7_ILi1EEESI_SI_EEESC_SE_Li256ELb1ELb1ELb0ELb0EEENS1_19SingleTileSchedulerILb1ELb0ELb1ELi128EEEEEEEEEvNT_6ParamsE,(.L_x_44 - _ZN7cutlass13device_kernelIN5flash19enable_sm80_to_sm89INS1_16FlashAttnFwdSm80INS1_25CollectiveMainloopFwdSm80ILi8ELi1ELb0EN4cute5tupleIJNS5_1CILi128EEENS7_ILi32EEENS7_ILi256EEEEEELi256ENS_6half_tEfNS_4arch4Sm80ELb1ELb0ELb1ELb1ELb1ELb1ELb1ELb0EEENS1_21CollectiveEpilogueFwdINS6_IJS8_SA_S9_EEENS6_IJNS7_ILi1EEESI_SI_EEESC_SE_Li256ELb1ELb1ELb0ELb0EEENS1_19SingleTileSchedulerILb1ELb0ELb1ELi128EEEEEEEEEvNT_6ParamsE)
        .other          _ZN7cutlass13device_kernelIN5flash19enable_sm80_to_sm89INS1_16FlashAttnFwdSm80INS1_25CollectiveMainloopFwdSm80ILi8ELi1ELb0EN4cute5tupleIJNS5_1CILi128EEENS7_ILi32EEENS7_ILi256EEEEEELi256ENS_6half_tEfNS_4arch4Sm80ELb1ELb0ELb1ELb1ELb1ELb1ELb1ELb0EEENS1_21CollectiveEpilogueFwdINS6_IJS8_SA_S9_EEENS6_IJNS7_ILi1EEESI_SI_EEESC_SE_Li256ELb1ELb1ELb0ELb0EEENS1_19SingleTileSchedulerILb1ELb0ELb1ELi128EEEEEEEEEvNT_6ParamsE,@"STO_CUDA_ENTRY STV_DEFAULT"
_ZN7cutlass13device_kernelIN5flash19enable_sm80_to_sm89INS1_16FlashAttnFwdSm80INS1_25CollectiveMainloopFwdSm80ILi8ELi1ELb0EN4cute5tupleIJNS5_1CILi128EEENS7_ILi32EEENS7_ILi256EEEEEELi256ENS_6half_tEfNS_4arch4Sm80ELb1ELb0ELb1ELb1ELb1ELb1ELb1ELb0EEENS1_21CollectiveEpilogueFwdINS6_IJS8_SA_S9_EEENS6_IJNS7_ILi1EEESI_SI_EEESC_SE_Li256ELb1ELb1ELb0ELb0EEENS1_19SingleTileSchedulerILb1ELb0ELb1ELi128EEEEEEEEEvNT_6ParamsE:
[----:B------:R-:W-:Y:S01]  /*0000*/  LDC R1, c[0x0][0x28] ;  /* 0x00000a00ff017b82 */ /* 0x000fe20000000800 */
[----:B------:R-:W-:Y:S05]  /*0010*/  EXIT ;  /* 0x000000000000794d */ /* 0x000fea0003800000 */
.L_x_8:
        /* <DEDUP_REMOVED lines=14> */
.L_x_44:


//--------------------- .text._ZN7cutlass13device_kernelIN5flash19enable_sm80_to_sm89INS1_16FlashAttnFwdSm80INS1_25CollectiveMainloopFwdSm80ILi8ELi1ELb0EN4cute5tupleIJNS5_1CILi128EEENS7_ILi96EEENS7_ILi256EEEEEELi256ENS_6half_tEfNS_4arch4Sm80ELb0ELb0ELb1ELb0ELb1ELb0ELb1ELb0EEENS1_21CollectiveEpilogueFwdINS6_IJS8_SA_S9_EEENS6_IJNS7_ILi1EEESI_SI_EEESC_SE_Li256ELb0ELb1ELb0ELb0EEENS1_19SingleTileSchedulerILb0ELb0ELb1ELi128EEEEEEEEEvNT_6ParamsE --------------------------
	.section	.text._ZN7cutlass13device_kernelIN5flash19enable_sm80_to_sm89INS1_16FlashAttnFwdSm80INS1_25CollectiveMainloopFwdSm80ILi8ELi1ELb0EN4cute5tupleIJNS5_1CILi128EEENS7_ILi96EEENS7_ILi256EEEEEELi256ENS_6half_tEfNS_4arch4Sm80ELb0ELb0ELb1ELb0ELb1ELb0ELb1ELb0EEENS1_21CollectiveEpilogueFwdINS6_IJS8_SA_S9_EEENS6_IJNS7_ILi1EEESI_SI_EEESC_SE_Li256ELb0ELb1ELb0ELb0EEENS1_19SingleTileSchedulerILb0ELb0ELb1ELi128EEEEEEEEEvNT_6ParamsE,"ax",@progbits
	.align	128
.text._ZN7cutlass13device_kernelIN5flash19enable_sm80_to_sm89INS1_16FlashAttnFwdSm80INS1_25CollectiveMainloopFwdSm80ILi8ELi1ELb0EN4cute5tupleIJNS5_1CILi128EEENS7_ILi96EEENS7_ILi256EEEEEELi256ENS_6half_tEfNS_4arch4Sm80ELb0ELb0ELb1ELb0ELb1ELb0ELb1ELb0EEENS1_21CollectiveEpilogueFwdINS6_IJS8_SA_S9_EEENS6_IJNS7_ILi1EEESI_SI_EEESC_SE_Li256ELb0ELb1ELb0ELb0EEENS1_19SingleTileSchedulerILb0ELb0ELb1ELi128EEEEEEEEEvNT_6ParamsE:
        .type           _ZN7cutlass13device_kernelIN5flash19enable_sm80_to_sm89INS1_16FlashAttnFwdSm80INS1_25CollectiveMainloopFwdSm80ILi8ELi1ELb0EN4cute5tupleIJNS5_1CILi128EEENS7_ILi96EEENS7_ILi256EEEEEELi256ENS_6half_tEfNS_4arch4Sm80ELb0ELb0ELb1ELb0ELb1ELb0ELb1ELb0EEENS1_21CollectiveEpilogueFwdINS6_IJS8_SA_S9_EEENS6_IJNS7_ILi1EEESI_SI_EEESC_SE_Li256ELb0ELb1ELb0ELb0EEENS1_19SingleTileSchedulerILb0ELb0ELb1ELi128EEEEEEEEEvNT_6ParamsE,@function
        .size           _ZN7cutlass13device_kernelIN5flash19enable_sm80_to_sm89INS1_16FlashAttnFwdSm80INS1_25CollectiveMainloopFwdSm80ILi8ELi1ELb0EN4cute5tupleIJNS5_1CILi128EEENS7_ILi96EEENS7_ILi256EEEEEELi256ENS_6half_tEfNS_4arch4Sm80ELb0ELb0ELb1ELb0ELb1ELb0ELb1ELb0EEENS1_21CollectiveEpilogueFwdINS6_IJS8_SA_S9_EEENS6_IJNS7_ILi1EEESI_SI_EEESC_SE_Li256ELb0ELb1ELb0ELb0EEENS1_19SingleTileSchedulerILb0ELb0ELb1ELi128EEEEEEEEEvNT_6ParamsE,(.L_x_45 - _ZN7cutlass13device_kernelIN5flash19enable_sm80_to_sm89INS1_16FlashAttnFwdSm80INS1_25CollectiveMainloopFwdSm80ILi8ELi1ELb0EN4cute5tupleIJNS5_1CILi128EEENS7_ILi96EEENS7_ILi256EEEEEELi256ENS_6half_tEfNS_4arch4Sm80ELb0ELb0ELb1ELb0ELb1ELb0ELb1ELb0EEENS1_21CollectiveEpilogueFwdINS6_IJS8_SA_S9_EEENS6_IJNS7_ILi1EEESI_SI_EEESC_SE_Li256ELb0ELb1ELb0ELb0EEENS1_19SingleTileSchedulerILb0ELb0ELb1ELi128EEEEEEEEEvNT_6ParamsE)
        .other          _ZN7cutlass13device_kernelIN5flash19enable_sm80_to_sm89INS1_16FlashAttnFwdSm80INS1_25CollectiveMainloopFwdSm80ILi8ELi1ELb0EN4cute5tupleIJNS5_1CILi128EEENS7_ILi96EEENS7_ILi256EEEEEELi256ENS_6half_tEfNS_4arch4Sm80ELb0ELb0ELb1ELb0ELb1ELb0ELb1ELb0EEENS1_21CollectiveEpilogueFwdINS6_IJS8_SA_S9_EEENS6_IJNS7_ILi1EEESI_SI_EEESC_SE_Li256ELb0ELb1ELb0ELb0EEENS1_19SingleTileSchedulerILb0ELb0ELb1ELi128EEEEEEEEEvNT_6ParamsE,@"STO_CUDA_ENTRY STV_DEFAULT"
_ZN7cutlass13device_kernelIN5flash19enable_sm80_to_sm89INS1_16FlashAttnFwdSm80INS1_25CollectiveMainloopFwdSm80ILi8ELi1ELb0EN4cute5tupleIJNS5_1CILi128EEENS7_ILi96EEENS7_ILi256EEEEEELi256ENS_6half_tEfNS_4arch4Sm80ELb0ELb0ELb1ELb0ELb1ELb0ELb1ELb0EEENS1_21CollectiveEpilogueFwdINS6_IJS8_SA_S9_EEENS6_IJNS7_ILi1EEESI_SI_EEESC_SE_Li256ELb0ELb1ELb0ELb0EEENS1_19SingleTileSchedulerILb0ELb0ELb1ELi128EEEEEEEEEvNT_6ParamsE:
[----:B------:R-:W-:Y:S01]  /*0000*/  LDC R1, c[0x0][0x28] ;  /* 0x00000a00ff017b82 */ /* 0x000fe20000000800 */
[----:B------:R-:W-:Y:S05]  /*0010*/  EXIT ;  /* 0x000000000000794d */ /* 0x000fea0003800000 */
.L_x_9:
        /* <DEDUP_REMOVED lines=14> */
.L_x_45:


//--------------------- .text._ZN7cutlass13device_kernelIN5flash19enable_sm80_to_sm89INS1_16FlashAttnFwdSm80INS1_25CollectiveMainloopFwdSm80ILi8ELi1ELb0EN4cute5tupleIJNS5_1CILi128EEENS7_ILi96EEENS7_ILi256EEEEEELi256ENS_6half_tEfNS_4arch4Sm80ELb0ELb0ELb1ELb1ELb1ELb0ELb1ELb0EEENS1_21CollectiveEpilogueFwdINS6_IJS8_SA_S9_EEENS6_IJNS7_ILi1EEESI_SI_EEESC_SE_Li256ELb1ELb1ELb0ELb0EEENS1_19SingleTileSchedulerILb1ELb0ELb1ELi128EEEEEEEEEvNT_6ParamsE --------------------------
	.section	.text._ZN7cutlass13device_kernelIN5flash19enable_sm80_to_sm89INS1_16FlashAttnFwdSm80INS1_25CollectiveMainloopFwdSm80ILi8ELi1ELb0EN4cute5tupleIJNS5_1CILi128EEENS7_ILi96EEENS7_ILi256EEEEEELi256ENS_6half_tEfNS_4arch4Sm80ELb0ELb0ELb1ELb1ELb1ELb0ELb1ELb0EEENS1_21CollectiveEpilogueFwdINS6_IJS8_SA_S9_EEENS6_IJNS7_ILi1EEESI_SI_EEESC_SE_Li256ELb1ELb1ELb0ELb0EEENS1_19SingleTileSchedulerILb1ELb0ELb1ELi128EEEEEEEEEvNT_6ParamsE,"ax",@progbits
	.align	128
.text._ZN7cutlass13device_kernelIN5flash19enable_sm80_to_sm89INS1_16FlashAttnFwdSm80INS1_25CollectiveMainloopFwdSm80ILi8ELi1ELb0EN4cute5tupleIJNS5_1CILi128EEENS7_ILi96EEENS7_ILi256EEEEEELi256ENS_6half_tEfNS_4arch4Sm80ELb0ELb0ELb1ELb1ELb1ELb0ELb1ELb0EEENS1_21CollectiveEpilogueFwdINS6_IJS8_SA_S9_EEENS6_IJNS7_ILi1EEESI_SI_EEESC_SE_Li256ELb1ELb1ELb0ELb0EEENS1_19SingleTileSchedulerILb1ELb0ELb1ELi128EEEEEEEEEvNT_6ParamsE:
        .type           _ZN7cutlass13device_kernelIN5flash19enable_sm80_to_sm89INS1_16FlashAttnFwdSm80INS1_25CollectiveMainloopFwdSm80ILi8ELi1ELb0EN4cute5tupleIJNS5_1CILi128EEENS7_ILi96EEENS7_ILi256EEEEEELi256ENS_6half_tEfNS_4arch4Sm80ELb0ELb0ELb1ELb1ELb1ELb0ELb1ELb0EEENS1_21CollectiveEpilogueFwdINS6_IJS8_SA_S9_EEENS6_IJNS7_ILi1EEESI_SI_EEESC_SE_Li256ELb1ELb1ELb0ELb0EEENS1_19SingleTileSchedulerILb1ELb0ELb1ELi128EEEEEEEEEvNT_6ParamsE,@function
        .size           _ZN7cutlass13device_kernelIN5flash19enable_sm80_to_sm89INS1_16FlashAttnFwdSm80INS1_25CollectiveMainloopFwdSm80ILi8ELi1ELb0EN4cute5tupleIJNS5_1CILi128EEENS7_ILi96EEENS7_ILi256EEEEEELi256ENS_6half_tEfNS_4arch4Sm80ELb0ELb0ELb1ELb1ELb1ELb0ELb1ELb0EEENS1_21CollectiveEpilogueFwdINS6_IJS8_SA_S9_EEENS6_IJNS7_ILi1EEESI_SI_EEESC_SE_Li256ELb1ELb1ELb0ELb0EEENS1_19SingleTileSchedulerILb1ELb0ELb1ELi128EEEEEEEEEvNT_6ParamsE,(.L_x_46 - _ZN7cutlass13device_kernelIN5flash19enable_sm80_to_sm89INS1_16FlashAttnFwdSm80INS1_25CollectiveMainloopFwdSm80ILi8ELi1ELb0EN4cute5tupleIJNS5_1CILi128EEENS7_ILi96EEENS7_ILi256EEEEEELi256ENS_6half_tEfNS_4arch4Sm80ELb0ELb0ELb1ELb1ELb1ELb0ELb1ELb0EEENS1_21CollectiveEpilogueFwdINS6_IJS8_SA_S9_EEENS6_IJNS7_ILi1EEESI_SI_EEESC_SE_Li256ELb1ELb1ELb0ELb0EEENS1_19SingleTileSchedulerILb1ELb0ELb1ELi128EEEEEEEEEvNT_6ParamsE)
        .other          _ZN7cutlass13device_kernelIN5flash19enable_sm80_to_sm89INS1_16FlashAttnFwdSm80INS1_25CollectiveMainloopFwdSm80ILi8ELi1ELb0EN4cute5tupleIJNS5_1CILi128EEENS7_ILi96EEENS7_ILi256EEEEEELi256ENS_6half_tEfNS_4arch4Sm80ELb0ELb0ELb1ELb1ELb1ELb0ELb1ELb0EEENS1_21CollectiveEpilogueFwdINS6_IJS8_SA_S9_EEENS6_IJNS7_ILi1EEESI_SI_EEESC_SE_Li256ELb1ELb1ELb0ELb0EEENS1_19SingleTileSchedulerILb1ELb0ELb1ELi128EEEEEEEEEvNT_6ParamsE,@"STO_CUDA_ENTRY STV_DEFAULT"
_ZN7cutlass13device_kernelIN5flash19enable_sm80_to_sm89INS1_16FlashAttnFwdSm80INS1_25CollectiveMainloopFwdSm80ILi8ELi1ELb0EN4cute5tupleIJNS5_1CILi128EEENS7_ILi96EEENS7_ILi256EEEEEELi256ENS_6half_tEfNS_4arch4Sm80ELb0ELb0ELb1ELb1ELb1ELb0ELb1ELb0EEENS1_21CollectiveEpilogueFwdINS6_IJS8_SA_S9_EEENS6_IJNS7_ILi1EEESI_SI_EEESC_SE_Li256ELb1ELb1ELb0ELb0EEENS1_19SingleTileSchedulerILb1ELb0ELb1ELi128EEEEEEEEEvNT_6ParamsE:
[----:B------:R-:W-:Y:S01]  /*0000*/  LDC R1, c[0x0][0x28] ;  /* 0x00000a00ff017b82 */ /* 0x000fe20000000800 */
[----:B------:R-:W-:Y:S05]  /*0010*/  EXIT ;  /* 0x000000000000794d */ /* 0x000fea0003800000 */
.L_x_10:
        /* <DEDUP_REMOVED lines=14> */
.L_x_46:


//--------------------- .text._ZN7cutlass13device_kernelIN5flash19enable_sm80_to_sm89INS1_16FlashAttnFwdSm80INS1_25CollectiveMainloopFwdSm80ILi8ELi1ELb0EN4cute5tupleIJNS5_1CILi128EEENS7_ILi48EEENS7_ILi256EEEEEELi256ENS_6half_tEfNS_4arch4Sm80ELb0ELb0ELb1ELb1ELb1ELb1ELb1ELb0EEENS1_21CollectiveEpilogueFwdINS6_IJS8_SA_S9_EEENS6_IJNS7_ILi1EEESI_SI_EEESC_SE_Li256ELb1ELb1ELb0ELb0EEENS1_19SingleTileSchedulerILb1ELb0ELb1ELi128EEEEEEEEEvNT_6ParamsE --------------------------
	.section	.text._ZN7cutlass13device_kernelIN5flash19enable_sm80_to_sm89INS1_16FlashAttnFwdSm80INS1_25CollectiveMainloopFwdSm80ILi8ELi1ELb0EN4cute5tupleIJNS5_1CILi128EEENS7_ILi48EEENS7_ILi256EEEEEELi256ENS_6half_tEfNS_4arch4Sm80ELb0ELb0ELb1ELb1ELb1ELb1ELb1ELb0EEENS1_21CollectiveEpilogueFwdINS6_IJS8_SA_S9_EEENS6_IJNS7_ILi1EEESI_SI_EEESC_SE_Li256ELb1ELb1ELb0ELb0EEENS1_19SingleTileSchedulerILb1ELb0ELb1ELi128EEEEEEEEEvNT_6ParamsE,"ax",@progbits
	.align	128
.text._ZN7cutlass13device_kernelIN5flash19enable_sm80_to_sm89INS1_16FlashAttnFwdSm80INS1_25CollectiveMainloopFwdSm80ILi8ELi1ELb0EN4cute5tupleIJNS5_1CILi128EEENS7_ILi48EEENS7_ILi256EEEEEELi256ENS_6half_tEfNS_4arch4Sm80ELb0ELb0ELb1ELb1ELb1ELb1ELb1ELb0EEENS1_21CollectiveEpilogueFwdINS6_IJS8_SA_S9_EEENS6_IJNS7_ILi1EEESI_SI_EEESC_SE_Li256ELb1ELb1ELb0ELb0EEENS1_19SingleTileSchedulerILb1ELb0ELb1ELi128EEEEEEEEEvNT_6ParamsE:
        .type           _ZN7cutlass13device_kernelIN5flash19enable_sm80_to_sm89INS1_16FlashAttnFwdSm80INS1_25CollectiveMainloopFwdSm80ILi8ELi1ELb0EN4cute5tupleIJNS5_1CILi128EEENS7_ILi48EEENS7_ILi256EEEEEELi256ENS_6half_tEfNS_4arch4Sm80ELb0ELb0ELb1ELb1ELb1ELb1ELb1ELb0EEENS1_21CollectiveEpilogueFwdINS6_IJS8_SA_S9_EEENS6_IJNS7_ILi1EEESI_SI_EEESC_SE_Li256ELb1ELb1ELb0ELb0EEENS1_19SingleTileSchedulerILb1ELb0ELb1ELi128EEEEEEEEEvNT_6ParamsE,@function
        .size           _ZN7cutlass13device_kernelIN5flash19enable_sm80_to_sm89INS1_16FlashAttnFwdSm80INS1_25CollectiveMainloopFwdSm80ILi8ELi1ELb0EN4cute5tupleIJNS5_1CILi128EEENS7_ILi48EEENS7_ILi256EEEEEELi256ENS_6half_tEfNS_4arch4Sm80ELb0ELb0ELb1ELb1ELb1ELb1ELb1ELb0EEENS1_21CollectiveEpilogueFwdINS6_IJS8_SA_S9_EEENS6_IJNS7_ILi1EEESI_SI_EEESC_SE_Li256ELb1ELb1ELb0ELb0EEENS1_19SingleTileSchedulerILb1ELb0ELb1ELi128EEEEEEEEEvNT_6ParamsE,(.L_x_47 - _ZN7cutlass13device_kernelIN5flash19enable_sm80_to_sm89INS1_16FlashAttnFwdSm80INS1_25CollectiveMainloopFwdSm80ILi8ELi1ELb0EN4cute5tupleIJNS5_1CILi128EEENS7_ILi48EEENS7_ILi256EEEEEELi256ENS_6half_tEfNS_4arch4Sm80ELb0ELb0ELb1ELb1ELb1ELb1ELb1ELb0EEENS1_21CollectiveEpilogueFwdINS6_IJS8_SA_S9_EEENS6_IJNS7_ILi1EEESI_SI_EEESC_SE_Li256ELb1ELb1ELb0ELb0EEENS1_19SingleTileSchedulerILb1ELb0ELb1ELi128EEEEEEEEEvNT_6ParamsE)
        .other          _ZN7cutlass13device_kernelIN5flash19enable_sm80_to_sm89INS1_16FlashAttnFwdSm80INS1_25CollectiveMainloopFwdSm80ILi8ELi1ELb0EN4cute5tupleIJNS5_1CILi128EEENS7_ILi48EEENS7_ILi256EEEEEELi256ENS_6half_tEfNS_4arch4Sm80ELb0ELb0ELb1ELb1ELb1ELb1ELb1ELb0EEENS1_21CollectiveEpilogueFwdINS6_IJS8_SA_S9_EEENS6_IJNS7_ILi1EEESI_SI_EEESC_SE_Li256ELb1ELb1ELb0ELb0EEENS1_19SingleTileSchedulerILb1ELb0ELb1ELi128EEEEEEEEEvNT_6ParamsE,@"STO_CUDA_ENTRY STV_DEFAULT"
_ZN7cutlass13device_kernelIN5flash19enable_sm80_to_sm89INS1_16FlashAttnFwdSm80INS1_25CollectiveMainloopFwdSm80ILi8ELi1ELb0EN4cute5tupleIJNS5_1CILi128EEENS7_ILi48EEENS7_ILi256EEEEEELi256ENS_6half_tEfNS_4arch4Sm80ELb0ELb0ELb1ELb1ELb1ELb1ELb1ELb0EEENS1_21CollectiveEpilogueFwdINS6_IJS8_SA_S9_EEENS6_IJNS7_ILi1EEESI_SI_EEESC_SE_Li256ELb1ELb1ELb0ELb0EEENS1_19SingleTileSchedulerILb1ELb0ELb1ELi128EEEEEEEEEvNT_6ParamsE:
[----:B------:R-:W-:Y:S01]  /*0000*/  LDC R1, c[0x0][0x28] ;  /* 0x00000a00ff017b82 */ /* 0x000fe20000000800 */
[----:B------:R-:W-:Y:S05]  /*0010*/  EXIT ;  /* 0x000000000000794d */ /* 0x000fea0003800000 */
.L_x_11:
        /* <DEDUP_REMOVED lines=14> */
.L_x_47:


//--------------------- .text._ZN7cutlass13device_kernelIN5flash19enable_sm80_to_sm89INS1_16FlashAttnFwdSm80INS1_25CollectiveMainloopFwdSm80ILi8ELi1ELb0EN4cute5tupleIJNS5_1CILi128EEENS7_ILi64EEENS7_ILi256EEEEEELi256ENS_6half_tEfNS_4arch4Sm80ELb0ELb1ELb1ELb0ELb1ELb0ELb1ELb0EEENS1_21CollectiveEpilogueFwdINS6_IJS8_SA_S9_EEENS6_IJNS7_ILi1EEESI_SI_EEESC_SE_Li256ELb0ELb1ELb0ELb0EEENS1_19SingleTileSchedulerILb0ELb0ELb1ELi128EEEEEEEEEvNT_6ParamsE --------------------------
	.section	.text._ZN7cutlass13device_kernelIN5flash19enable_sm80_to_sm89INS1_16FlashAttnFwdSm80INS1_25CollectiveMainloopFwdSm80ILi8ELi1ELb0EN4cute5tupleIJNS5_1CILi128EEENS7_ILi64EEENS7_ILi256EEEEEELi256ENS_6half_tEfNS_4arch4Sm80ELb0ELb1ELb1ELb0ELb1ELb0ELb1ELb0EEENS1_21CollectiveEpilogueFwdINS6_IJS8_SA_S9_EEENS6_IJNS7_ILi1EEESI_SI_EEESC_SE_Li256ELb0ELb1ELb0ELb0EEENS1_19SingleTileSchedulerILb0ELb0ELb1ELi128EEEEEEEEEvNT_6ParamsE,"ax",@progbits
	.align	128
.text._ZN7cutlass13device_kernelIN5flash19enable_sm80_to_sm89INS1_16FlashAttnFwdSm80INS1_25CollectiveMainloopFwdSm80ILi8ELi1ELb0EN4cute5tupleIJNS5_1CILi128EEENS7_ILi64EEENS7_ILi256EEEEEELi256ENS_6half_tEfNS_4arch4Sm80ELb0ELb1ELb1ELb0ELb1ELb0ELb1ELb0EEENS1_21CollectiveEpilogueFwdINS6_IJS8_SA_S9_EEENS6_IJNS7_ILi1EEESI_SI_EEESC_SE_Li256ELb0ELb1ELb0ELb0EEENS1_19SingleTileSchedulerILb0ELb0ELb1ELi128EEEEEEEEEvNT_6ParamsE:
        .type           _ZN7cutlass13device_kernelIN5flash19enable_sm80_to_sm89INS1_16FlashAttnFwdSm80INS1_25CollectiveMainloopFwdSm80ILi8ELi1ELb0EN4cute5tupleIJNS5_1CILi128EEENS7_ILi64EEENS7_ILi256EEEEEELi256ENS_6half_tEfNS_4arch4Sm80ELb0ELb1ELb1ELb0ELb1ELb0ELb1ELb0EEENS1_21CollectiveEpilogueFwdINS6_IJS8_SA_S9_EEENS6_IJNS7_ILi1EEESI_SI_EEESC_SE_Li256ELb0ELb1ELb0ELb0EEENS1_19SingleTileSchedulerILb0ELb0ELb1ELi128EEEEEEEEEvNT_6ParamsE,@function
        .size           _ZN7cutlass13device_kernelIN5flash19enable_sm80_to_sm89INS1_16FlashAttnFwdSm80INS1_25CollectiveMainloopFwdSm80ILi8ELi1ELb0EN4cute5tupleIJNS5_1CILi128EEENS7_ILi64EEENS7_ILi256EEEEEELi256ENS_6half_tEfNS_4arch4Sm80ELb0ELb1ELb1ELb0ELb1ELb0ELb1ELb0EEENS1_21CollectiveEpilogueFwdINS6_IJS8_SA_S9_EEENS6_IJNS7_ILi1EEESI_SI_EEESC_SE_Li256ELb0ELb1ELb0ELb0EEENS1_19SingleTileSchedulerILb0ELb0ELb1ELi128EEEEEEEEEvNT_6ParamsE,(.L_x_48 - _ZN7cutlass13device_kernelIN5flash19enable_sm80_to_sm89INS1_16FlashAttnFwdSm80INS1_25CollectiveMainloopFwdSm80ILi8ELi1ELb0EN4cute5tupleIJNS5_1CILi128EEENS7_ILi64EEENS7_ILi256EEEEEELi256ENS_6half_tEfNS_4arch4Sm80ELb0ELb1ELb1ELb0ELb1ELb0ELb1ELb0EEENS1_21CollectiveEpilogueFwdINS6_IJS8_SA_S9_EEENS6_IJNS7_ILi1EEESI_SI_EEESC_SE_Li256ELb0ELb1ELb0ELb0EEENS1_19SingleTileSchedulerILb0ELb0ELb1ELi128EEEEEEEEEvNT_6ParamsE)
        .other          _ZN7cutlass13device_kernelIN5flash19enable_sm80_to_sm89INS1_16FlashAttnFwdSm80INS1_25CollectiveMainloopFwdSm80ILi8ELi1ELb0EN4cute5tupleIJNS5_1CILi128EEENS7_ILi64EEENS7_ILi256EEEEEELi256ENS_6half_tEfNS_4arch4Sm80ELb0ELb1ELb1ELb0ELb1ELb0ELb1ELb0EEENS1_21CollectiveEpilogueFwdINS6_IJS8_SA_S9_EEENS6_IJNS7_ILi1EEESI_SI_EEESC_SE_Li256ELb0ELb1ELb0ELb0EEENS1_19SingleTileSchedulerILb0ELb0ELb1ELi128EEEEEEEEEvNT_6ParamsE,@"STO_CUDA_ENTRY STV_DEFAULT"
_ZN7cutlass13device_kernelIN5flash19enable_sm80_to_sm89INS1_16FlashAttnFwdSm80INS1_25CollectiveMainloopFwdSm80ILi8ELi1ELb0EN4cute5tupleIJNS5_1CILi128EEENS7_ILi64EEENS7_ILi256EEEEEELi256ENS_6half_tEfNS_4arch4Sm80ELb0ELb1ELb1ELb0ELb1ELb0ELb1ELb0EEENS1_21CollectiveEpilogueFwdINS6_IJS8_SA_S9_EEENS6_IJNS7_ILi1EEESI_SI_EEESC_SE_Li256ELb0ELb1ELb0ELb0EEENS1_19SingleTileSchedulerILb0ELb0ELb1ELi128EEEEEEEEEvNT_6ParamsE:
[----:B------:R-:W-:Y:S01]  /*0000*/  LDC R1, c[0x0][0x28] ;  /* 0x00000a00ff017b82 */ /* 0x000fe20000000800 */
[----:B------:R-:W-:Y:S05]  /*0010*/  EXIT ;  /* 0x000000000000794d */ /* 0x000fea0003800000 */
.L_x_12:
        /* <DEDUP_REMOVED lines=14> */
.L_x_48:


//--------------------- .text._ZN7cutlass13device_kernelIN5flash19enable_sm80_to_sm89INS1_16FlashAttnFwdSm80INS1_25CollectiveMainloopFwdSm80ILi8ELi1ELb0EN4cute5tupleIJNS5_1CILi128EEENS7_ILi64EEENS7_ILi256EEEEEELi256ENS_6half_tEfNS_4arch4Sm80ELb0ELb1ELb1ELb1ELb1ELb0ELb1ELb0EEENS1_21CollectiveEpilogueFwdINS6_IJS8_SA_S9_EEENS6_IJNS7_ILi1EEESI_SI_EEESC_SE_Li256ELb1ELb1ELb0ELb0EEENS1_19SingleTileSchedulerILb1ELb0ELb1ELi128EEEEEEEEEvNT_6ParamsE --------------------------
	.section	.text._ZN7cutlass13device_kernelIN5flash19enable_sm80_to_sm89INS1_16FlashAttnFwdSm80INS1_25CollectiveMainloopFwdSm80ILi8ELi1ELb0EN4cute5tupleIJNS5_1CILi128EEENS7_ILi64EEENS7_ILi256EEEEEELi256ENS_6half_tEfNS_4arch4Sm80ELb0ELb1ELb1ELb1ELb1ELb0ELb1ELb0EEENS1_21CollectiveEpilogueFwdINS6_IJS8_SA_S9_EEENS6_IJNS7_ILi1EEESI_SI_EEESC_SE_Li256ELb1ELb1ELb0ELb0EEENS1_19SingleTileSchedulerILb1ELb0ELb1ELi128EEEEEEEEEvNT_6ParamsE,"ax",@progbits
	.align	128
.text._ZN7cutlass13device_kernelIN5flash19enable_sm80_to_sm89INS1_16FlashAttnFwdSm80INS1_25CollectiveMainloopFwdSm80ILi8ELi1ELb0EN4cute5tupleIJNS5_1CILi128EEENS7_ILi64EEENS7_ILi256EEEEEELi256ENS_6half_tEfNS_4arch4Sm80ELb0ELb1ELb1ELb1ELb1ELb0ELb1ELb0EEENS1_21CollectiveEpilogueFwdINS6_IJS8_SA_S9_EEENS6_IJNS7_ILi1EEESI_SI_EEESC_SE_Li256ELb1ELb1ELb0ELb0EEENS1_19SingleTileSchedulerILb1ELb0ELb1ELi128EEEEEEEEEvNT_6ParamsE:
        .type           _ZN7cutlass13device_kernelIN5flash19enable_sm80_to_sm89INS1_16FlashAttnFwdSm80INS1_25CollectiveMainloopFwdSm80ILi8ELi1ELb0EN4cute5tupleIJNS5_1CILi128EEENS7_ILi64EEENS7_ILi256EEEEEELi256ENS_6half_tEfNS_4arch4Sm80ELb0ELb1ELb1ELb1ELb1ELb0ELb1ELb0EEENS1_21CollectiveEpilogueFwdINS6_IJS8_SA_S9_EEENS6_IJNS7_ILi1EEESI_SI_EEESC_SE_Li256ELb1ELb1ELb0ELb0EEENS1_19SingleTileSchedulerILb1ELb0ELb1ELi128EEEEEEEEEvNT_6ParamsE,@function
        .size           _ZN7cutlass13device_kernelIN5flash19enable_sm80_to_sm89INS1_16FlashAttnFwdSm80INS1_25CollectiveMainloopFwdSm80ILi8ELi1ELb0EN4cute5tupleIJNS5_1CILi128EEENS7_ILi64EEENS7_ILi256EEEEEELi256ENS_6half_tEfNS_4arch4Sm80ELb0ELb1ELb1ELb1ELb1ELb0ELb1ELb0EEENS1_21CollectiveEpilogueFwdINS6_IJS8_SA_S9_EEENS6_IJNS7_ILi1EEESI_SI_EEESC_SE_Li256ELb1ELb1ELb0ELb0EEENS1_19SingleTileSchedulerILb1ELb0ELb1ELi128EEEEEEEEEvNT_6ParamsE,(.L_x_49 - _ZN7cutlass13device_kernelIN5flash19enable_sm80_to_sm89INS1_16FlashAttnFwdSm80INS1_25CollectiveMainloopFwdSm80ILi8ELi1ELb0EN4cute5tupleIJNS5_1CILi128EEENS7_ILi64EEENS7_ILi256EEEEEELi256ENS_6half_tEfNS_4arch4Sm80ELb0ELb1ELb1ELb1ELb1ELb0ELb1ELb0EEENS1_21CollectiveEpilogueFwdINS6_IJS8_SA_S9_EEENS6_IJNS7_ILi1EEESI_SI_EEESC_SE_Li256ELb1ELb1ELb0ELb0EEENS1_19SingleTileSchedulerILb1ELb0ELb1ELi128EEEEEEEEEvNT_6ParamsE)
        .other          _ZN7cutlass13device_kernelIN5flash19enable_sm80_to_sm89INS1_16FlashAttnFwdSm80INS1_25CollectiveMainloopFwdSm80ILi8ELi1ELb0EN4cute5tupleIJNS5_1CILi128EEENS7_ILi64EEENS7_ILi256EEEEEELi256ENS_6half_tEfNS_4arch4Sm80ELb0ELb1ELb1ELb1ELb1ELb0ELb1ELb0EEENS1_21CollectiveEpilogueFwdINS6_IJS8_SA_S9_EEENS6_IJNS7_ILi1EEESI_SI_EEESC_SE_Li256ELb1ELb1ELb0ELb0EEENS1_19SingleTileSchedulerILb1ELb0ELb1ELi128EEEEEEEEEvNT_6ParamsE,@"STO_CUDA_ENTRY STV_DEFAULT"
_ZN7cutlass13device_kernelIN5flash19enable_sm80_to_sm89INS1_16FlashAttnFwdSm80INS1_25CollectiveMainloopFwdSm80ILi8ELi1ELb0EN4cute5tupleIJNS5_1CILi128EEENS7_ILi64EEENS7_ILi256EEEEEELi256ENS_6half_tEfNS_4arch4Sm80ELb0ELb1ELb1ELb1ELb1ELb0ELb1ELb0EEENS1_21CollectiveEpilogueFwdINS6_IJS8_SA_S9_EEENS6_IJNS7_ILi1EEESI_SI_EEESC_SE_Li256ELb1ELb1ELb0ELb0EEENS1_19SingleTileSchedulerILb1ELb0ELb1ELi128EEEEEEEEEvNT_6ParamsE:
[----:B------:R-:W-:Y:S01]  /*0000*/  LDC R1, c[0x0][0x28] ;  /* 0x00000a00ff017b82 */ /* 0x000fe20000000800 */
[----:B------:R-:W-:Y:S05]  /*0010*/  EXIT ;  /* 0x000000000000794d */ /* 0x000fea0003800000 */
.L_x_13:
        /* <DEDUP_REMOVED lines=14> */
.L_x_49:


//--------------------- .text._ZN7cutlass13device_kernelIN5flash19enable_sm80_to_sm89INS1_16FlashAttnFwdSm80INS1_25CollectiveMainloopFwdSm80ILi8ELi1ELb0EN4cute5tupleIJNS5_1CILi128EEENS7_ILi48EEENS7_ILi256EEEEEELi256ENS_6half_tEfNS_4arch4Sm80ELb0ELb1ELb1ELb1ELb1ELb1ELb1ELb0EEENS1_21CollectiveEpilogueFwdINS6_IJS8_SA_S9_EEENS6_IJNS7_ILi1EEESI_SI_EEESC_SE_Li256ELb1ELb1ELb0ELb0EEENS1_19SingleTileSchedulerILb1ELb0ELb1ELi128EEEEEEEEEvNT_6ParamsE --------------------------
	.section	.text._ZN7cutlass13device_kernelIN5flash19enable_sm80_to_sm89INS1_16FlashAttnFwdSm80INS1_25CollectiveMainloopFwdSm80ILi8ELi1ELb0EN4cute5tupleIJNS5_1CILi128EEENS7_ILi48EEENS7_ILi256EEEEEELi256ENS_6half_tEfNS_4arch4Sm80ELb0ELb1ELb1ELb1ELb1ELb1ELb1ELb0EEENS1_21CollectiveEpilogueFwdINS6_IJS8_SA_S9_EEENS6_IJNS7_ILi1EEESI_SI_EEESC_SE_Li256ELb1ELb1ELb0ELb0EEENS1_19SingleTileSchedulerILb1ELb0ELb1ELi128EEEEEEEEEvNT_6ParamsE,"ax",@progbits
	.align	128
.text._ZN7cutlass13device_kernelIN5flash19enable_sm80_to_sm89INS1_16FlashAttnFwdSm80INS1_25CollectiveMainloopFwdSm80ILi8ELi1ELb0EN4cute5tupleIJNS5_1CILi128EEENS7_ILi48EEENS7_ILi256EEEEEELi256ENS_6half_tEfNS_4arch4Sm80ELb0ELb1ELb1ELb1ELb1ELb1ELb1ELb0EEENS1_21CollectiveEpilogueFwdINS6_IJS8_SA_S9_EEENS6_IJNS7_ILi1EEESI_SI_EEESC_SE_Li256ELb1ELb1ELb0ELb0EEENS1_19SingleTileSchedulerILb1ELb0ELb1ELi128EEEEEEEEEvNT_6ParamsE:
        .type           _ZN7cutlass13device_kernelIN5flash19enable_sm80_to_sm89INS1_16FlashAttnFwdSm80INS1_25CollectiveMainloopFwdSm80ILi8ELi1ELb0EN4cute5tupleIJNS5_1CILi128EEENS7_ILi48EEENS7_ILi256EEEEEELi256ENS_6half_tEfNS_4arch4Sm80ELb0ELb1ELb1ELb1ELb1ELb1ELb1ELb0EEENS1_21CollectiveEpilogueFwdINS6_IJS8_SA_S9_EEENS6_IJNS7_ILi1EEESI_SI_EEESC_SE_Li256ELb1ELb1ELb0ELb0EEENS1_19SingleTileSchedulerILb1ELb0ELb1ELi128EEEEEEEEEvNT_6ParamsE,@function
        .size           _ZN7cutlass13device_kernelIN5flash19enable_sm80_to_sm89INS1_16FlashAttnFwdSm80INS1_25CollectiveMainloopFwdSm80ILi8ELi1ELb0EN4cute5tupleIJNS5_1CILi128EEENS7_ILi48EEENS7_ILi256EEEEEELi256ENS_6half_tEfNS_4arch4Sm80ELb0ELb1ELb1ELb1ELb1ELb1ELb1ELb0EEENS1_21CollectiveEpilogueFwdINS6_IJS8_SA_S9_EEENS6_IJNS7_ILi1EEESI_SI_EEESC_SE_Li256ELb1ELb1ELb0ELb0EEENS1_19SingleTileSchedulerILb1ELb0ELb1ELi128EEEEEEEEEvNT_6ParamsE,(.L_x_50 - _ZN7cutlass13device_kernelIN5flash19enable_sm80_to_sm89INS1_16FlashAttnFwdSm80INS1_25CollectiveMainloopFwdSm80ILi8ELi1ELb0EN4cute5tupleIJNS5_1CILi128EEENS7_ILi48EEENS7_ILi256EEEEEELi256ENS_6half_tEfNS_4arch4Sm80ELb0ELb1ELb1ELb1ELb1ELb1ELb1ELb0EEENS1_21CollectiveEpilogueFwdINS6_IJS8_SA_S9_EEENS6_IJNS7_ILi1EEESI_SI_EEESC_SE_Li256ELb1ELb1ELb0ELb0EEENS1_19SingleTileSchedulerILb1ELb0ELb1ELi128EEEEEEEEEvNT_6ParamsE)
        .other          _ZN7cutlass13device_kernelIN5flash19enable_sm80_to_sm89INS1_16FlashAttnFwdSm80INS1_25CollectiveMainloopFwdSm80ILi8ELi1ELb0EN4cute5tupleIJNS5_1CILi128EEENS7_ILi48EEENS7_ILi256EEEEEELi256ENS_6half_tEfNS_4arch4Sm80ELb0ELb1ELb1ELb1ELb1ELb1ELb1ELb0EEENS1_21CollectiveEpilogueFwdINS6_IJS8_SA_S9_EEENS6_IJNS7_ILi1EEESI_SI_EEESC_SE_Li256ELb1ELb1ELb0ELb0EEENS1_19SingleTileSchedulerILb1ELb0ELb1ELi128EEEEEEEEEvNT_6ParamsE,@"STO_CUDA_ENTRY STV_DEFAULT"
_ZN7cutlass13device_kernelIN5flash19enable_sm80_to_sm89INS1_16FlashAttnFwdSm80INS1_25CollectiveMainloopFwdSm80ILi8ELi1ELb0EN4cute5tupleIJNS5_1CILi128EEENS7_ILi48EEENS7_ILi256EEEEEELi256ENS_6half_tEfNS_4arch4Sm80ELb0ELb1ELb1ELb1ELb1ELb1ELb1ELb0EEENS1_21CollectiveEpilogueFwdINS6_IJS8_SA_S9_EEENS6_IJNS7_ILi1EEESI_SI_EEESC_SE_Li256ELb1ELb1ELb0ELb0EEENS1_19SingleTileSchedulerILb1ELb0ELb1ELi128EEEEEEEEEvNT_6ParamsE:
[----:B------:R-:W-:Y:S01]  /*0000*/  LDC R1, c[0x0][0x28] ;  /* 0x00000a00ff017b82 */ /* 0x000fe20000000800 */
[----:B------:R-:W-:Y:S05]  /*0010*/  EXIT ;  /* 0x000000000000794d */ /* 0x000fea0003800000 */
.L_x_14:
        /* <DEDUP_REMOVED lines=14> */
.L_x_50:


//--------------------- .text._ZN7cutlass13device_kernelIN5flash19enable_sm80_to_sm89INS1_16FlashAttnFwdSm80INS1_25CollectiveMainloopFwdSm80ILi8ELi1ELb0EN4cute5tupleIJNS5_1CILi128EEENS7_ILi96EEENS7_ILi256EEEEEELi256ENS_6half_tEfNS_4arch4Sm80ELb1ELb0ELb1ELb0ELb1ELb0ELb1ELb0EEENS1_21CollectiveEpilogueFwdINS6_IJS8_SA_S9_EEENS6_IJNS7_ILi1EEESI_SI_EEESC_SE_Li256ELb0ELb1ELb0ELb0EEENS1_30DynamicPersistentTileSchedulerILi256ELi256ELb0ELb1ELb0EEEEEEEEEvNT_6ParamsE --------------------------
	.section	.text._ZN7cutlass13device_kernelIN5flash19enable_sm80_to_sm89INS1_16FlashAttnFwdSm80INS1_25CollectiveMainloopFwdSm80ILi8ELi1ELb0EN4cute5tupleIJNS5_1CILi128EEENS7_ILi96EEENS7_ILi256EEEEEELi256ENS_6half_tEfNS_4arch4Sm80ELb1ELb0ELb1ELb0ELb1ELb0ELb1ELb0EEENS1_21CollectiveEpilogueFwdINS6_IJS8_SA_S9_EEENS6_IJNS7_ILi1EEESI_SI_EEESC_SE_Li256ELb0ELb1ELb0ELb0EEENS1_30DynamicPersistentTileSchedulerILi256ELi256ELb0ELb1ELb0EEEEEEEEEvNT_6ParamsE,"ax",@progbits
	.align	128
.text._ZN7cutlass13device_kernelIN5flash19enable_sm80_to_sm89INS1_16FlashAttnFwdSm80INS1_25CollectiveMainloopFwdSm80ILi8ELi1ELb0EN4cute5tupleIJNS5_1CILi128EEENS7_ILi96EEENS7_ILi256EEEEEELi256ENS_6half_tEfNS_4arch4Sm80ELb1ELb0ELb1ELb0ELb1ELb0ELb1ELb0EEENS1_21CollectiveEpilogueFwdINS6_IJS8_SA_S9_EEENS6_IJNS7_ILi1EEESI_SI_EEESC_SE_Li256ELb0ELb1ELb0ELb0EEENS1_30DynamicPersistentTileSchedulerILi256ELi256ELb0ELb1ELb0EEEEEEEEEvNT_6ParamsE:
        .type           _ZN7cutlass13device_kernelIN5flash19enable_sm80_to_sm89INS1_16FlashAttnFwdSm80INS1_25CollectiveMainloopFwdSm80ILi8ELi1ELb0EN4cute5tupleIJNS5_1CILi128EEENS7_ILi96EEENS7_ILi256EEEEEELi256ENS_6half_tEfNS_4arch4Sm80ELb1ELb0ELb1ELb0ELb1ELb0ELb1ELb0EEENS1_21CollectiveEpilogueFwdINS6_IJS8_SA_S9_EEENS6_IJNS7_ILi1EEESI_SI_EEESC_SE_Li256ELb0ELb1ELb0ELb0EEENS1_30DynamicPersistentTileSchedulerILi256ELi256ELb0ELb1ELb0EEEEEEEEEvNT_6ParamsE,@function
        .size           _ZN7cutlass13device_kernelIN5flash19enable_sm80_to_sm89INS1_16FlashAttnFwdSm80INS1_25CollectiveMainloopFwdSm80ILi8ELi1ELb0EN4cute5tupleIJNS5_1CILi128EEENS7_ILi96EEENS7_ILi256EEEEEELi256ENS_6half_tEfNS_4arch4Sm80ELb1ELb0ELb1ELb0ELb1ELb0ELb1ELb0EEENS1_21CollectiveEpilogueFwdINS6_IJS8_SA_S9_EEENS6_IJNS7_ILi1EEESI_SI_EEESC_SE_Li256ELb0ELb1ELb0ELb0EEENS1_30DynamicPersistentTileSchedulerILi256ELi256ELb0ELb1ELb0EEEEEEEEEvNT_6ParamsE,(.L_x_51 - _ZN7cutlass13device_kernelIN5flash19enable_sm80_to_sm89INS1_16FlashAttnFwdSm80INS1_25CollectiveMainloopFwdSm80ILi8ELi1ELb0EN4cute5tupleIJNS5_1CILi128EEENS7_ILi96EEENS7_ILi256EEEEEELi256ENS_6half_tEfNS_4arch4Sm80ELb1ELb0ELb1ELb0ELb1ELb0ELb1ELb0EEENS1_21CollectiveEpilogueFwdINS6_IJS8_SA_S9_EEENS6_IJNS7_ILi1EEESI_SI_EEESC_SE_Li256ELb0ELb1ELb0ELb0EEENS1_30DynamicPersistentTileSchedulerILi256ELi256ELb0ELb1ELb0EEEEEEEEEvNT_6ParamsE)
        .other          _ZN7cutlass13device_kernelIN5flash19enable_sm80_to_sm89INS1_16FlashAttnFwdSm80INS1_25CollectiveMainloopFwdSm80ILi8ELi1ELb0EN4cute5tupleIJNS5_1CILi128EEENS7_ILi96EEENS7_ILi256EEEEEELi256ENS_6half_tEfNS_4arch4Sm80ELb1ELb0ELb1ELb0ELb1ELb0ELb1ELb0EEENS1_21CollectiveEpilogueFwdINS6_IJS8_SA_S9_EEENS6_IJNS7_ILi1EEESI_SI_EEESC_SE_Li256ELb0ELb1ELb0ELb0EEENS1_30DynamicPersistentTileSchedulerILi256ELi256ELb0ELb1ELb0EEEEEEEEEvNT_6ParamsE,@"STO_CUDA_ENTRY STV_DEFAULT"
_ZN7cutlass13device_kernelIN5flash19enable_sm80_to_sm89INS1_16FlashAttnFwdSm80INS1_25CollectiveMainloopFwdSm80ILi8ELi1ELb0EN4cute5tupleIJNS5_1CILi128EEENS7_ILi96EEENS7_ILi256EEEEEELi256ENS_6half_tEfNS_4arch4Sm80ELb1ELb0ELb1ELb0ELb1ELb0ELb1ELb0EEENS1_21CollectiveEpilogueFwdINS6_IJS8_SA_S9_EEENS6_IJNS7_ILi1EEESI_SI_EEESC_SE_Li256ELb0ELb1ELb0ELb0EEENS1_30DynamicPersistentTileSchedulerILi256ELi256ELb0ELb1ELb0EEEEEEEEEvNT_6ParamsE:
[----:B------:R-:W-:Y:S01]  /*0000*/  LDC R1, c[0x0][0x28] ;  /* 0x00000a00ff017b82 */ /* 0x000fe20000000800 */
[----:B------:R-:W-:Y:S05]  /*0010*/  EXIT ;  /* 0x000000000000794d */ /* 0x000fea0003800000 */
.L_x_15:
        /* <DEDUP_REMOVED lines=14> */
.L_x_51:


//--------------------- .text._ZN7cutlass13device_kernelIN5flash19enable_sm80_to_sm89INS1_16FlashAttnFwdSm80INS1_25CollectiveMainloopFwdSm80ILi8ELi1ELb0EN4cute5tupleIJNS5_1CILi128EEENS7_ILi96EEENS7_ILi256EEEEEELi256ENS_6half_tEfNS_4arch4Sm80ELb1ELb0ELb1ELb1ELb1ELb0ELb1ELb0EEENS1_21CollectiveEpilogueFwdINS6_IJS8_SA_S9_EEENS6_IJNS7_ILi1EEESI_SI_EEESC_SE_Li256ELb1ELb1ELb0ELb0EEENS1_19SingleTileSchedulerILb1ELb0ELb1ELi128EEEEEEEEEvNT_6ParamsE --------------------------
	.section	.text._ZN7cutlass13device_kernelIN5flash19enable_sm80_to_sm89INS1_16FlashAttnFwdSm80INS1_25CollectiveMainloopFwdSm80ILi8ELi1ELb0EN4cute5tupleIJNS5_1CILi128EEENS7_ILi96EEENS7_ILi256EEEEEELi256ENS_6half_tEfNS_4arch4Sm80ELb1ELb0ELb1ELb1ELb1ELb0ELb1ELb0EEENS1_21CollectiveEpilogueFwdINS6_IJS8_SA_S9_EEENS6_IJNS7_ILi1EEESI_SI_EEESC_SE_Li256ELb1ELb1ELb0ELb0EEENS1_19SingleTileSchedulerILb1ELb0ELb1ELi128EEEEEEEEEvNT_6ParamsE,"ax",@progbits
	.align	128
.text._ZN7cutlass13device_kernelIN5flash19enable_sm80_to_sm89INS1_16FlashAttnFwdSm80INS1_25CollectiveMainloopFwdSm80ILi8ELi1ELb0EN4cute5tupleIJNS5_1CILi128EEENS7_ILi96EEENS7_ILi256EEEEEELi256ENS_6half_tEfNS_4arch4Sm80ELb1ELb0ELb1ELb1ELb1ELb0ELb1ELb0EEENS1_21CollectiveEpilogueFwdINS6_IJS8_SA_S9_EEENS6_IJNS7_ILi1EEESI_SI_EEESC_SE_Li256ELb1ELb1ELb0ELb0EEENS1_19SingleTileSchedulerILb1ELb0ELb1ELi128EEEEEEEEEvNT_6ParamsE:
        .type           _ZN7cutlass13device_kernelIN5flash19enable_sm80_to_sm89INS1_16FlashAttnFwdSm80INS1_25CollectiveMainloopFwdSm80ILi8ELi1ELb0EN4cute5tupleIJNS5_1CILi128EEENS7_ILi96EEENS7_ILi256EEEEEELi256ENS_6half_tEfNS_4arch4Sm80ELb1ELb0ELb1ELb1ELb1ELb0ELb1ELb0EEENS1_21CollectiveEpilogueFwdINS6_IJS8_SA_S9_EEENS6_IJNS7_ILi1EEESI_SI_EEESC_SE_Li256ELb1ELb1ELb0ELb0EEENS1_19SingleTileSchedulerILb1ELb0ELb1ELi128EEEEEEEEEvNT_6ParamsE,@function
        .size           _ZN7cutlass13device_kernelIN5flash19enable_sm80_to_sm89INS1_16FlashAttnFwdSm80INS1_25CollectiveMainloopFwdSm80ILi8ELi1ELb0EN4cute5tupleIJNS5_1CILi128EEENS7_ILi96EEENS7_ILi256EEEEEELi256ENS_6half_tEfNS_4arch4Sm80ELb1ELb0ELb1ELb1ELb1ELb0ELb1ELb0EEENS1_21CollectiveEpilogueFwdINS6_IJS8_SA_S9_EEENS6_IJNS7_ILi1EEESI_SI_EEESC_SE_Li256ELb1ELb1ELb0ELb0EEENS1_19SingleTileSchedulerILb1ELb0ELb1ELi128EEEEEEEEEvNT_6ParamsE,(.L_x_52 - _ZN7cutlass13device_kernelIN5flash19enable_sm80_to_sm89INS1_16FlashAttnFwdSm80INS1_25CollectiveMainloopFwdSm80ILi8ELi1ELb0EN4cute5tupleIJNS5_1CILi128EEENS7_ILi96EEENS7_ILi256EEEEEELi256ENS_6half_tEfNS_4arch4Sm80ELb1ELb0ELb1ELb1ELb1ELb0ELb1ELb0EEENS1_21CollectiveEpilogueFwdINS6_IJS8_SA_S9_EEENS6_IJNS7_ILi1EEESI_SI_EEESC_SE_Li256ELb1ELb1ELb0ELb0EEENS1_19SingleTileSchedulerILb1ELb0ELb1ELi128EEEEEEEEEvNT_6ParamsE)
        .other          _ZN7cutlass13device_kernelIN5flash19enable_sm80_to_sm89INS1_16FlashAttnFwdSm80INS1_25CollectiveMainloopFwdSm80ILi8ELi1ELb0EN4cute5tupleIJNS5_1CILi128EEENS7_ILi96EEENS7_ILi256EEEEEELi256ENS_6half_tEfNS_4arch4Sm80ELb1ELb0ELb1ELb1ELb1ELb0ELb1ELb0EEENS1_21CollectiveEpilogueFwdINS6_IJS8_SA_S9_EEENS6_IJNS7_ILi1EEESI_SI_EEESC_SE_Li256ELb1ELb1ELb0ELb0EEENS1_19SingleTileSchedulerILb1ELb0ELb1ELi128EEEEEEEEEvNT_6ParamsE,@"STO_CUDA_ENTRY STV_DEFAULT"
_ZN7cutlass13device_kernelIN5flash19enable_sm80_to_sm89INS1_16FlashAttnFwdSm80INS1_25CollectiveMainloopFwdSm80ILi8ELi1ELb0EN4cute5tupleIJNS5_1CILi128EEENS7_ILi96EEENS7_ILi256EEEEEELi256ENS_6half_tEfNS_4arch4Sm80ELb1ELb0ELb1ELb1ELb1ELb0ELb1ELb0EEENS1_21CollectiveEpilogueFwdINS6_IJS8_SA_S9_EEENS6_IJNS7_ILi1EEESI_SI_EEESC_SE_Li256ELb1ELb1ELb0ELb0EEENS1_19SingleTileSchedulerILb1ELb0ELb1ELi128EEEEEEEEEvNT_6ParamsE:
[----:B------:R-:W-:Y:S01]  /*0000*/  LDC R1, c[0x0][0x28] ;  /* 0x00000a00ff017b82 */ /* 0x000fe20000000800 */
[----:B------:R-:W-:Y:S05]  /*0010*/  EXIT ;  /* 0x000000000000794d */ /* 0x000fea0003800000 */
.L_x_16:
        /* <DEDUP_REMOVED lines=14> */
.L_x_52:


//--------------------- .text._ZN7cutlass13device_kernelIN5flash19enable_sm80_to_sm89INS1_16FlashAttnFwdSm80INS1_25CollectiveMainloopFwdSm80ILi8ELi1ELb0EN4cute5tupleIJNS5_1CILi128EEENS7_ILi48EEENS7_ILi256EEEEEELi256ENS_6half_tEfNS_4arch4Sm80ELb1ELb0ELb1ELb1ELb1ELb1ELb1ELb0EEENS1_21CollectiveEpilogueFwdINS6_IJS8_SA_S9_EEENS6_IJNS7_ILi1EEESI_SI_EEESC_SE_Li256ELb1ELb1ELb0ELb0EEENS1_19SingleTileSchedulerILb1ELb0ELb1ELi128EEEEEEEEEvNT_6ParamsE --------------------------
	.section	.text._ZN7cutlass13device_kernelIN5flash19enable_sm80_to_sm89INS1_16FlashAttnFwdSm80INS1_25CollectiveMainloopFwdSm80ILi8ELi1ELb0EN4cute5tupleIJNS5_1CILi128EEENS7_ILi48EEENS7_ILi256EEEEEELi256ENS_6half_tEfNS_4arch4Sm80ELb1ELb0ELb1ELb1ELb1ELb1ELb1ELb0EEENS1_21CollectiveEpilogueFwdINS6_IJS8_SA_S9_EEENS6_IJNS7_ILi1EEESI_SI_EEESC_SE_Li256ELb1ELb1ELb0ELb0EEENS1_19SingleTileSchedulerILb1ELb0ELb1ELi128EEEEEEEEEvNT_6ParamsE,"ax",@progbits
	.align	128
.text._ZN7cutlass13device_kernelIN5flash19enable_sm80_to_sm89INS1_16FlashAttnFwdSm80INS1_25CollectiveMainloopFwdSm80ILi8ELi1ELb0EN4cute5tupleIJNS5_1CILi128EEENS7_ILi48EEENS7_ILi256EEEEEELi256ENS_6half_tEfNS_4arch4Sm80ELb1ELb0ELb1ELb1ELb1ELb1ELb1ELb0EEENS1_21CollectiveEpilogueFwdINS6_IJS8_SA_S9_EEENS6_IJNS7_ILi1EEESI_SI_EEESC_SE_Li256ELb1ELb1ELb0ELb0EEENS1_19SingleTileSchedulerILb1ELb0ELb1ELi128EEEEEEEEEvNT_6ParamsE:
        .type           _ZN7cutlass13device_kernelIN5flash19enable_sm80_to_sm89INS1_16FlashAttnFwdSm80INS1_25CollectiveMainloopFwdSm80ILi8ELi1ELb0EN4cute5tupleIJNS5_1CILi128EEENS7_ILi48EEENS7_ILi256EEEEEELi256ENS_6half_tEfNS_4arch4Sm80ELb1ELb0ELb1ELb1ELb1ELb1ELb1ELb0EEENS1_21CollectiveEpilogueFwdINS6_IJS8_SA_S9_EEENS6_IJNS7_ILi1EEESI_SI_EEESC_SE_Li256ELb1ELb1ELb0ELb0EEENS1_19SingleTileSchedulerILb1ELb0ELb1ELi128EEEEEEEEEvNT_6ParamsE,@function
        .size           _ZN7cutlass13device_kernelIN5flash19enable_sm80_to_sm89INS1_16FlashAttnFwdSm80INS1_25CollectiveMainloopFwdSm80ILi8ELi1ELb0EN4cute5tupleIJNS5_1CILi128EEENS7_ILi48EEENS7_ILi256EEEEEELi256ENS_6half_tEfNS_4arch4Sm80ELb1ELb0ELb1ELb1ELb1ELb1ELb1ELb0EEENS1_21CollectiveEpilogueFwdINS6_IJS8_SA_S9_EEENS6_IJNS7_ILi1EEESI_SI_EEESC_SE_Li256ELb1ELb1ELb0ELb0EEENS1_19SingleTileSchedulerILb1ELb0ELb1ELi128EEEEEEEEEvNT_6ParamsE,(.L_x_53 - _ZN7cutlass13device_kernelIN5flash19enable_sm80_to_sm89INS1_16FlashAttnFwdSm80INS1_25CollectiveMainloopFwdSm80ILi8ELi1ELb0EN4cute5tupleIJNS5_1CILi128EEENS7_ILi48EEENS7_ILi256EEEEEELi256ENS_6half_tEfNS_4arch4Sm80ELb1ELb0ELb1ELb1ELb1ELb1ELb1ELb0EEENS1_21CollectiveEpilogueFwdINS6_IJS8_SA_S9_EEENS6_IJNS7_ILi1EEESI_SI_EEESC_SE_Li256ELb1ELb1ELb0ELb0EEENS1_19SingleTileSchedulerILb1ELb0ELb1ELi128EEEEEEEEEvNT_6ParamsE)
        .other          _ZN7cutlass13device_kernelIN5flash19enable_sm80_to_sm89INS1_16FlashAttnFwdSm80INS1_25CollectiveMainloopFwdSm80ILi8ELi1ELb0EN4cute5tupleIJNS5_1CILi128EEENS7_ILi48EEENS7_ILi256EEEEEELi256ENS_6half_tEfNS_4arch4Sm80ELb1ELb0ELb1ELb1ELb1ELb1ELb1ELb0EEENS1_21CollectiveEpilogueFwdINS6_IJS8_SA_S9_EEENS6_IJNS7_ILi1EEESI_SI_EEESC_SE_Li256ELb1ELb1ELb0ELb0EEENS1_19SingleTileSchedulerILb1ELb0ELb1ELi128EEEEEEEEEvNT_6ParamsE,@"STO_CUDA_ENTRY STV_DEFAULT"
_ZN7cutlass13device_kernelIN5flash19enable_sm80_to_sm89INS1_16FlashAttnFwdSm80INS1_25CollectiveMainloopFwdSm80ILi8ELi1ELb0EN4cute5tupleIJNS5_1CILi128EEENS7_ILi48EEENS7_ILi256EEEEEELi256ENS_6half_tEfNS_4arch4Sm80ELb1ELb0ELb1ELb1ELb1ELb1ELb1ELb0EEENS1_21CollectiveEpilogueFwdINS6_IJS8_SA_S9_EEENS6_IJNS7_ILi1EEESI_SI_EEESC_SE_Li256ELb1ELb1ELb0ELb0EEENS1_19SingleTileSchedulerILb1ELb0ELb1ELi128EEEEEEEEEvNT_6ParamsE:
[----:B------:R-:W-:Y:S01]  /*0000*/  LDC R1, c[0x0][0x28] ;  /* 0x00000a00ff017b82 */ /* 0x000fe20000000800 */
[----:B------:R-:W-:Y:S05]  /*0010*/  EXIT ;  /* 0x000000000000794d */ /* 0x000fea0003800000 */
.L_x_17:
        /* <DEDUP_REMOVED lines=14> */
.L_x_53:


//--------------------- .text._ZN7cutlass13device_kernelIN5flash19enable_sm80_to_sm89INS1_16FlashAttnFwdSm80INS1_25CollectiveMainloopFwdSm80ILi8ELi1ELb1EN4cute5tupleIJNS5_1CILi128EEENS7_ILi64EEENS7_ILi256EEEEEELi256ENS_6half_tEfNS_4arch4Sm80ELb0ELb0ELb0ELb0ELb1ELb0ELb1ELb0EEENS1_21CollectiveEpilogueFwdINS6_IJS8_SA_S9_EEENS6_IJNS7_ILi1EEESI_SI_EEESC_SE_Li256ELb0ELb1ELb0ELb0EEENS1_19SingleTileSchedulerILb0ELb0ELb1ELi128EEEEEEEEEvNT_6ParamsE --------------------------
	.section	.text._ZN7cutlass13device_kernelIN5flash19enable_sm80_to_sm89INS1_16FlashAttnFwdSm80INS1_25CollectiveMainloopFwdSm80ILi8ELi1ELb1EN4cute5tupleIJNS5_1CILi128EEENS7_ILi64EEENS7_ILi256EEEEEELi256ENS_6half_tEfNS_4arch4Sm80ELb0ELb0ELb0ELb0ELb1ELb0ELb1ELb0EEENS1_21CollectiveEpilogueFwdINS6_IJS8_SA_S9_EEENS6_IJNS7_ILi1EEESI_SI_EEESC_SE_Li256ELb0ELb1ELb0ELb0EEENS1_19SingleTileSchedulerILb0ELb0ELb1ELi128EEEEEEEEEvNT_6ParamsE,"ax",@progbits
	.align	128
.text._ZN7cutlass13device_kernelIN5flash19enable_sm80_to_sm89INS1_16FlashAttnFwdSm80INS1_25CollectiveMainloopFwdSm80ILi8ELi1ELb1EN4cute5tupleIJNS5_1CILi128EEENS7_ILi64EEENS7_ILi256EEEEEELi256ENS_6half_tEfNS_4arch4Sm80ELb0ELb0ELb0ELb0ELb1ELb0ELb1ELb0EEENS1_21CollectiveEpilogueFwdINS6_IJS8_SA_S9_EEENS6_IJNS7_ILi1EEESI_SI_EEESC_SE_Li256ELb0ELb1ELb0ELb0EEENS1_19SingleTileSchedulerILb0ELb0ELb1ELi128EEEEEEEEEvNT_6ParamsE:
        .type           _ZN7cutlass13device_kernelIN5flash19enable_sm80_to_sm89INS1_16FlashAttnFwdSm80INS1_25CollectiveMainloopFwdSm80ILi8ELi1ELb1EN4cute5tupleIJNS5_1CILi128EEENS7_ILi64EEENS7_ILi256EEEEEELi256ENS_6half_tEfNS_4arch4Sm80ELb0ELb0ELb0ELb0ELb1ELb0ELb1ELb0EEENS1_21CollectiveEpilogueFwdINS6_IJS8_SA_S9_EEENS6_IJNS7_ILi1EEESI_SI_EEESC_SE_Li256ELb0ELb1ELb0ELb0EEENS1_19SingleTileSchedulerILb0ELb0ELb1ELi128EEEEEEEEEvNT_6ParamsE,@function
        .size           _ZN7cutlass13device_kernelIN5flash19enable_sm80_to_sm89INS1_16FlashAttnFwdSm80INS1_25CollectiveMainloopFwdSm80ILi8ELi1ELb1EN4cute5tupleIJNS5_1CILi128EEENS7_ILi64EEENS7_ILi256EEEEEELi256ENS_6half_tEfNS_4arch4Sm80ELb0ELb0ELb0ELb0ELb1ELb0ELb1ELb0EEENS1_21CollectiveEpilogueFwdINS6_IJS8_SA_S9_EEENS6_IJNS7_ILi1EEESI_SI_EEESC_SE_Li256ELb0ELb1ELb0ELb0EEENS1_19SingleTileSchedulerILb0ELb0ELb1ELi128EEEEEEEEEvNT_6ParamsE,(.L_x_54 - _ZN7cutlass13device_kernelIN5flash19enable_sm80_to_sm89INS1_16FlashAttnFwdSm80INS1_25CollectiveMainloopFwdSm80ILi8ELi1ELb1EN4cute5tupleIJNS5_1CILi128EEENS7_ILi64EEENS7_ILi256EEEEEELi256ENS_6half_tEfNS_4arch4Sm80ELb0ELb0ELb0ELb0ELb1ELb0ELb1ELb0EEENS1_21CollectiveEpilogueFwdINS6_IJS8_SA_S9_EEENS6_IJNS7_ILi1EEESI_SI_EEESC_SE_Li256ELb0ELb1ELb0ELb0EEENS1_19SingleTileSchedulerILb0ELb0ELb1ELi128EEEEEEEEEvNT_6ParamsE)
        .other          _ZN7cutlass13device_kernelIN5flash19enable_sm80_to_sm89INS1_16FlashAttnFwdSm80INS1_25CollectiveMainloopFwdSm80ILi8ELi1ELb1EN4cute5tupleIJNS5_1CILi128EEENS7_ILi64EEENS7_ILi256EEEEEELi256ENS_6half_tEfNS_4arch4Sm80ELb0ELb0ELb0ELb0ELb1ELb0ELb1ELb0EEENS1_21CollectiveEpilogueFwdINS6_IJS8_SA_S9_EEENS6_IJNS7_ILi1EEESI_SI_EEESC_SE_Li256ELb0ELb1ELb0ELb0EEENS1_19SingleTileSchedulerILb0ELb0ELb1ELi128EEEEEEEEEvNT_6ParamsE,@"STO_CUDA_ENTRY STV_DEFAULT"
_ZN7cutlass13device_kernelIN5flash19enable_sm80_to_sm89INS1_16FlashAttnFwdSm80INS1_25CollectiveMainloopFwdSm80ILi8ELi1ELb1EN4cute5tupleIJNS5_1CILi128EEENS7_ILi64EEENS7_ILi256EEEEEELi256ENS_6half_tEfNS_4arch4Sm80ELb0ELb0ELb0ELb0ELb1ELb0ELb1ELb0EEENS1_21CollectiveEpilogueFwdINS6_IJS8_SA_S9_EEENS6_IJNS7_ILi1EEESI_SI_EEESC_SE_Li256ELb0ELb1ELb0ELb0EEENS1_19SingleTileSchedulerILb0ELb0ELb1ELi128EEEEEEEEEvNT_6ParamsE:
[----:B------:R-:W-:Y:S01]  /*0000*/  LDC R1, c[0x0][0x28] ;  /* 0x00000a00ff017b82 */ /* 0x000fe20000000800 */
[----:B------:R-:W-:Y:S05]  /*0010*/  EXIT ;  /* 0x000000000000794d */ /* 0x000fea0003800000 */
.L_x_18:
        /* <DEDUP_REMOVED lines=14> */
.L_x_54:


//--------------------- .text._ZN7cutlass13device_kernelIN5flash19enable_sm80_to_sm89INS1_16FlashAttnFwdSm80INS1_25CollectiveMainloopFwdSm80ILi8ELi1ELb1EN4cute5tupleIJNS5_1CILi128EEENS7_ILi64EEENS7_ILi256EEEEEELi256ENS_6half_tEfNS_4arch4Sm80ELb0ELb0ELb0ELb1ELb1ELb0ELb1ELb0EEENS1_21CollectiveEpilogueFwdINS6_IJS8_SA_S9_EEENS6_IJNS7_ILi1EEESI_SI_EEESC_SE_Li256ELb1ELb1ELb0ELb0EEENS1_19SingleTileSchedulerILb1ELb0ELb1ELi128EEEEEEEEEvNT_6ParamsE --------------------------
	.section	.text._ZN7cutlass13device_kernelIN5flash19enable_sm80_to_sm89INS1_16FlashAttnFwdSm80INS1_25CollectiveMainloopFwdSm80ILi8ELi1ELb1EN4cute5tupleIJNS5_1CILi128EEENS7_ILi64EEENS7_ILi256EEEEEELi256ENS_6half_tEfNS_4arch4Sm80ELb0ELb0ELb0ELb1ELb1ELb0ELb1ELb0EEENS1_21CollectiveEpilogueFwdINS6_IJS8_SA_S9_EEENS6_IJNS7_ILi1EEESI_SI_EEESC_SE_Li256ELb1ELb1ELb0ELb0EEENS1_19SingleTileSchedulerILb1ELb0ELb1ELi128EEEEEEEEEvNT_6ParamsE,"ax",@progbits
	.align	128
.text._ZN7cutlass13device_kernelIN5flash19enable_sm80_to_sm89INS1_16FlashAttnFwdSm80INS1_25CollectiveMainloopFwdSm80ILi8ELi1ELb1EN4cute5tupleIJNS5_1CILi128EEENS7_ILi64EEENS7_ILi256EEEEEELi256ENS_6half_tEfNS_4arch4Sm80ELb0ELb0ELb0ELb1ELb1ELb0ELb1ELb0EEENS1_21CollectiveEpilogueFwdINS6_IJS8_SA_S9_EEENS6_IJNS7_ILi1EEESI_SI_EEESC_SE_Li256ELb1ELb1ELb0ELb0EEENS1_19SingleTileSchedulerILb1ELb0ELb1ELi128EEEEEEEEEvNT_6ParamsE:
        .type           _ZN7cutlass13device_kernelIN5flash19enable_sm80_to_sm89INS1_16FlashAttnFwdSm80INS1_25CollectiveMainloopFwdSm80ILi8ELi1ELb1EN4cute5tupleIJNS5_1CILi128EEENS7_ILi64EEENS7_ILi256EEEEEELi256ENS_6half_tEfNS_4arch4Sm80ELb0ELb0ELb0ELb1ELb1ELb0ELb1ELb0EEENS1_21CollectiveEpilogueFwdINS6_IJS8_SA_S9_EEENS6_IJNS7_ILi1EEESI_SI_EEESC_SE_Li256ELb1ELb1ELb0ELb0EEENS1_19SingleTileSchedulerILb1ELb0ELb1ELi128EEEEEEEEEvNT_6ParamsE,@function
        .size           _ZN7cutlass13device_kernelIN5flash19enable_sm80_to_sm89INS1_16FlashAttnFwdSm80INS1_25CollectiveMainloopFwdSm80ILi8ELi1ELb1EN4cute5tupleIJNS5_1CILi128EEENS7_ILi64EEENS7_ILi256EEEEEELi256ENS_6half_tEfNS_4arch4Sm80ELb0ELb0ELb0ELb1ELb1ELb0ELb1ELb0EEENS1_21CollectiveEpilogueFwdINS6_IJS8_SA_S9_EEENS6_IJNS7_ILi1EEESI_SI_EEESC_SE_Li256ELb1ELb1ELb0ELb0EEENS1_19SingleTileSchedulerILb1ELb0ELb1ELi128EEEEEEEEEvNT_6ParamsE,(.L_x_55 - _ZN7cutlass13device_kernelIN5flash19enable_sm80_to_sm89INS1_16FlashAttnFwdSm80INS1_25CollectiveMainloopFwdSm80ILi8ELi1ELb1EN4cute5tupleIJNS5_1CILi128EEENS7_ILi64EEENS7_ILi256EEEEEELi256ENS_6half_tEfNS_4arch4Sm80ELb0ELb0ELb0ELb1ELb1ELb0ELb1ELb0EEENS1_21CollectiveEpilogueFwdINS6_IJS8_SA_S9_EEENS6_IJNS7_ILi1EEESI_SI_EEESC_SE_Li256ELb1ELb1ELb0ELb0EEENS1_19SingleTileSchedulerILb1ELb0ELb1ELi128EEEEEEEEEvNT_6ParamsE)
        .other          _ZN7cutlass13device_kernelIN5flash19enable_sm80_to_sm89INS1_16FlashAttnFwdSm80INS1_25CollectiveMainloopFwdSm80ILi8ELi1ELb1EN4cute5tupleIJNS5_1CILi128EEENS7_ILi64EEENS7_ILi256EEEEEELi256ENS_6half_tEfNS_4arch4Sm80ELb0ELb0ELb0ELb1ELb1ELb0ELb1ELb0EEENS1_21CollectiveEpilogueFwdINS6_IJS8_SA_S9_EEENS6_IJNS7_ILi1EEESI_SI_EEESC_SE_Li256ELb1ELb1ELb0ELb0EEENS1_19SingleTileSchedulerILb1ELb0ELb1ELi128EEEEEEEEEvNT_6ParamsE,@"STO_CUDA_ENTRY STV_DEFAULT"
_ZN7cutlass13device_kernelIN5flash19enable_sm80_to_sm89INS1_16FlashAttnFwdSm80INS1_25CollectiveMainloopFwdSm80ILi8ELi1ELb1EN4cute5tupleIJNS5_1CILi128EEENS7_ILi64EEENS7_ILi256EEEEEELi256ENS_6half_tEfNS_4arch4Sm80ELb0ELb0ELb0ELb1ELb1ELb0ELb1ELb0EEENS1_21CollectiveEpilogueFwdINS6_IJS8_SA_S9_EEENS6_IJNS7_ILi1EEESI_SI_EEESC_SE_Li256ELb1ELb1ELb0ELb0EEENS1_19SingleTileSchedulerILb1ELb0ELb1ELi128EEEEEEEEEvNT_6ParamsE:
[----:B------:R-:W-:Y:S01]  /*0000*/  LDC R1, c[0x0][0x28] ;  /* 0x00000a00ff017b82 */ /* 0x000fe20000000800 */
[----:B------:R-:W-:Y:S05]  /*0010*/  EXIT ;  /* 0x000000000000794d */ /* 0x000fea0003800000 */
.L_x_19:
        /* <DEDUP_REMOVED lines=14> */
.L_x_55:


//--------------------- .text._ZN7cutlass13device_kernelIN5flash19enable_sm80_to_sm89INS1_16FlashAttnFwdSm80INS1_25CollectiveMainloopFwdSm80ILi8ELi1ELb0EN4cute5tupleIJNS5_1CILi128EEENS7_ILi32EEENS7_ILi256EEEEEELi256ENS_6half_tEfNS_4arch4Sm80ELb0ELb0ELb0ELb1ELb1ELb1ELb1ELb0EEENS1_21CollectiveEpilogueFwdINS6_IJS8_SA_S9_EEENS6_IJNS7_ILi1EEESI_SI_EEESC_SE_Li256ELb1ELb1ELb0ELb0EEENS1_19SingleTileSchedulerILb1ELb0ELb1ELi128EEEEEEEEEvNT_6ParamsE --------------------------
	.section	.text._ZN7cutlass13device_kernelIN5flash19enable_sm80_to_sm89INS1_16FlashAttnFwdSm80INS1_25CollectiveMainloopFwdSm80ILi8ELi1ELb0EN4cute5tupleIJNS5_1CILi128EEENS7_ILi32EEENS7_ILi256EEEEEELi256ENS_6half_tEfNS_4arch4Sm80ELb0ELb0ELb0ELb1ELb1ELb1ELb1ELb0EEENS1_21CollectiveEpilogueFwdINS6_IJS8_SA_S9_EEENS6_IJNS7_ILi1EEESI_SI_EEESC_SE_Li256ELb1ELb1ELb0ELb0EEENS1_19SingleTileSchedulerILb1ELb0ELb1ELi128EEEEEEEEEvNT_6ParamsE,"ax",@progbits
	.align	128
.text._ZN7cutlass13device_kernelIN5flash19enable_sm80_to_sm89INS1_16FlashAttnFwdSm80INS1_25CollectiveMainloopFwdSm80ILi8ELi1ELb0EN4cute5tupleIJNS5_1CILi128EEENS7_ILi32EEENS7_ILi256EEEEEELi256ENS_6half_tEfNS_4arch4Sm80ELb0ELb0ELb0ELb1ELb1ELb1ELb1ELb0EEENS1_21CollectiveEpilogueFwdINS6_IJS8_SA_S9_EEENS6_IJNS7_ILi1EEESI_SI_EEESC_SE_Li256ELb1ELb1ELb0ELb0EEENS1_19SingleTileSchedulerILb1ELb0ELb1ELi128EEEEEEEEEvNT_6ParamsE:
        .type           _ZN7cutlass13device_kernelIN5flash19enable_sm80_to_sm89INS1_16FlashAttnFwdSm80INS1_25CollectiveMainloopFwdSm80ILi8ELi1ELb0EN4cute5tupleIJNS5_1CILi128EEENS7_ILi32EEENS7_ILi256EEEEEELi256ENS_6half_tEfNS_4arch4Sm80ELb0ELb0ELb0ELb1ELb1ELb1ELb1ELb0EEENS1_21CollectiveEpilogueFwdINS6_IJS8_SA_S9_EEENS6_IJNS7_ILi1EEESI_SI_EEESC_SE_Li256ELb1ELb1ELb0ELb0EEENS1_19SingleTileSchedulerILb1ELb0ELb1ELi128EEEEEEEEEvNT_6ParamsE,@function
        .size           _ZN7cutlass13device_kernelIN5flash19enable_sm80_to_sm89INS1_16FlashAttnFwdSm80INS1_25CollectiveMainloopFwdSm80ILi8ELi1ELb0EN4cute5tupleIJNS5_1CILi128EEENS7_ILi32EEENS7_ILi256EEEEEELi256ENS_6half_tEfNS_4arch4Sm80ELb0ELb0ELb0ELb1ELb1ELb1ELb1ELb0EEENS1_21CollectiveEpilogueFwdINS6_IJS8_SA_S9_EEENS6_IJNS7_ILi1EEESI_SI_EEESC_SE_Li256ELb1ELb1ELb0ELb0EEENS1_19SingleTileSchedulerILb1ELb0ELb1ELi128EEEEEEEEEvNT_6ParamsE,(.L_x_56 - _ZN7cutlass13device_kernelIN5flash19enable_sm80_to_sm89INS1_16FlashAttnFwdSm80INS1_25CollectiveMainloopFwdSm80ILi8ELi1ELb0EN4cute5tupleIJNS5_1CILi128EEENS7_ILi32EEENS7_ILi256EEEEEELi256ENS_6half_tEfNS_4arch4Sm80ELb0ELb0ELb0ELb1ELb1ELb1ELb1ELb0EEENS1_21CollectiveEpilogueFwdINS6_IJS8_SA_S9_EEENS6_IJNS7_ILi1EEESI_SI_EEESC_SE_Li256ELb1ELb1ELb0ELb0EEENS1_19SingleTileSchedulerILb1ELb0ELb1ELi128EEEEEEEEEvNT_6ParamsE)
        .other          _ZN7cutlass13device_kernelIN5flash19enable_sm80_to_sm89INS1_16FlashAttnFwdSm80INS1_25CollectiveMainloopFwdSm80ILi8ELi1ELb0EN4cute5tupleIJNS5_1CILi128EEENS7_ILi32EEENS7_ILi256EEEEEELi256ENS_6half_tEfNS_4arch4Sm80ELb0ELb0ELb0ELb1ELb1ELb1ELb1ELb0EEENS1_21CollectiveEpilogueFwdINS6_IJS8_SA_S9_EEENS6_IJNS7_ILi1EEESI_SI_EEESC_SE_Li256ELb1ELb1ELb0ELb0EEENS1_19SingleTileSchedulerILb1ELb0ELb1ELi128EEEEEEEEEvNT_6ParamsE,@"STO_CUDA_ENTRY STV_DEFAULT"
_ZN7cutlass13device_kernelIN5flash19enable_sm80_to_sm89INS1_16FlashAttnFwdSm80INS1_25CollectiveMainloopFwdSm80ILi8ELi1ELb0EN4cute5tupleIJNS5_1CILi128EEENS7_ILi32EEENS7_ILi256EEEEEELi256ENS_6half_tEfNS_4arch4Sm80ELb0ELb0ELb0ELb1ELb1ELb1ELb1ELb0EEENS1_21CollectiveEpilogueFwdINS6_IJS8_SA_S9_EEENS6_IJNS7_ILi1EEESI_SI_EEESC_SE_Li256ELb1ELb1ELb0ELb0EEENS1_19SingleTileSchedulerILb1ELb0ELb1ELi128EEEEEEEEEvNT_6ParamsE:
[----:B------:R-:W-:Y:S01]  /*0000*/  LDC R1, c[0x0][0x28] ;  /* 0x00000a00ff017b82 */ /* 0x000fe20000000800 */
[----:B------:R-:W-:Y:S05]  /*0010*/  EXIT ;  /* 0x000000000000794d */ /* 0x000fea0003800000 */
.L_x_20:
        /* <DEDUP_REMOVED lines=14> */
.L_x_56:


//--------------------- .text._ZN7cutlass13device_kernelIN5flash19enable_sm80_to_sm89INS1_16FlashAttnFwdSm80INS1_25CollectiveMainloopFwdSm80ILi8ELi1ELb1EN4cute5tupleIJNS5_1CILi128EEENS7_ILi48EEENS7_ILi256EEEEEELi256ENS_6half_tEfNS_4arch4Sm80ELb0ELb1ELb0ELb0ELb1ELb0ELb1ELb0EEENS1_21CollectiveEpilogueFwdINS6_IJS8_SA_S9_EEENS6_IJNS7_ILi1EEESI_SI_EEESC_SE_Li256ELb0ELb1ELb0ELb0EEENS1_19SingleTileSchedulerILb0ELb0ELb1ELi128EEEEEEEEEvNT_6ParamsE --------------------------
	.section	.text._ZN7cutlass13device_kernelIN5flash19enable_sm80_to_sm89INS1_16FlashAttnFwdSm80INS1_25CollectiveMainloopFwdSm80ILi8ELi1ELb1EN4cute5tupleIJNS5_1CILi128EEENS7_ILi48EEENS7_ILi256EEEEEELi256ENS_6half_tEfNS_4arch4Sm80ELb0ELb1ELb0ELb0ELb1ELb0ELb1ELb0EEENS1_21CollectiveEpilogueFwdINS6_IJS8_SA_S9_EEENS6_IJNS7_ILi1EEESI_SI_EEESC_SE_Li256ELb0ELb1ELb0ELb0EEENS1_19SingleTileSchedulerILb0ELb0ELb1ELi128EEEEEEEEEvNT_6ParamsE,"ax",@progbits
	.align	128
.text._ZN7cutlass13device_kernelIN5flash19enable_sm80_to_sm89INS1_16FlashAttnFwdSm80INS1_25CollectiveMainloopFwdSm80ILi8ELi1ELb1EN4cute5tupleIJNS5_1CILi128EEENS7_ILi48EEENS7_ILi256EEEEEELi256ENS_6half_tEfNS_4arch4Sm80ELb0ELb1ELb0ELb0ELb1ELb0ELb1ELb0EEENS1_21CollectiveEpilogueFwdINS6_IJS8_SA_S9_EEENS6_IJNS7_ILi1EEESI_SI_EEESC_SE_Li256ELb0ELb1ELb0ELb0EEENS1_19SingleTileSchedulerILb0ELb0ELb1ELi128EEEEEEEEEvNT_6ParamsE:
        .type           _ZN7cutlass13device_kernelIN5flash19enable_sm80_to_sm89INS1_16FlashAttnFwdSm80INS1_25CollectiveMainloopFwdSm80ILi8ELi1ELb1EN4cute5tupleIJNS5_1CILi128EEENS7_ILi48EEENS7_ILi256EEEEEELi256ENS_6half_tEfNS_4arch4Sm80ELb0ELb1ELb0ELb0ELb1ELb0ELb1ELb0EEENS1_21CollectiveEpilogueFwdINS6_IJS8_SA_S9_EEENS6_IJNS7_ILi1EEESI_SI_EEESC_SE_Li256ELb0ELb1ELb0ELb0EEENS1_19SingleTileSchedulerILb0ELb0ELb1ELi128EEEEEEEEEvNT_6ParamsE,@function
        .size           _ZN7cutlass13device_kernelIN5flash19enable_sm80_to_sm89INS1_16FlashAttnFwdSm80INS1_25CollectiveMainloopFwdSm80ILi8ELi1ELb1EN4cute5tupleIJNS5_1CILi128EEENS7_ILi48EEENS7_ILi256EEEEEELi256ENS_6half_tEfNS_4arch4Sm80ELb0ELb1ELb0ELb0ELb1ELb0ELb1ELb0EEENS1_21CollectiveEpilogueFwdINS6_IJS8_SA_S9_EEENS6_IJNS7_ILi1EEESI_SI_EEESC_SE_Li256ELb0ELb1ELb0ELb0EEENS1_19SingleTileSchedulerILb0ELb0ELb1ELi128EEEEEEEEEvNT_6ParamsE,(.L_x_57 - _ZN7cutlass13device_kernelIN5flash19enable_sm80_to_sm89INS1_16FlashAttnFwdSm80INS1_25CollectiveMainloopFwdSm80ILi8ELi1ELb1EN4cute5tupleIJNS5_1CILi128EEENS7_ILi48EEENS7_ILi256EEEEEELi256ENS_6half_tEfNS_4arch4Sm80ELb0ELb1ELb0ELb0ELb1ELb0ELb1ELb0EEENS1_21CollectiveEpilogueFwdINS6_IJS8_SA_S9_EEENS6_IJNS7_ILi1EEESI_SI_EEESC_SE_Li256ELb0ELb1ELb0ELb0EEENS1_19SingleTileSchedulerILb0ELb0ELb1ELi128EEEEEEEEEvNT_6ParamsE)
        .other          _ZN7cutlass13device_kernelIN5flash19enable_sm80_to_sm89INS1_16FlashAttnFwdSm80INS1_25CollectiveMainloopFwdSm80ILi8ELi1ELb1EN4cute5tupleIJNS5_1CILi128EEENS7_ILi48EEENS7_ILi256EEEEEELi256ENS_6half_tEfNS_4arch4Sm80ELb0ELb1ELb0ELb0ELb1ELb0ELb1ELb0EEENS1_21CollectiveEpilogueFwdINS6_IJS8_SA_S9_EEENS6_IJNS7_ILi1EEESI_SI_EEESC_SE_Li256ELb0ELb1ELb0ELb0EEENS1_19SingleTileSchedulerILb0ELb0ELb1ELi128EEEEEEEEEvNT_6ParamsE,@"STO_CUDA_ENTRY STV_DEFAULT"
_ZN7cutlass13device_kernelIN5flash19enable_sm80_to_sm89INS1_16FlashAttnFwdSm80INS1_25CollectiveMainloopFwdSm80ILi8ELi1ELb1EN4cute5tupleIJNS5_1CILi128EEENS7_ILi48EEENS7_ILi256EEEEEELi256ENS_6half_tEfNS_4arch4Sm80ELb0ELb1ELb0ELb0ELb1ELb0ELb1ELb0EEENS1_21CollectiveEpilogueFwdINS6_IJS8_SA_S9_EEENS6_IJNS7_ILi1EEESI_SI_EEESC_SE_Li256ELb0ELb1ELb0ELb0EEENS1_19SingleTileSchedulerILb0ELb0ELb1ELi128EEEEEEEEEvNT_6ParamsE:
[----:B------:R-:W-:Y:S01]  /*0000*/  LDC R1, c[0x0][0x28] ;  /* 0x00000a00ff017b82 */ /* 0x000fe20000000800 */
[----:B------:R-:W-:Y:S05]  /*0010*/  EXIT ;  /* 0x000000000000794d */ /* 0x000fea0003800000 */
.L_x_21:
        /* <DEDUP_REMOVED lines=14> */
.L_x_57:


//--------------------- .text._ZN7cutlass13device_kernelIN5flash19enable_sm80_to_sm89INS1_16FlashAttnFwdSm80INS1_25CollectiveMainloopFwdSm80ILi8ELi1ELb1EN4cute5tupleIJNS5_1CILi128EEENS7_ILi48EEENS7_ILi256EEEEEELi256ENS_6half_tEfNS_4arch4Sm80ELb0ELb1ELb0ELb1ELb1ELb0ELb1ELb0EEENS1_21CollectiveEpilogueFwdINS6_IJS8_SA_S9_EEENS6_IJNS7_ILi1EEESI_SI_EEESC_SE_Li256ELb1ELb1ELb0ELb0EEENS1_19SingleTileSchedulerILb1ELb0ELb1ELi128EEEEEEEEEvNT_6ParamsE --------------------------
	.section	.text._ZN7cutlass13device_kernelIN5flash19enable_sm80_to_sm89INS1_16FlashAttnFwdSm80INS1_25CollectiveMainloopFwdSm80ILi8ELi1ELb1EN4cute5tupleIJNS5_1CILi128EEENS7_ILi48EEENS7_ILi256EEEEEELi256ENS_6half_tEfNS_4arch4Sm80ELb0ELb1ELb0ELb1ELb1ELb0ELb1ELb0EEENS1_21CollectiveEpilogueFwdINS6_IJS8_SA_S9_EEENS6_IJNS7_ILi1EEESI_SI_EEESC_SE_Li256ELb1ELb1ELb0ELb0EEENS1_19SingleTileSchedulerILb1ELb0ELb1ELi128EEEEEEEEEvNT_6ParamsE,"ax",@progbits
	.align	128
.text._ZN7cutlass13device_kernelIN5flash19enable_sm80_to_sm89INS1_16FlashAttnFwdSm80INS1_25CollectiveMainloopFwdSm80ILi8ELi1ELb1EN4cute5tupleIJNS5_1CILi128EEENS7_ILi48EEENS7_ILi256EEEEEELi256ENS_6half_tEfNS_4arch4Sm80ELb0ELb1ELb0ELb1ELb1ELb0ELb1ELb0EEENS1_21CollectiveEpilogueFwdINS6_IJS8_SA_S9_EEENS6_IJNS7_ILi1EEESI_SI_EEESC_SE_Li256ELb1ELb1ELb0ELb0EEENS1_19SingleTileSchedulerILb1ELb0ELb1ELi128EEEEEEEEEvNT_6ParamsE:
        .type           _ZN7cutlass13device_kernelIN5flash19enable_sm80_to_sm89INS1_16FlashAttnFwdSm80INS1_25CollectiveMainloopFwdSm80ILi8ELi1ELb1EN4cute5tupleIJNS5_1CILi128EEENS7_ILi48EEENS7_ILi256EEEEEELi256ENS_6half_tEfNS_4arch4Sm80ELb0ELb1ELb0ELb1ELb1ELb0ELb1ELb0EEENS1_21CollectiveEpilogueFwdINS6_IJS8_SA_S9_EEENS6_IJNS7_ILi1EEESI_SI_EEESC_SE_Li256ELb1ELb1ELb0ELb0EEENS1_19SingleTileSchedulerILb1ELb0ELb1ELi128EEEEEEEEEvNT_6ParamsE,@function
        .size           _ZN7cutlass13device_kernelIN5flash19enable_sm80_to_sm89INS1_16FlashAttnFwdSm80INS1_25CollectiveMainloopFwdSm80ILi8ELi1ELb1EN4cute5tupleIJNS5_1CILi128EEENS7_ILi48EEENS7_ILi256EEEEEELi256ENS_6half_tEfNS_4arch4Sm80ELb0ELb1ELb0ELb1ELb1ELb0ELb1ELb0EEENS1_21CollectiveEpilogueFwdINS6_IJS8_SA_S9_EEENS6_IJNS7_ILi1EEESI_SI_EEESC_SE_Li256ELb1ELb1ELb0ELb0EEENS1_19SingleTileSchedulerILb1ELb0ELb1ELi128EEEEEEEEEvNT_6ParamsE,(.L_x_58 - _ZN7cutlass13device_kernelIN5flash19enable_sm80_to_sm89INS1_16FlashAttnFwdSm80INS1_25CollectiveMainloopFwdSm80ILi8ELi1ELb1EN4cute5tupleIJNS5_1CILi128EEENS7_ILi48EEENS7_ILi256EEEEEELi256ENS_6half_tEfNS_4arch4Sm80ELb0ELb1ELb0ELb1ELb1ELb0ELb1ELb0EEENS1_21CollectiveEpilogueFwdINS6_IJS8_SA_S9_EEENS6_IJNS7_ILi1EEESI_SI_EEESC_SE_Li256ELb1ELb1ELb0ELb0EEENS1_19SingleTileSchedulerILb1ELb0ELb1ELi128EEEEEEEEEvNT_6ParamsE)
        .other          _ZN7cutlass13device_kernelIN5flash19enable_sm80_to_sm89INS1_16FlashAttnFwdSm80INS1_25CollectiveMainloopFwdSm80ILi8ELi1ELb1EN4cute5tupleIJNS5_1CILi128EEENS7_ILi48EEENS7_ILi256EEEEEELi256ENS_6half_tEfNS_4arch4Sm80ELb0ELb1ELb0ELb1ELb1ELb0ELb1ELb0EEENS1_21CollectiveEpilogueFwdINS6_IJS8_SA_S9_EEENS6_IJNS7_ILi1EEESI_SI_EEESC_SE_Li256ELb1ELb1ELb0ELb0EEENS1_19SingleTileSchedulerILb1ELb0ELb1ELi128EEEEEEEEEvNT_6ParamsE,@"STO_CUDA_ENTRY STV_DEFAULT"
_ZN7cutlass13device_kernelIN5flash19enable_sm80_to_sm89INS1_16FlashAttnFwdSm80INS1_25CollectiveMainloopFwdSm80ILi8ELi1ELb1EN4cute5tupleIJNS5_1CILi128EEENS7_ILi48EEENS7_ILi256EEEEEELi256ENS_6half_tEfNS_4arch4Sm80ELb0ELb1ELb0ELb1ELb1ELb0ELb1ELb0EEENS1_21CollectiveEpilogueFwdINS6_IJS8_SA_S9_EEENS6_IJNS7_ILi1EEESI_SI_EEESC_SE_Li256ELb1ELb1ELb0ELb0EEENS1_19SingleTileSchedulerILb1ELb0ELb1ELi128EEEEEEEEEvNT_6ParamsE:
[----:B------:R-:W-:Y:S01]  /*0000*/  LDC R1, c[0x0][0x28] ;  /* 0x00000a00ff017b82 */ /* 0x000fe20000000800 */
[----:B------:R-:W-:Y:S05]  /*0010*/  EXIT ;  /* 0x000000000000794d */ /* 0x000fea0003800000 */
.L_x_22:
        /* <DEDUP_REMOVED lines=14> */
.L_x_58:


//--------------------- .text._ZN7cutlass13device_kernelIN5flash19enable_sm80_to_sm89INS1_16FlashAttnFwdSm80INS1_25CollectiveMainloopFwdSm80ILi8ELi1ELb0EN4cute5tupleIJNS5_1CILi128EEENS7_ILi32EEENS7_ILi256EEEEEELi256ENS_6half_tEfNS_4arch4Sm80ELb0ELb1ELb0ELb1ELb1ELb1ELb1ELb0EEENS1_21CollectiveEpilogueFwdINS6_IJS8_SA_S9_EEENS6_IJNS7_ILi1EEESI_SI_EEESC_SE_Li256ELb1ELb1ELb0ELb0EEENS1_19SingleTileSchedulerILb1ELb0ELb1ELi128EEEEEEEEEvNT_6ParamsE --------------------------
	.section	.text._ZN7cutlass13device_kernelIN5flash19enable_sm80_to_sm89INS1_16FlashAttnFwdSm80INS1_25CollectiveMainloopFwdSm80ILi8ELi1ELb0EN4cute5tupleIJNS5_1CILi128EEENS7_ILi32EEENS7_ILi256EEEEEELi256ENS_6half_tEfNS_4arch4Sm80ELb0ELb1ELb0ELb1ELb1ELb1ELb1ELb0EEENS1_21CollectiveEpilogueFwdINS6_IJS8_SA_S9_EEENS6_IJNS7_ILi1EEESI_SI_EEESC_SE_Li256ELb1ELb1ELb0ELb0EEENS1_19SingleTileSchedulerILb1ELb0ELb1ELi128EEEEEEEEEvNT_6ParamsE,"ax",@progbits
	.align	128
.text._ZN7cutlass13device_kernelIN5flash19enable_sm80_to_sm89INS1_16FlashAttnFwdSm80INS1_25CollectiveMainloopFwdSm80ILi8ELi1ELb0EN4cute5tupleIJNS5_1CILi128EEENS7_ILi32EEENS7_ILi256EEEEEELi256ENS_6half_tEfNS_4arch4Sm80ELb0ELb1ELb0ELb1ELb1ELb1ELb1ELb0EEENS1_21CollectiveEpilogueFwdINS6_IJS8_SA_S9_EEENS6_IJNS7_ILi1EEESI_SI_EEESC_SE_Li256ELb1ELb1ELb0ELb0EEENS1_19SingleTileSchedulerILb1ELb0ELb1ELi128EEEEEEEEEvNT_6ParamsE:
        .type           _ZN7cutlass13device_kernelIN5flash19enable_sm80_to_sm89INS1_16FlashAttnFwdSm80INS1_25CollectiveMainloopFwdSm80ILi8ELi1ELb0EN4cute5tupleIJNS5_1CILi128EEENS7_ILi32EEENS7_ILi256EEEEEELi256ENS_6half_tEfNS_4arch4Sm80ELb0ELb1ELb0ELb1ELb1ELb1ELb1ELb0EEENS1_21CollectiveEpilogueFwdINS6_IJS8_SA_S9_EEENS6_IJNS7_ILi1EEESI_SI_EEESC_SE_Li256ELb1ELb1ELb0ELb0EEENS1_19SingleTileSchedulerILb1ELb0ELb1ELi128EEEEEEEEEvNT_6ParamsE,@function
        .size           _ZN7cutlass13device_kernelIN5flash19enable_sm80_to_sm89INS1_16FlashAttnFwdSm80INS1_25CollectiveMainloopFwdSm80ILi8ELi1ELb0EN4cute5tupleIJNS5_1CILi128EEENS7_ILi32EEENS7_ILi256EEEEEELi256ENS_6half_tEfNS_4arch4Sm80ELb0ELb1ELb0ELb1ELb1ELb1ELb1ELb0EEENS1_21CollectiveEpilogueFwdINS6_IJS8_SA_S9_EEENS6_IJNS7_ILi1EEESI_SI_EEESC_SE_Li256ELb1ELb1ELb0ELb0EEENS1_19SingleTileSchedulerILb1ELb0ELb1ELi128EEEEEEEEEvNT_6ParamsE,(.L_x_59 - _ZN7cutlass13device_kernelIN5flash19enable_sm80_to_sm89INS1_16FlashAttnFwdSm80INS1_25CollectiveMainloopFwdSm80ILi8ELi1ELb0EN4cute5tupleIJNS5_1CILi128EEENS7_ILi32EEENS7_ILi256EEEEEELi256ENS_6half_tEfNS_4arch4Sm80ELb0ELb1ELb0ELb1ELb1ELb1ELb1ELb0EEENS1_21CollectiveEpilogueFwdINS6_IJS8_SA_S9_EEENS6_IJNS7_ILi1EEESI_SI_EEESC_SE_Li256ELb1ELb1ELb0ELb0EEENS1_19SingleTileSchedulerILb1ELb0ELb1ELi128EEEEEEEEEvNT_6ParamsE)
        .other          _ZN7cutlass13device_kernelIN5flash19enable_sm80_to_sm89INS1_16FlashAttnFwdSm80INS1_25CollectiveMainloopFwdSm80ILi8ELi1ELb0EN4cute5tupleIJNS5_1CILi128EEENS7_ILi32EEENS7_ILi256EEEEEELi256ENS_6half_tEfNS_4arch4Sm80ELb0ELb1ELb0ELb1ELb1ELb1ELb1ELb0EEENS1_21CollectiveEpilogueFwdINS6_IJS8_SA_S9_EEENS6_IJNS7_ILi1EEESI_SI_EEESC_SE_Li256ELb1ELb1ELb0ELb0EEENS1_19SingleTileSchedulerILb1ELb0ELb1ELi128EEEEEEEEEvNT_6ParamsE,@"STO_CUDA_ENTRY STV_DEFAULT"
_ZN7cutlass13device_kernelIN5flash19enable_sm80_to_sm89INS1_16FlashAttnFwdSm80INS1_25CollectiveMainloopFwdSm80ILi8ELi1ELb0EN4cute5tupleIJNS5_1CILi128EEENS7_ILi32EEENS7_ILi256EEEEEELi256ENS_6half_tEfNS_4arch4Sm80ELb0ELb1ELb0ELb1ELb1ELb1ELb1ELb0EEENS1_21CollectiveEpilogueFwdINS6_IJS8_SA_S9_EEENS6_IJNS7_ILi1EEESI_SI_EEESC_SE_Li256ELb1ELb1ELb0ELb0EEENS1_19SingleTileSchedulerILb1ELb0ELb1ELi128EEEEEEEEEvNT_6ParamsE:
[----:B------:R-:W-:Y:S01]  /*0000*/  LDC R1, c[0x0][0x28] ;  /* 0x00000a00ff017b82 */ /* 0x000fe20000000800 */
[----:B------:R-:W-:Y:S05]  /*0010*/  EXIT ;  /* 0x000000000000794d */ /* 0x000fea0003800000 */
.L_x_23:
        /* <DEDUP_REMOVED lines=14> */
.L_x_59:


//--------------------- .text._ZN7cutlass13device_kernelIN5flash19enable_sm80_to_sm89INS1_16FlashAttnFwdSm80INS1_25CollectiveMainloopFwdSm80ILi8ELi1ELb1EN4cute5tupleIJNS5_1CILi128EEENS7_ILi64EEENS7_ILi256EEEEEELi256ENS_6half_tEfNS_4arch4Sm80ELb1ELb0ELb0ELb0ELb1ELb0ELb1ELb0EEENS1_21CollectiveEpilogueFwdINS6_IJS8_SA_S9_EEENS6_IJNS7_ILi1EEESI_SI_EEESC_SE_Li256ELb0ELb1ELb0ELb0EEENS1_30DynamicPersistentTileSchedulerILi256ELi256ELb0ELb1ELb0EEEEEEEEEvNT_6ParamsE --------------------------
	.section	.text._ZN7cutlass13device_kernelIN5flash19enable_sm80_to_sm89INS1_16FlashAttnFwdSm80INS1_25CollectiveMainloopFwdSm80ILi8ELi1ELb1EN4cute5tupleIJNS5_1CILi128EEENS7_ILi64EEENS7_ILi256EEEEEELi256ENS_6half_tEfNS_4arch4Sm80ELb1ELb0ELb0ELb0ELb1ELb0ELb1ELb0EEENS1_21CollectiveEpilogueFwdINS6_IJS8_SA_S9_EEENS6_IJNS7_ILi1EEESI_SI_EEESC_SE_Li256ELb0ELb1ELb0ELb0EEENS1_30DynamicPersistentTileSchedulerILi256ELi256ELb0ELb1ELb0EEEEEEEEEvNT_6ParamsE,"ax",@progbits
	.align	128
.text._ZN7cutlass13device_kernelIN5flash19enable_sm80_to_sm89INS1_16FlashAttnFwdSm80INS1_25CollectiveMainloopFwdSm80ILi8ELi1ELb1EN4cute5tupleIJNS5_1CILi128EEENS7_ILi64EEENS7_ILi256EEEEEELi256ENS_6half_tEfNS_4arch4Sm80ELb1ELb0ELb0ELb0ELb1ELb0ELb1ELb0EEENS1_21CollectiveEpilogueFwdINS6_IJS8_SA_S9_EEENS6_IJNS7_ILi1EEESI_SI_EEESC_SE_Li256ELb0ELb1ELb0ELb0EEENS1_30DynamicPersistentTileSchedulerILi256ELi256ELb0ELb1ELb0EEEEEEEEEvNT_6ParamsE:
        .type           _ZN7cutlass13device_kernelIN5flash19enable_sm80_to_sm89INS1_16FlashAttnFwdSm80INS1_25CollectiveMainloopFwdSm80ILi8ELi1ELb1EN4cute5tupleIJNS5_1CILi128EEENS7_ILi64EEENS7_ILi256EEEEEELi256ENS_6half_tEfNS_4arch4Sm80ELb1ELb0ELb0ELb0ELb1ELb0ELb1ELb0EEENS1_21CollectiveEpilogueFwdINS6_IJS8_SA_S9_EEENS6_IJNS7_ILi1EEESI_SI_EEESC_SE_Li256ELb0ELb1ELb0ELb0EEENS1_30DynamicPersistentTileSchedulerILi256ELi256ELb0ELb1ELb0EEEEEEEEEvNT_6ParamsE,@function
        .size           _ZN7cutlass13device_kernelIN5flash19enable_sm80_to_sm89INS1_16FlashAttnFwdSm80INS1_25CollectiveMainloopFwdSm80ILi8ELi1ELb1EN4cute5tupleIJNS5_1CILi128EEENS7_ILi64EEENS7_ILi256EEEEEELi256ENS_6half_tEfNS_4arch4Sm80ELb1ELb0ELb0ELb0ELb1ELb0ELb1ELb0EEENS1_21CollectiveEpilogueFwdINS6_IJS8_SA_S9_EEENS6_IJNS7_ILi1EEESI_SI_EEESC_SE_Li256ELb0ELb1ELb0ELb0EEENS1_30DynamicPersistentTileSchedulerILi256ELi256ELb0ELb1ELb0EEEEEEEEEvNT_6ParamsE,(.L_x_60 - _ZN7cutlass13device_kernelIN5flash19enable_sm80_to_sm89INS1_16FlashAttnFwdSm80INS1_25CollectiveMainloopFwdSm80ILi8ELi1ELb1EN4cute5tupleIJNS5_1CILi128EEENS7_ILi64EEENS7_ILi256EEEEEELi256ENS_6half_tEfNS_4arch4Sm80ELb1ELb0ELb0ELb0ELb1ELb0ELb1ELb0EEENS1_21CollectiveEpilogueFwdINS6_IJS8_SA_S9_EEENS6_IJNS7_ILi1EEESI_SI_EEESC_SE_Li256ELb0ELb1ELb0ELb0EEENS1_30DynamicPersistentTileSchedulerILi256ELi256ELb0ELb1ELb0EEEEEEEEEvNT_6ParamsE)
        .other          _ZN7cutlass13device_kernelIN5flash19enable_sm80_to_sm89INS1_16FlashAttnFwdSm80INS1_25CollectiveMainloopFwdSm80ILi8ELi1ELb1EN4cute5tupleIJNS5_1CILi128EEENS7_ILi64EEENS7_ILi256EEEEEELi256ENS_6half_tEfNS_4arch4Sm80ELb1ELb0ELb0ELb0ELb1ELb0ELb1ELb0EEENS1_21CollectiveEpilogueFwdINS6_IJS8_SA_S9_EEENS6_IJNS7_ILi1EEESI_SI_EEESC_SE_Li256ELb0ELb1ELb0ELb0EEENS1_30DynamicPersistentTileSchedulerILi256ELi256ELb0ELb1ELb0EEEEEEEEEvNT_6ParamsE,@"STO_CUDA_ENTRY STV_DEFAULT"
_ZN7cutlass13device_kernelIN5flash19enable_sm80_to_sm89INS1_16FlashAttnFwdSm80INS1_25CollectiveMainloopFwdSm80ILi8ELi1ELb1EN4cute5tupleIJNS5_1CILi128EEENS7_ILi64EEENS7_ILi256EEEEEELi256ENS_6half_tEfNS_4arch4Sm80ELb1ELb0ELb0ELb0ELb1ELb0ELb1ELb0EEENS1_21CollectiveEpilogueFwdINS6_IJS8_SA_S9_EEENS6_IJNS7_ILi1EEESI_SI_EEESC_SE_Li256ELb0ELb1ELb0ELb0EEENS1_30DynamicPersistentTileSchedulerILi256ELi256ELb0ELb1ELb0EEEEEEEEEvNT_6ParamsE:
[----:B------:R-:W-:Y:S01]  /*0000*/  LDC R1, c[0x0][0x28] ;  /* 0x00000a00ff017b82 */ /* 0x000fe20000000800 */
[----:B------:R-:W-:Y:S05]  /*0010*/  EXIT ;  /* 0x000000000000794d */ /* 0x000fea0003800000 */
.L_x_24:
        /* <DEDUP_REMOVED lines=14> */
.L_x_60:


//--------------------- .text._ZN7cutlass13device_kernelIN5flash19enable_sm80_to_sm89INS1_16FlashAttnFwdSm80INS1_25CollectiveMainloopFwdSm80ILi8ELi1ELb1EN4cute5tupleIJNS5_1CILi128EEENS7_ILi64EEENS7_ILi256EEEEEELi256ENS_6half_tEfNS_4arch4Sm80ELb1ELb0ELb0ELb1ELb1ELb0ELb1ELb0EEENS1_21CollectiveEpilogueFwdINS6_IJS8_SA_S9_EEENS6_IJNS7_ILi1EEESI_SI_EEESC_SE_Li256ELb1ELb1ELb0ELb0EEENS1_19SingleTileSchedulerILb1ELb0ELb1ELi128EEEEEEEEEvNT_6ParamsE --------------------------
	.section	.text._ZN7cutlass13device_kernelIN5flash19enable_sm80_to_sm89INS1_16FlashAttnFwdSm80INS1_25CollectiveMainloopFwdSm80ILi8ELi1ELb1EN4cute5tupleIJNS5_1CILi128EEENS7_ILi64EEENS7_ILi256EEEEEELi256ENS_6half_tEfNS_4arch4Sm80ELb1ELb0ELb0ELb1ELb1ELb0ELb1ELb0EEENS1_21CollectiveEpilogueFwdINS6_IJS8_SA_S9_EEENS6_IJNS7_ILi1EEESI_SI_EEESC_SE_Li256ELb1ELb1ELb0ELb0EEENS1_19SingleTileSchedulerILb1ELb0ELb1ELi128EEEEEEEEEvNT_6ParamsE,"ax",@progbits
	.align	128
.text._ZN7cutlass13device_kernelIN5flash19enable_sm80_to_sm89INS1_16FlashAttnFwdSm80INS1_25CollectiveMainloopFwdSm80ILi8ELi1ELb1EN4cute5tupleIJNS5_1CILi128EEENS7_ILi64EEENS7_ILi256EEEEEELi256ENS_6half_tEfNS_4arch4Sm80ELb1ELb0ELb0ELb1ELb1ELb0ELb1ELb0EEENS1_21CollectiveEpilogueFwdINS6_IJS8_SA_S9_EEENS6_IJNS7_ILi1EEESI_SI_EEESC_SE_Li256ELb1ELb1ELb0ELb0EEENS1_19SingleTileSchedulerILb1ELb0ELb1ELi128EEEEEEEEEvNT_6ParamsE:
        .type           _ZN7cutlass13device_kernelIN5flash19enable_sm80_to_sm89INS1_16FlashAttnFwdSm80INS1_25CollectiveMainloopFwdSm80ILi8ELi1ELb1EN4cute5tupleIJNS5_1CILi128EEENS7_ILi64EEENS7_ILi256EEEEEELi256ENS_6half_tEfNS_4arch4Sm80ELb1ELb0ELb0ELb1ELb1ELb0ELb1ELb0EEENS1_21CollectiveEpilogueFwdINS6_IJS8_SA_S9_EEENS6_IJNS7_ILi1EEESI_SI_EEESC_SE_Li256ELb1ELb1ELb0ELb0EEENS1_19SingleTileSchedulerILb1ELb0ELb1ELi128EEEEEEEEEvNT_6ParamsE,@function
        .size           _ZN7cutlass13device_kernelIN5flash19enable_sm80_to_sm89INS1_16FlashAttnFwdSm80INS1_25CollectiveMainloopFwdSm80ILi8ELi1ELb1EN4cute5tupleIJNS5_1CILi128EEENS7_ILi64EEENS7_ILi256EEEEEELi256ENS_6half_tEfNS_4arch4Sm80ELb1ELb0ELb0ELb1ELb1ELb0ELb1ELb0EEENS1_21CollectiveEpilogueFwdINS6_IJS8_SA_S9_EEENS6_IJNS7_ILi1EEESI_SI_EEESC_SE_Li256ELb1ELb1ELb0ELb0EEENS1_19SingleTileSchedulerILb1ELb0ELb1ELi128EEEEEEEEEvNT_6ParamsE,(.L_x_61 - _ZN7cutlass13device_kernelIN5flash19enable_sm80_to_sm89INS1_16FlashAttnFwdSm80INS1_25CollectiveMainloopFwdSm80ILi8ELi1ELb1EN4cute5tupleIJNS5_1CILi128EEENS7_ILi64EEENS7_ILi256EEEEEELi256ENS_6half_tEfNS_4arch4Sm80ELb1ELb0ELb0ELb1ELb1ELb0ELb1ELb0EEENS1_21CollectiveEpilogueFwdINS6_IJS8_SA_S9_EEENS6_IJNS7_ILi1EEESI_SI_EEESC_SE_Li256ELb1ELb1ELb0ELb0EEENS1_19SingleTileSchedulerILb1ELb0ELb1ELi128EEEEEEEEEvNT_6ParamsE)
        .other          _ZN7cutlass13device_kernelIN5flash19enable_sm80_to_sm89INS1_16FlashAttnFwdSm80INS1_25CollectiveMainloopFwdSm80ILi8ELi1ELb1EN4cute5tupleIJNS5_1CILi128EEENS7_ILi64EEENS7_ILi256EEEEEELi256ENS_6half_tEfNS_4arch4Sm80ELb1ELb0ELb0ELb1ELb1ELb0ELb1ELb0EEENS1_21CollectiveEpilogueFwdINS6_IJS8_SA_S9_EEENS6_IJNS7_ILi1EEESI_SI_EEESC_SE_Li256ELb1ELb1ELb0ELb0EEENS1_19SingleTileSchedulerILb1ELb0ELb1ELi128EEEEEEEEEvNT_6ParamsE,@"STO_CUDA_ENTRY STV_DEFAULT"
_ZN7cutlass13device_kernelIN5flash19enable_sm80_to_sm89INS1_16FlashAttnFwdSm80INS1_25CollectiveMainloopFwdSm80ILi8ELi1ELb1EN4cute5tupleIJNS5_1CILi128EEENS7_ILi64EEENS7_ILi256EEEEEELi256ENS_6half_tEfNS_4arch4Sm80ELb1ELb0ELb0ELb1ELb1ELb0ELb1ELb0EEENS1_21CollectiveEpilogueFwdINS6_IJS8_SA_S9_EEENS6_IJNS7_ILi1EEESI_SI_EEESC_SE_Li256ELb1ELb1ELb0ELb0EEENS1_19SingleTileSchedulerILb1ELb0ELb1ELi128EEEEEEEEEvNT_6ParamsE:
[----:B------:R-:W-:Y:S01]  /*0000*/  LDC R1, c[0x0][0x28] ;  /* 0x00000a00ff017b82 */ /* 0x000fe20000000800 */
[----:B------:R-:W-:Y:S05]  /*0010*/  EXIT ;  /* 0x000000000000794d */ /* 0x000fea0003800000 */
.L_x_25:
        /* <DEDUP_REMOVED lines=14> */
.L_x_61:


//--------------------- .text._ZN7cutlass13device_kernelIN5flash19enable_sm80_to_sm89INS1_16FlashAttnFwdSm80INS1_25CollectiveMainloopFwdSm80ILi8ELi1ELb0EN4cute5tupleIJNS5_1CILi128EEENS7_ILi32EEENS7_ILi256EEEEEELi256ENS_6half_tEfNS_4arch4Sm80ELb1ELb0ELb0ELb1ELb1ELb1ELb1ELb0EEENS1_21CollectiveEpilogueFwdINS6_IJS8_SA_S9_EEENS6_IJNS7_ILi1EEESI_SI_EEESC_SE_Li256ELb1ELb1ELb0ELb0EEENS1_19SingleTileSchedulerILb1ELb0ELb1ELi128EEEEEEEEEvNT_6ParamsE --------------------------
	.section	.text._ZN7cutlass13device_kernelIN5flash19enable_sm80_to_sm89INS1_16FlashAttnFwdSm80INS1_25CollectiveMainloopFwdSm80ILi8ELi1ELb0EN4cute5tupleIJNS5_1CILi128EEENS7_ILi32EEENS7_ILi256EEEEEELi256ENS_6half_tEfNS_4arch4Sm80ELb1ELb0ELb0ELb1ELb1ELb1ELb1ELb0EEENS1_21CollectiveEpilogueFwdINS6_IJS8_SA_S9_EEENS6_IJNS7_ILi1EEESI_SI_EEESC_SE_Li256ELb1ELb1ELb0ELb0EEENS1_19SingleTileSchedulerILb1ELb0ELb1ELi128EEEEEEEEEvNT_6ParamsE,"ax",@progbits
	.align	128
.text._ZN7cutlass13device_kernelIN5flash19enable_sm80_to_sm89INS1_16FlashAttnFwdSm80INS1_25CollectiveMainloopFwdSm80ILi8ELi1ELb0EN4cute5tupleIJNS5_1CILi128EEENS7_ILi32EEENS7_ILi256EEEEEELi256ENS_6half_tEfNS_4arch4Sm80ELb1ELb0ELb0ELb1ELb1ELb1ELb1ELb0EEENS1_21CollectiveEpilogueFwdINS6_IJS8_SA_S9_EEENS6_IJNS7_ILi1EEESI_SI_EEESC_SE_Li256ELb1ELb1ELb0ELb0EEENS1_19SingleTileSchedulerILb1ELb0ELb1ELi128EEEEEEEEEvNT_6ParamsE:
        .type           _ZN7cutlass13device_kernelIN5flash19enable_sm80_to_sm89INS1_16FlashAttnFwdSm80INS1_25CollectiveMainloopFwdSm80ILi8ELi1ELb0EN4cute5tupleIJNS5_1CILi128EEENS7_ILi32EEENS7_ILi256EEEEEELi256ENS_6half_tEfNS_4arch4Sm80ELb1ELb0ELb0ELb1ELb1ELb1ELb1ELb0EEENS1_21CollectiveEpilogueFwdINS6_IJS8_SA_S9_EEENS6_IJNS7_ILi1EEESI_SI_EEESC_SE_Li256ELb1ELb1ELb0ELb0EEENS1_19SingleTileSchedulerILb1ELb0ELb1ELi128EEEEEEEEEvNT_6ParamsE,@function
        .size           _ZN7cutlass13device_kernelIN5flash19enable_sm80_to_sm89INS1_16FlashAttnFwdSm80INS1_25CollectiveMainloopFwdSm80ILi8ELi1ELb0EN4cute5tupleIJNS5_1CILi128EEENS7_ILi32EEENS7_ILi256EEEEEELi256ENS_6half_tEfNS_4arch4Sm80ELb1ELb0ELb0ELb1ELb1ELb1ELb1ELb0EEENS1_21CollectiveEpilogueFwdINS6_IJS8_SA_S9_EEENS6_IJNS7_ILi1EEESI_SI_EEESC_SE_Li256ELb1ELb1ELb0ELb0EEENS1_19SingleTileSchedulerILb1ELb0ELb1ELi128EEEEEEEEEvNT_6ParamsE,(.L_x_62 - _ZN7cutlass13device_kernelIN5flash19enable_sm80_to_sm89INS1_16FlashAttnFwdSm80INS1_25CollectiveMainloopFwdSm80ILi8ELi1ELb0EN4cute5tupleIJNS5_1CILi128EEENS7_ILi32EEENS7_ILi256EEEEEELi256ENS_6half_tEfNS_4arch4Sm80ELb1ELb0ELb0ELb1ELb1ELb1ELb1ELb0EEENS1_21CollectiveEpilogueFwdINS6_IJS8_SA_S9_EEENS6_IJNS7_ILi1EEESI_SI_EEESC_SE_Li256ELb1ELb1ELb0ELb0EEENS1_19SingleTileSchedulerILb1ELb0ELb1ELi128EEEEEEEEEvNT_6ParamsE)
        .other          _ZN7cutlass13device_kernelIN5flash19enable_sm80_to_sm89INS1_16FlashAttnFwdSm80INS1_25CollectiveMainloopFwdSm80ILi8ELi1ELb0EN4cute5tupleIJNS5_1CILi128EEENS7_ILi32EEENS7_ILi256EEEEEELi256ENS_6half_tEfNS_4arch4Sm80ELb1ELb0ELb0ELb1ELb1ELb1ELb1ELb0EEENS1_21CollectiveEpilogueFwdINS6_IJS8_SA_S9_EEENS6_IJNS7_ILi1EEESI_SI_EEESC_SE_Li256ELb1ELb1ELb0ELb0EEENS1_19SingleTileSchedulerILb1ELb0ELb1ELi128EEEEEEEEEvNT_6ParamsE,@"STO_CUDA_ENTRY STV_DEFAULT"
_ZN7cutlass13device_kernelIN5flash19enable_sm80_to_sm89INS1_16FlashAttnFwdSm80INS1_25CollectiveMainloopFwdSm80ILi8ELi1ELb0EN4cute5tupleIJNS5_1CILi128EEENS7_ILi32EEENS7_ILi256EEEEEELi256ENS_6half_tEfNS_4arch4Sm80ELb1ELb0ELb0ELb1ELb1ELb1ELb1ELb0EEENS1_21CollectiveEpilogueFwdINS6_IJS8_SA_S9_EEENS6_IJNS7_ILi1EEESI_SI_EEESC_SE_Li256ELb1ELb1ELb0ELb0EEENS1_19SingleTileSchedulerILb1ELb0ELb1ELi128EEEEEEEEEvNT_6ParamsE:
[----:B------:R-:W-:Y:S01]  /*0000*/  LDC R1, c[0x0][0x28] ;  /* 0x00000a00ff017b82 */ /* 0x000fe20000000800 */
[----:B------:R-:W-:Y:S05]  /*0010*/  EXIT ;  /* 0x000000000000794d */ /* 0x000fea0003800000 */
.L_x_26:
        /* <DEDUP_REMOVED lines=14> */
.L_x_62:


//--------------------- .text._ZN7cutlass13device_kernelIN5flash19enable_sm80_to_sm89INS1_16FlashAttnFwdSm80INS1_25CollectiveMainloopFwdSm80ILi8ELi1ELb0EN4cute5tupleIJNS5_1CILi128EEENS7_ILi96EEENS7_ILi256EEEEEELi256ENS_6half_tEfNS_4arch4Sm80ELb0ELb0ELb0ELb0ELb1ELb0ELb1ELb0EEENS1_21CollectiveEpilogueFwdINS6_IJS8_SA_S9_EEENS6_IJNS7_ILi1EEESI_SI_EEESC_SE_Li256ELb0ELb1ELb0ELb0EEENS1_19SingleTileSchedulerILb0ELb0ELb1ELi128EEEEEEEEEvNT_6ParamsE --------------------------
	.section	.text._ZN7cutlass13device_kernelIN5flash19enable_sm80_to_sm89INS1_16FlashAttnFwdSm80INS1_25CollectiveMainloopFwdSm80ILi8ELi1ELb0EN4cute5tupleIJNS5_1CILi128EEENS7_ILi96EEENS7_ILi256EEEEEELi256ENS_6half_tEfNS_4arch4Sm80ELb0ELb0ELb0ELb0ELb1ELb0ELb1ELb0EEENS1_21CollectiveEpilogueFwdINS6_IJS8_SA_S9_EEENS6_IJNS7_ILi1EEESI_SI_EEESC_SE_Li256ELb0ELb1ELb0ELb0EEENS1_19SingleTileSchedulerILb0ELb0ELb1ELi128EEEEEEEEEvNT_6ParamsE,"ax",@progbits
	.align	128
.text._ZN7cutlass13device_kernelIN5flash19enable_sm80_to_sm89INS1_16FlashAttnFwdSm80INS1_25CollectiveMainloopFwdSm80ILi8ELi1ELb0EN4cute5tupleIJNS5_1CILi128EEENS7_ILi96EEENS7_ILi256EEEEEELi256ENS_6half_tEfNS_4arch4Sm80ELb0ELb0ELb0ELb0ELb1ELb0ELb1ELb0EEENS1_21CollectiveEpilogueFwdINS6_IJS8_SA_S9_EEENS6_IJNS7_ILi1EEESI_SI_EEESC_SE_Li256ELb0ELb1ELb0ELb0EEENS1_19SingleTileSchedulerILb0ELb0ELb1ELi128EEEEEEEEEvNT_6ParamsE:
        .type           _ZN7cutlass13device_kernelIN5flash19enable_sm80_to_sm89INS1_16FlashAttnFwdSm80INS1_25CollectiveMainloopFwdSm80ILi8ELi1ELb0EN4cute5tupleIJNS5_1CILi128EEENS7_ILi96EEENS7_ILi256EEEEEELi256ENS_6half_tEfNS_4arch4Sm80ELb0ELb0ELb0ELb0ELb1ELb0ELb1ELb0EEENS1_21CollectiveEpilogueFwdINS6_IJS8_SA_S9_EEENS6_IJNS7_ILi1EEESI_SI_EEESC_SE_Li256ELb0ELb1ELb0ELb0EEENS1_19SingleTileSchedulerILb0ELb0ELb1ELi128EEEEEEEEEvNT_6ParamsE,@function
        .size           _ZN7cutlass13device_kernelIN5flash19enable_sm80_to_sm89INS1_16FlashAttnFwdSm80INS1_25CollectiveMainloopFwdSm80ILi8ELi1ELb0EN4cute5tupleIJNS5_1CILi128EEENS7_ILi96EEENS7_ILi256EEEEEELi256ENS_6half_tEfNS_4arch4Sm80ELb0ELb0ELb0ELb0ELb1ELb0ELb1ELb0EEENS1_21CollectiveEpilogueFwdINS6_IJS8_SA_S9_EEENS6_IJNS7_ILi1EEESI_SI_EEESC_SE_Li256ELb0ELb1ELb0ELb0EEENS1_19SingleTileSchedulerILb0ELb0ELb1ELi128EEEEEEEEEvNT_6ParamsE,(.L_x_63 - _ZN7cutlass13device_kernelIN5flash19enable_sm80_to_sm89INS1_16FlashAttnFwdSm80INS1_25CollectiveMainloopFwdSm80ILi8ELi1ELb0EN4cute5tupleIJNS5_1CILi128EEENS7_ILi96EEENS7_ILi256EEEEEELi256ENS_6half_tEfNS_4arch4Sm80ELb0ELb0ELb0ELb0ELb1ELb0ELb1ELb0EEENS1_21CollectiveEpilogueFwdINS6_IJS8_SA_S9_EEENS6_IJNS7_ILi1EEESI_SI_EEESC_SE_Li256ELb0ELb1ELb0ELb0EEENS1_19SingleTileSchedulerILb0ELb0ELb1ELi128EEEEEEEEEvNT_6ParamsE)
        .other          _ZN7cutlass13device_kernelIN5flash19enable_sm80_to_sm89INS1_16FlashAttnFwdSm80INS1_25CollectiveMainloopFwdSm80ILi8ELi1ELb0EN4cute5tupleIJNS5_1CILi128EEENS7_ILi96EEENS7_ILi256EEEEEELi256ENS_6half_tEfNS_4arch4Sm80ELb0ELb0ELb0ELb0ELb1ELb0ELb1ELb0EEENS1_21CollectiveEpilogueFwdINS6_IJS8_SA_S9_EEENS6_IJNS7_ILi1EEESI_SI_EEESC_SE_Li256ELb0ELb1ELb0ELb0EEENS1_19SingleTileSchedulerILb0ELb0ELb1ELi128EEEEEEEEEvNT_6ParamsE,@"STO_CUDA_ENTRY STV_DEFAULT"
_ZN7cutlass13device_kernelIN5flash19enable_sm80_to_sm89INS1_16FlashAttnFwdSm80INS1_25CollectiveMainloopFwdSm80ILi8ELi1ELb0EN4cute5tupleIJNS5_1CILi128EEENS7_ILi96EEENS7_ILi256EEEEEELi256ENS_6half_tEfNS_4arch4Sm80ELb0ELb0ELb0ELb0ELb1ELb0ELb1ELb0EEENS1_21CollectiveEpilogueFwdINS6_IJS8_SA_S9_EEENS6_IJNS7_ILi1EEESI_SI_EEESC_SE_Li256ELb0ELb1ELb0ELb0EEENS1_19SingleTileSchedulerILb0ELb0ELb1ELi128EEEEEEEEEvNT_6ParamsE:
[----:B------:R-:W-:Y:S01]  /*0000*/  LDC R1, c[0x0][0x28] ;  /* 0x00000a00ff017b82 */ /* 0x000fe20000000800 */
[----:B------:R-:W-:Y:S05]  /*0010*/  EXIT ;  /* 0x000000000000794d */ /* 0x000fea0003800000 */
.L_x_27:
        /* <DEDUP_REMOVED lines=14> */
.L_x_63:


//--------------------- .text._ZN7cutlass13device_kernelIN5flash19enable_sm80_to_sm89INS1_16FlashAttnFwdSm80INS1_25CollectiveMainloopFwdSm80ILi8ELi1ELb0EN4cute5tupleIJNS5_1CILi128EEENS7_ILi96EEENS7_ILi256EEEEEELi256ENS_6half_tEfNS_4arch4Sm80ELb0ELb0ELb0ELb1ELb1ELb0ELb1ELb0EEENS1_21CollectiveEpilogueFwdINS6_IJS8_SA_S9_EEENS6_IJNS7_ILi1EEESI_SI_EEESC_SE_Li256ELb1ELb1ELb0ELb0EEENS1_19SingleTileSchedulerILb1ELb0ELb1ELi128EEEEEEEEEvNT_6ParamsE --------------------------
	.section	.text._ZN7cutlass13device_kernelIN5flash19enable_sm80_to_sm89INS1_16FlashAttnFwdSm80INS1_25CollectiveMainloopFwdSm80ILi8ELi1ELb0EN4cute5tupleIJNS5_1CILi128EEENS7_ILi96EEENS7_ILi256EEEEEELi256ENS_6half_tEfNS_4arch4Sm80ELb0ELb0ELb0ELb1ELb1ELb0ELb1ELb0EEENS1_21CollectiveEpilogueFwdINS6_IJS8_SA_S9_EEENS6_IJNS7_ILi1EEESI_SI_EEESC_SE_Li256ELb1ELb1ELb0ELb0EEENS1_19SingleTileSchedulerILb1ELb0ELb1ELi128EEEEEEEEEvNT_6ParamsE,"ax",@progbits
	.align	128
.text._ZN7cutlass13device_kernelIN5flash19enable_sm80_to_sm89INS1_16FlashAttnFwdSm80INS1_25CollectiveMainloopFwdSm80ILi8ELi1ELb0EN4cute5tupleIJNS5_1CILi128EEENS7_ILi96EEENS7_ILi256EEEEEELi256ENS_6half_tEfNS_4arch4Sm80ELb0ELb0ELb0ELb1ELb1ELb0ELb1ELb0EEENS1_21CollectiveEpilogueFwdINS6_IJS8_SA_S9_EEENS6_IJNS7_ILi1EEESI_SI_EEESC_SE_Li256ELb1ELb1ELb0ELb0EEENS1_19SingleTileSchedulerILb1ELb0ELb1ELi128EEEEEEEEEvNT_6ParamsE:
        .type           _ZN7cutlass13device_kernelIN5flash19enable_sm80_to_sm89INS1_16FlashAttnFwdSm80INS1_25CollectiveMainloopFwdSm80ILi8ELi1ELb0EN4cute5tupleIJNS5_1CILi128EEENS7_ILi96EEENS7_ILi256EEEEEELi256ENS_6half_tEfNS_4arch4Sm80ELb0ELb0ELb0ELb1ELb1ELb0ELb1ELb0EEENS1_21CollectiveEpilogueFwdINS6_IJS8_SA_S9_EEENS6_IJNS7_ILi1EEESI_SI_EEESC_SE_Li256ELb1ELb1ELb0ELb0EEENS1_19SingleTileSchedulerILb1ELb0ELb1ELi128EEEEEEEEEvNT_6ParamsE,@function
        .size           _ZN7cutlass13device_kernelIN5flash19enable_sm80_to_sm89INS1_16FlashAttnFwdSm80INS1_25CollectiveMainloopFwdSm80ILi8ELi1ELb0EN4cute5tupleIJNS5_1CILi128EEENS7_ILi96EEENS7_ILi256EEEEEELi256ENS_6half_tEfNS_4arch4Sm80ELb0ELb0ELb0ELb1ELb1ELb0ELb1ELb0EEENS1_21CollectiveEpilogueFwdINS6_IJS8_SA_S9_EEENS6_IJNS7_ILi1EEESI_SI_EEESC_SE_Li256ELb1ELb1ELb0ELb0EEENS1_19SingleTileSchedulerILb1ELb0ELb1ELi128EEEEEEEEEvNT_6ParamsE,(.L_x_64 - _ZN7cutlass13device_kernelIN5flash19enable_sm80_to_sm89INS1_16FlashAttnFwdSm80INS1_25CollectiveMainloopFwdSm80ILi8ELi1ELb0EN4cute5tupleIJNS5_1CILi128EEENS7_ILi96EEENS7_ILi256EEEEEELi256ENS_6half_tEfNS_4arch4Sm80ELb0ELb0ELb0ELb1ELb1ELb0ELb1ELb0EEENS1_21CollectiveEpilogueFwdINS6_IJS8_SA_S9_EEENS6_IJNS7_ILi1EEESI_SI_EEESC_SE_Li256ELb1ELb1ELb0ELb0EEENS1_19SingleTileSchedulerILb1ELb0ELb1ELi128EEEEEEEEEvNT_6ParamsE)
        .other          _ZN7cutlass13device_kernelIN5flash19enable_sm80_to_sm89INS1_16FlashAttnFwdSm80INS1_25CollectiveMainloopFwdSm80ILi8ELi1ELb0EN4cute5tupleIJNS5_1CILi128EEENS7_ILi96EEENS7_ILi256EEEEEELi256ENS_6half_tEfNS_4arch4Sm80ELb0ELb0ELb0ELb1ELb1ELb0ELb1ELb0EEENS1_21CollectiveEpilogueFwdINS6_IJS8_SA_S9_EEENS6_IJNS7_ILi1EEESI_SI_EEESC_SE_Li256ELb1ELb1ELb0ELb0EEENS1_19SingleTileSchedulerILb1ELb0ELb1ELi128EEEEEEEEEvNT_6ParamsE,@"STO_CUDA_ENTRY STV_DEFAULT"
_ZN7cutlass13device_kernelIN5flash19enable_sm80_to_sm89INS1_16FlashAttnFwdSm80INS1_25CollectiveMainloopFwdSm80ILi8ELi1ELb0EN4cute5tupleIJNS5_1CILi128EEENS7_ILi96EEENS7_ILi256EEEEEELi256ENS_6half_tEfNS_4arch4Sm80ELb0ELb0ELb0ELb1ELb1ELb0ELb1ELb0EEENS1_21CollectiveEpilogueFwdINS6_IJS8_SA_S9_EEENS6_IJNS7_ILi1EEESI_SI_EEESC_SE_Li256ELb1ELb1ELb0ELb0EEENS1_19SingleTileSchedulerILb1ELb0ELb1ELi128EEEEEEEEEvNT_6ParamsE:
[----:B------:R-:W-:Y:S01]  /*0000*/  LDC R1, c[0x0][0x28] ;  /* 0x00000a00ff017b82 */ /* 0x000fe20000000800 */
[----:B------:R-:W-:Y:S05]  /*0010*/  EXIT ;  /* 0x000000000000794d */ /* 0x000fea0003800000 */
.L_x_28:
        /* <DEDUP_REMOVED lines=14> */
.L_x_64:


//--------------------- .text._ZN7cutlass13device_kernelIN5flash19enable_sm80_to_sm89INS1_16FlashAttnFwdSm80INS1_25CollectiveMainloopFwdSm80ILi8ELi1ELb0EN4cute5tupleIJNS5_1CILi128EEENS7_ILi48EEENS7_ILi256EEEEEELi256ENS_6half_tEfNS_4arch4Sm80ELb0ELb0ELb0ELb1ELb1ELb1ELb1ELb0EEENS1_21CollectiveEpilogueFwdINS6_IJS8_SA_S9_EEENS6_IJNS7_ILi1EEESI_SI_EEESC_SE_Li256ELb1ELb1ELb0ELb0EEENS1_19SingleTileSchedulerILb1ELb0ELb1ELi128EEEEEEEEEvNT_6ParamsE --------------------------
	.section	.text._ZN7cutlass13device_kernelIN5flash19enable_sm80_to_sm89INS1_16FlashAttnFwdSm80INS1_25CollectiveMainloopFwdSm80ILi8ELi1ELb0EN4cute5tupleIJNS5_1CILi128EEENS7_ILi48EEENS7_ILi256EEEEEELi256ENS_6half_tEfNS_4arch4Sm80ELb0ELb0ELb0ELb1ELb1ELb1ELb1ELb0EEENS1_21CollectiveEpilogueFwdINS6_IJS8_SA_S9_EEENS6_IJNS7_ILi1EEESI_SI_EEESC_SE_Li256ELb1ELb1ELb0ELb0EEENS1_19SingleTileSchedulerILb1ELb0ELb1ELi128EEEEEEEEEvNT_6ParamsE,"ax",@progbits
	.align	128
.text._ZN7cutlass13device_kernelIN5flash19enable_sm80_to_sm89INS1_16FlashAttnFwdSm80INS1_25CollectiveMainloopFwdSm80ILi8ELi1ELb0EN4cute5tupleIJNS5_1CILi128EEENS7_ILi48EEENS7_ILi256EEEEEELi256ENS_6half_tEfNS_4arch4Sm80ELb0ELb0ELb0ELb1ELb1ELb1ELb1ELb0EEENS1_21CollectiveEpilogueFwdINS6_IJS8_SA_S9_EEENS6_IJNS7_ILi1EEESI_SI_EEESC_SE_Li256ELb1ELb1ELb0ELb0EEENS1_19SingleTileSchedulerILb1ELb0ELb1ELi128EEEEEEEEEvNT_6ParamsE:
        .type           _ZN7cutlass13device_kernelIN5flash19enable_sm80_to_sm89INS1_16FlashAttnFwdSm80INS1_25CollectiveMainloopFwdSm80ILi8ELi1ELb0EN4cute5tupleIJNS5_1CILi128EEENS7_ILi48EEENS7_ILi256EEEEEELi256ENS_6half_tEfNS_4arch4Sm80ELb0ELb0ELb0ELb1ELb1ELb1ELb1ELb0EEENS1_21CollectiveEpilogueFwdINS6_IJS8_SA_S9_EEENS6_IJNS7_ILi1EEESI_SI_EEESC_SE_Li256ELb1ELb1ELb0ELb0EEENS1_19SingleTileSchedulerILb1ELb0ELb1ELi128EEEEEEEEEvNT_6ParamsE,@function
        .size           _ZN7cutlass13device_kernelIN5flash19enable_sm80_to_sm89INS1_16FlashAttnFwdSm80INS1_25CollectiveMainloopFwdSm80ILi8ELi1ELb0EN4cute5tupleIJNS5_1CILi128EEENS7_ILi48EEENS7_ILi256EEEEEELi256ENS_6half_tEfNS_4arch4Sm80ELb0ELb0ELb0ELb1ELb1ELb1ELb1ELb0EEENS1_21CollectiveEpilogueFwdINS6_IJS8_SA_S9_EEENS6_IJNS7_ILi1EEESI_SI_EEESC_SE_Li256ELb1ELb1ELb0ELb0EEENS1_19SingleTileSchedulerILb1ELb0ELb1ELi128EEEEEEEEEvNT_6ParamsE,(.L_x_65 - _ZN7cutlass13device_kernelIN5flash19enable_sm80_to_sm89INS1_16FlashAttnFwdSm80INS1_25CollectiveMainloopFwdSm80ILi8ELi1ELb0EN4cute5tupleIJNS5_1CILi128EEENS7_ILi48EEENS7_ILi256EEEEEELi256ENS_6half_tEfNS_4arch4Sm80ELb0ELb0ELb0ELb1ELb1ELb1ELb1ELb0EEENS1_21CollectiveEpilogueFwdINS6_IJS8_SA_S9_EEENS6_IJNS7_ILi1EEESI_SI_EEESC_SE_Li256ELb1ELb1ELb0ELb0EEENS1_19SingleTileSchedulerILb1ELb0ELb1ELi128EEEEEEEEEvNT_6ParamsE)
        .other          _ZN7cutlass13device_kernelIN5flash19enable_sm80_to_sm89INS1_16FlashAttnFwdSm80INS1_25CollectiveMainloopFwdSm80ILi8ELi1ELb0EN4cute5tupleIJNS5_1CILi128EEENS7_ILi48EEENS7_ILi256EEEEEELi256ENS_6half_tEfNS_4arch4Sm80ELb0ELb0ELb0ELb1ELb1ELb1ELb1ELb0EEENS1_21CollectiveEpilogueFwdINS6_IJS8_SA_S9_EEENS6_IJNS7_ILi1EEESI_SI_EEESC_SE_Li256ELb1ELb1ELb0ELb0EEENS1_19SingleTileSchedulerILb1ELb0ELb1ELi128EEEEEEEEEvNT_6ParamsE,@"STO_CUDA_ENTRY STV_DEFAULT"
_ZN7cutlass13device_kernelIN5flash19enable_sm80_to_sm89INS1_16FlashAttnFwdSm80INS1_25CollectiveMainloopFwdSm80ILi8ELi1ELb0EN4cute5tupleIJNS5_1CILi128EEENS7_ILi48EEENS7_ILi256EEEEEELi256ENS_6half_tEfNS_4arch4Sm80ELb0ELb0ELb0ELb1ELb1ELb1ELb1ELb0EEENS1_21CollectiveEpilogueFwdINS6_IJS8_SA_S9_EEENS6_IJNS7_ILi1EEESI_SI_EEESC_SE_Li256ELb1ELb1ELb0ELb0EEENS1_19SingleTileSchedulerILb1ELb0ELb1ELi128EEEEEEEEEvNT_6ParamsE:
[----:B------:R-:W-:Y:S01]  /*0000*/  LDC R1, c[0x0][0x28] ;  /* 0x00000a00ff017b82 */ /* 0x000fe20000000800 */
[----:B------:R-:W-:Y:S05]  /*0010*/  EXIT ;  /* 0x000000000000794d */ /* 0x000fea0003800000 */
.L_x_29:
        /* <DEDUP_REMOVED lines=14> */
.L_x_65:


//--------------------- .text._ZN7cutlass13device_kernelIN5flash19enable_sm80_to_sm89INS1_16FlashAttnFwdSm80INS1_25CollectiveMainloopFwdSm80ILi8ELi1ELb0EN4cute5tupleIJNS5_1CILi128EEENS7_ILi64EEENS7_ILi256EEEEEELi256ENS_6half_tEfNS_4arch4Sm80ELb0ELb1ELb0ELb0ELb1ELb0ELb1ELb0EEENS1_21CollectiveEpilogueFwdINS6_IJS8_SA_S9_EEENS6_IJNS7_ILi1EEESI_SI_EEESC_SE_Li256ELb0ELb1ELb0ELb0EEENS1_19SingleTileSchedulerILb0ELb0ELb1ELi128EEEEEEEEEvNT_6ParamsE --------------------------
	.section	.text._ZN7cutlass13device_kernelIN5flash19enable_sm80_to_sm89INS1_16FlashAttnFwdSm80INS1_25CollectiveMainloopFwdSm80ILi8ELi1ELb0EN4cute5tupleIJNS5_1CILi128EEENS7_ILi64EEENS7_ILi256EEEEEELi256ENS_6half_tEfNS_4arch4Sm80ELb0ELb1ELb0ELb0ELb1ELb0ELb1ELb0EEENS1_21CollectiveEpilogueFwdINS6_IJS8_SA_S9_EEENS6_IJNS7_ILi1EEESI_SI_EEESC_SE_Li256ELb0ELb1ELb0ELb0EEENS1_19SingleTileSchedulerILb0ELb0ELb1ELi128EEEEEEEEEvNT_6ParamsE,"ax",@progbits
	.align	128
.text._ZN7cutlass13device_kernelIN5flash19enable_sm80_to_sm89INS1_16FlashAttnFwdSm80INS1_25CollectiveMainloopFwdSm80ILi8ELi1ELb0EN4cute5tupleIJNS5_1CILi128EEENS7_ILi64EEENS7_ILi256EEEEEELi256ENS_6half_tEfNS_4arch4Sm80ELb0ELb1ELb0ELb0ELb1ELb0ELb1ELb0EEENS1_21CollectiveEpilogueFwdINS6_IJS8_SA_S9_EEENS6_IJNS7_ILi1EEESI_SI_EEESC_SE_Li256ELb0ELb1ELb0ELb0EEENS1_19SingleTileSchedulerILb0ELb0ELb1ELi128EEEEEEEEEvNT_6ParamsE:
        .type           _ZN7cutlass13device_kernelIN5flash19enable_sm80_to_sm89INS1_16FlashAttnFwdSm80INS1_25CollectiveMainloopFwdSm80ILi8ELi1ELb0EN4cute5tupleIJNS5_1CILi128EEENS7_ILi64EEENS7_ILi256EEEEEELi256ENS_6half_tEfNS_4arch4Sm80ELb0ELb1ELb0ELb0ELb1ELb0ELb1ELb0EEENS1_21CollectiveEpilogueFwdINS6_IJS8_SA_S9_EEENS6_IJNS7_ILi1EEESI_SI_EEESC_SE_Li256ELb0ELb1ELb0ELb0EEENS1_19SingleTileSchedulerILb0ELb0ELb1ELi128EEEEEEEEEvNT_6ParamsE,@function
        .size           _ZN7cutlass13device_kernelIN5flash19enable_sm80_to_sm89INS1_16FlashAttnFwdSm80INS1_25CollectiveMainloopFwdSm80ILi8ELi1ELb0EN4cute5tupleIJNS5_1CILi128EEENS7_ILi64EEENS7_ILi256EEEEEELi256ENS_6half_tEfNS_4arch4Sm80ELb0ELb1ELb0ELb0ELb1ELb0ELb1ELb0EEENS1_21CollectiveEpilogueFwdINS6_IJS8_SA_S9_EEENS6_IJNS7_ILi1EEESI_SI_EEESC_SE_Li256ELb0ELb1ELb0ELb0EEENS1_19SingleTileSchedulerILb0ELb0ELb1ELi128EEEEEEEEEvNT_6ParamsE,(.L_x_66 - _ZN7cutlass13device_kernelIN5flash19enable_sm80_to_sm89INS1_16FlashAttnFwdSm80INS1_25CollectiveMainloopFwdSm80ILi8ELi1ELb0EN4cute5tupleIJNS5_1CILi128EEENS7_ILi64EEENS7_ILi256EEEEEELi256ENS_6half_tEfNS_4arch4Sm80ELb0ELb1ELb0ELb0ELb1ELb0ELb1ELb0EEENS1_21CollectiveEpilogueFwdINS6_IJS8_SA_S9_EEENS6_IJNS7_ILi1EEESI_SI_EEESC_SE_Li256ELb0ELb1ELb0ELb0EEENS1_19SingleTileSchedulerILb0ELb0ELb1ELi128EEEEEEEEEvNT_6ParamsE)
        .other          _ZN7cutlass13device_kernelIN5flash19enable_sm80_to_sm89INS1_16FlashAttnFwdSm80INS1_25CollectiveMainloopFwdSm80ILi8ELi1ELb0EN4cute5tupleIJNS5_1CILi128EEENS7_ILi64EEENS7_ILi256EEEEEELi256ENS_6half_tEfNS_4arch4Sm80ELb0ELb1ELb0ELb0ELb1ELb0ELb1ELb0EEENS1_21CollectiveEpilogueFwdINS6_IJS8_SA_S9_EEENS6_IJNS7_ILi1EEESI_SI_EEESC_SE_Li256ELb0ELb1ELb0ELb0EEENS1_19SingleTileSchedulerILb0ELb0ELb1ELi128EEEEEEEEEvNT_6ParamsE,@"STO_CUDA_ENTRY STV_DEFAULT"
_ZN7cutlass13device_kernelIN5flash19enable_sm80_to_sm89INS1_16FlashAttnFwdSm80INS1_25CollectiveMainloopFwdSm80ILi8ELi1ELb0EN4cute5tupleIJNS5_1CILi128EEENS7_ILi64EEENS7_ILi256EEEEEELi256ENS_6half_tEfNS_4arch4Sm80ELb0ELb1ELb0ELb0ELb1ELb0ELb1ELb0EEENS1_21CollectiveEpilogueFwdINS6_IJS8_SA_S9_EEENS6_IJNS7_ILi1EEESI_SI_EEESC_SE_Li256ELb0ELb1ELb0ELb0EEENS1_19SingleTileSchedulerILb0ELb0ELb1ELi128EEEEEEEEEvNT_6ParamsE:
[----:B------:R-:W-:Y:S01]  /*0000*/  LDC R1, c[0x0][0x28] ;  /* 0x00000a00ff017b82 */ /* 0x000fe20000000800 */
[----:B------:R-:W-:Y:S05]  /*0010*/  EXIT ;  /* 0x000000000000794d */ /* 0x000fea0003800000 */
.L_x_30:
        /* <DEDUP_REMOVED lines=14> */
.L_x_66:


//--------------------- .text._ZN7cutlass13device_kernelIN5flash19enable_sm80_to_sm89INS1_16FlashAttnFwdSm80INS1_25CollectiveMainloopFwdSm80ILi8ELi1ELb0EN4cute5tupleIJNS5_1CILi128EEENS7_ILi64EEENS7_ILi256EEEEEELi256ENS_6half_tEfNS_4arch4Sm80ELb0ELb1ELb0ELb1ELb1ELb0ELb1ELb0EEENS1_21CollectiveEpilogueFwdINS6_IJS8_SA_S9_EEENS6_IJNS7_ILi1EEESI_SI_EEESC_SE_Li256ELb1ELb1ELb0ELb0EEENS1_19SingleTileSchedulerILb1ELb0ELb1ELi128EEEEEEEEEvNT_6ParamsE --------------------------
	.section	.text._ZN7cutlass13device_kernelIN5flash19enable_sm80_to_sm89INS1_16FlashAttnFwdSm80INS1_25CollectiveMainloopFwdSm80ILi8ELi1ELb0EN4cute5tupleIJNS5_1CILi128EEENS7_ILi64EEENS7_ILi256EEEEEELi256ENS_6half_tEfNS_4arch4Sm80ELb0ELb1ELb0ELb1ELb1ELb0ELb1ELb0EEENS1_21CollectiveEpilogueFwdINS6_IJS8_SA_S9_EEENS6_IJNS7_ILi1EEESI_SI_EEESC_SE_Li256ELb1ELb1ELb0ELb0EEENS1_19SingleTileSchedulerILb1ELb0ELb1ELi128EEEEEEEEEvNT_6ParamsE,"ax",@progbits
	.align	128
.text._ZN7cutlass13device_kernelIN5flash19enable_sm80_to_sm89INS1_16FlashAttnFwdSm80INS1_25CollectiveMainloopFwdSm80ILi8ELi1ELb0EN4cute5tupleIJNS5_1CILi128EEENS7_ILi64EEENS7_ILi256EEEEEELi256ENS_6half_tEfNS_4arch4Sm80ELb0ELb1ELb0ELb1ELb1ELb0ELb1ELb0EEENS1_21CollectiveEpilogueFwdINS6_IJS8_SA_S9_EEENS6_IJNS7_ILi1EEESI_SI_EEESC_SE_Li256ELb1ELb1ELb0ELb0EEENS1_19SingleTileSchedulerILb1ELb0ELb1ELi128EEEEEEEEEvNT_6ParamsE:
        .type           _ZN7cutlass13device_kernelIN5flash19enable_sm80_to_sm89INS1_16FlashAttnFwdSm80INS1_25CollectiveMainloopFwdSm80ILi8ELi1ELb0EN4cute5tupleIJNS5_1CILi128EEENS7_ILi64EEENS7_ILi256EEEEEELi256ENS_6half_tEfNS_4arch4Sm80ELb0ELb1ELb0ELb1ELb1ELb0ELb1ELb0EEENS1_21CollectiveEpilogueFwdINS6_IJS8_SA_S9_EEENS6_IJNS7_ILi1EEESI_SI_EEESC_SE_Li256ELb1ELb1ELb0ELb0EEENS1_19SingleTileSchedulerILb1ELb0ELb1ELi128EEEEEEEEEvNT_6ParamsE,@function
        .size           _ZN7cutlass13device_kernelIN5flash19enable_sm80_to_sm89INS1_16FlashAttnFwdSm80INS1_25CollectiveMainloopFwdSm80ILi8ELi1ELb0EN4cute5tupleIJNS5_1CILi128EEENS7_ILi64EEENS7_ILi256EEEEEELi256ENS_6half_tEfNS_4arch4Sm80ELb0ELb1ELb0ELb1ELb1ELb0ELb1ELb0EEENS1_21CollectiveEpilogueFwdINS6_IJS8_SA_S9_EEENS6_IJNS7_ILi1EEESI_SI_EEESC_SE_Li256ELb1ELb1ELb0ELb0EEENS1_19SingleTileSchedulerILb1ELb0ELb1ELi128EEEEEEEEEvNT_6ParamsE,(.L_x_67 - _ZN7cutlass13device_kernelIN5flash19enable_sm80_to_sm89INS1_16FlashAttnFwdSm80INS1_25CollectiveMainloopFwdSm80ILi8ELi1ELb0EN4cute5tupleIJNS5_1CILi128EEENS7_ILi64EEENS7_ILi256EEEEEELi256ENS_6half_tEfNS_4arch4Sm80ELb0ELb1ELb0ELb1ELb1ELb0ELb1ELb0EEENS1_21CollectiveEpilogueFwdINS6_IJS8_SA_S9_EEENS6_IJNS7_ILi1EEESI_SI_EEESC_SE_Li256ELb1ELb1ELb0ELb0EEENS1_19SingleTileSchedulerILb1ELb0ELb1ELi128EEEEEEEEEvNT_6ParamsE)
        .other          _ZN7cutlass13device_kernelIN5flash19enable_sm80_to_sm89INS1_16FlashAttnFwdSm80INS1_25CollectiveMainloopFwdSm80ILi8ELi1ELb0EN4cute5tupleIJNS5_1CILi128EEENS7_ILi64EEENS7_ILi256EEEEEELi256ENS_6half_tEfNS_4arch4Sm80ELb0ELb1ELb0ELb1ELb1ELb0ELb1ELb0EEENS1_21CollectiveEpilogueFwdINS6_IJS8_SA_S9_EEENS6_IJNS7_ILi1EEESI_SI_EEESC_SE_Li256ELb1ELb1ELb0ELb0EEENS1_19SingleTileSchedulerILb1ELb0ELb1ELi128EEEEEEEEEvNT_6ParamsE,@"STO_CUDA_ENTRY STV_DEFAULT"
_ZN7cutlass13device_kernelIN5flash19enable_sm80_to_sm89INS1_16FlashAttnFwdSm80INS1_25CollectiveMainloopFwdSm80ILi8ELi1ELb0EN4cute5tupleIJNS5_1CILi128EEENS7_ILi64EEENS7_ILi256EEEEEELi256ENS_6half_tEfNS_4arch4Sm80ELb0ELb1ELb0ELb1ELb1ELb0ELb1ELb0EEENS1_21CollectiveEpilogueFwdINS6_IJS8_SA_S9_EEENS6_IJNS7_ILi1EEESI_SI_EEESC_SE_Li256ELb1ELb1ELb0ELb0EEENS1_19SingleTileSchedulerILb1ELb0ELb1ELi128EEEEEEEEEvNT_6ParamsE:
[----:B------:R-:W-:Y:S01]  /*0000*/  LDC R1, c[0x0][0x28] ;  /* 0x00000a00ff017b82 */ /* 0x000fe20000000800 */
[----:B------:R-:W-:Y:S05]  /*0010*/  EXIT ;  /* 0x000000000000794d */ /* 0x000fea0003800000 */
.L_x_31:
        /* <DEDUP_REMOVED lines=14> */
.L_x_67:


//--------------------- .text._ZN7cutlass13device_kernelIN5flash19enable_sm80_to_sm89INS1_16FlashAttnFwdSm80INS1_25CollectiveMainloopFwdSm80ILi8ELi1ELb0EN4cute5tupleIJNS5_1CILi128EEENS7_ILi48EEENS7_ILi256EEEEEELi256ENS_6half_tEfNS_4arch4Sm80ELb0ELb1ELb0ELb1ELb1ELb1ELb1ELb0EEENS1_21CollectiveEpilogueFwdINS6_IJS8_SA_S9_EEENS6_IJNS7_ILi1EEESI_SI_EEESC_SE_Li256ELb1ELb1ELb0ELb0EEENS1_19SingleTileSchedulerILb1ELb0ELb1ELi128EEEEEEEEEvNT_6ParamsE --------------------------
	.section	.text._ZN7cutlass13device_kernelIN5flash19enable_sm80_to_sm89INS1_16FlashAttnFwdSm80INS1_25CollectiveMainloopFwdSm80ILi8ELi1ELb0EN4cute5tupleIJNS5_1CILi128EEENS7_ILi48EEENS7_ILi256EEEEEELi256ENS_6half_tEfNS_4arch4Sm80ELb0ELb1ELb0ELb1ELb1ELb1ELb1ELb0EEENS1_21CollectiveEpilogueFwdINS6_IJS8_SA_S9_EEENS6_IJNS7_ILi1EEESI_SI_EEESC_SE_Li256ELb1ELb1ELb0ELb0EEENS1_19SingleTileSchedulerILb1ELb0ELb1ELi128EEEEEEEEEvNT_6ParamsE,"ax",@progbits
	.align	128
.text._ZN7cutlass13device_kernelIN5flash19enable_sm80_to_sm89INS1_16FlashAttnFwdSm80INS1_25CollectiveMainloopFwdSm80ILi8ELi1ELb0EN4cute5tupleIJNS5_1CILi128EEENS7_ILi48EEENS7_ILi256EEEEEELi256ENS_6half_tEfNS_4arch4Sm80ELb0ELb1ELb0ELb1ELb1ELb1ELb1ELb0EEENS1_21CollectiveEpilogueFwdINS6_IJS8_SA_S9_EEENS6_IJNS7_ILi1EEESI_SI_EEESC_SE_Li256ELb1ELb1ELb0ELb0EEENS1_19SingleTileSchedulerILb1ELb0ELb1ELi128EEEEEEEEEvNT_6ParamsE:
        .type           _ZN7cutlass13device_kernelIN5flash19enable_sm80_to_sm89INS1_16FlashAttnFwdSm80INS1_25CollectiveMainloopFwdSm80ILi8ELi1ELb0EN4cute5tupleIJNS5_1CILi128EEENS7_ILi48EEENS7_ILi256EEEEEELi256ENS_6half_tEfNS_4arch4Sm80ELb0ELb1ELb0ELb1ELb1ELb1ELb1ELb0EEENS1_21CollectiveEpilogueFwdINS6_IJS8_SA_S9_EEENS6_IJNS7_ILi1EEESI_SI_EEESC_SE_Li256ELb1ELb1ELb0ELb0EEENS1_19SingleTileSchedulerILb1ELb0ELb1ELi128EEEEEEEEEvNT_6ParamsE,@function
        .size           _ZN7cutlass13device_kernelIN5flash19enable_sm80_to_sm89INS1_16FlashAttnFwdSm80INS1_25CollectiveMainloopFwdSm80ILi8ELi1ELb0EN4cute5tupleIJNS5_1CILi128EEENS7_ILi48EEENS7_ILi256EEEEEELi256ENS_6half_tEfNS_4arch4Sm80ELb0ELb1ELb0ELb1ELb1ELb1ELb1ELb0EEENS1_21CollectiveEpilogueFwdINS6_IJS8_SA_S9_EEENS6_IJNS7_ILi1EEESI_SI_EEESC_SE_Li256ELb1ELb1ELb0ELb0EEENS1_19SingleTileSchedulerILb1ELb0ELb1ELi128EEEEEEEEEvNT_6ParamsE,(.L_x_68 - _ZN7cutlass13device_kernelIN5flash19enable_sm80_to_sm89INS1_16FlashAttnFwdSm80INS1_25CollectiveMainloopFwdSm80ILi8ELi1ELb0EN4cute5tupleIJNS5_1CILi128EEENS7_ILi48EEENS7_ILi256EEEEEELi256ENS_6half_tEfNS_4arch4Sm80ELb0ELb1ELb0ELb1ELb1ELb1ELb1ELb0EEENS1_21CollectiveEpilogueFwdINS6_IJS8_SA_S9_EEENS6_IJNS7_ILi1EEESI_SI_EEESC_SE_Li256ELb1ELb1ELb0ELb0EEENS1_19SingleTileSchedulerILb1ELb0ELb1ELi128EEEEEEEEEvNT_6ParamsE)
        .other          _ZN7cutlass13device_kernelIN5flash19enable_sm80_to_sm89INS1_16FlashAttnFwdSm80INS1_25CollectiveMainloopFwdSm80ILi8ELi1ELb0EN4cute5tupleIJNS5_1CILi128EEENS7_ILi48EEENS7_ILi256EEEEEELi256ENS_6half_tEfNS_4arch4Sm80ELb0ELb1ELb0ELb1ELb1ELb1ELb1ELb0EEENS1_21CollectiveEpilogueFwdINS6_IJS8_SA_S9_EEENS6_IJNS7_ILi1EEESI_SI_EEESC_SE_Li256ELb1ELb1ELb0ELb0EEENS1_19SingleTileSchedulerILb1ELb0ELb1ELi128EEEEEEEEEvNT_6ParamsE,@"STO_CUDA_ENTRY STV_DEFAULT"
_ZN7cutlass13device_kernelIN5flash19enable_sm80_to_sm89INS1_16FlashAttnFwdSm80INS1_25CollectiveMainloopFwdSm80ILi8ELi1ELb0EN4cute5tupleIJNS5_1CILi128EEENS7_ILi48EEENS7_ILi256EEEEEELi256ENS_6half_tEfNS_4arch4Sm80ELb0ELb1ELb0ELb1ELb1ELb1ELb1ELb0EEENS1_21CollectiveEpilogueFwdINS6_IJS8_SA_S9_EEENS6_IJNS7_ILi1EEESI_SI_EEESC_SE_Li256ELb1ELb1ELb0ELb0EEENS1_19SingleTileSchedulerILb1ELb0ELb1ELi128EEEEEEEEEvNT_6ParamsE:
[----:B------:R-:W-:Y:S01]  /*0000*/  LDC R1, c[0x0][0x28] ;  /* 0x00000a00ff017b82 */ /* 0x000fe20000000800 */
[----:B------:R-:W-:Y:S05]  /*0010*/  EXIT ;  /* 0x000000000000794d */ /* 0x000fea0003800000 */
.L_x_32:
        /* <DEDUP_REMOVED lines=14> */
.L_x_68:


//--------------------- .text._ZN7cutlass13device_kernelIN5flash19enable_sm80_to_sm89INS1_16FlashAttnFwdSm80INS1_25CollectiveMainloopFwdSm80ILi8ELi1ELb0EN4cute5tupleIJNS5_1CILi128EEENS7_ILi96EEENS7_ILi256EEEEEELi256ENS_6half_tEfNS_4arch4Sm80ELb1ELb0ELb0ELb0ELb1ELb0ELb1ELb0EEENS1_21CollectiveEpilogueFwdINS6_IJS8_SA_S9_EEENS6_IJNS7_ILi1EEESI_SI_EEESC_SE_Li256ELb0ELb1ELb0ELb0EEENS1_30DynamicPersistentTileSchedulerILi256ELi256ELb0ELb1ELb0EEEEEEEEEvNT_6ParamsE --------------------------
	.section	.text._ZN7cutlass13device_kernelIN5flash19enable_sm80_to_sm89INS1_16FlashAttnFwdSm80INS1_25CollectiveMainloopFwdSm80ILi8ELi1ELb0EN4cute5tupleIJNS5_1CILi128EEENS7_ILi96EEENS7_ILi256EEEEEELi256ENS_6half_tEfNS_4arch4Sm80ELb1ELb0ELb0ELb0ELb1ELb0ELb1ELb0EEENS1_21CollectiveEpilogueFwdINS6_IJS8_SA_S9_EEENS6_IJNS7_ILi1EEESI_SI_EEESC_SE_Li256ELb0ELb1ELb0ELb0EEENS1_30DynamicPersistentTileSchedulerILi256ELi256ELb0ELb1ELb0EEEEEEEEEvNT_6ParamsE,"ax",@progbits
	.align	128
.text._ZN7cutlass13device_kernelIN5flash19enable_sm80_to_sm89INS1_16FlashAttnFwdSm80INS1_25CollectiveMainloopFwdSm80ILi8ELi1ELb0EN4cute5tupleIJNS5_1CILi128EEENS7_ILi96EEENS7_ILi256EEEEEELi256ENS_6half_tEfNS_4arch4Sm80ELb1ELb0ELb0ELb0ELb1ELb0ELb1ELb0EEENS1_21CollectiveEpilogueFwdINS6_IJS8_SA_S9_EEENS6_IJNS7_ILi1EEESI_SI_EEESC_SE_Li256ELb0ELb1ELb0ELb0EEENS1_30DynamicPersistentTileSchedulerILi256ELi256ELb0ELb1ELb0EEEEEEEEEvNT_6ParamsE:
        .type           _ZN7cutlass13device_kernelIN5flash19enable_sm80_to_sm89INS1_16FlashAttnFwdSm80INS1_25CollectiveMainloopFwdSm80ILi8ELi1ELb0EN4cute5tupleIJNS5_1CILi128EEENS7_ILi96EEENS7_ILi256EEEEEELi256ENS_6half_tEfNS_4arch4Sm80ELb1ELb0ELb0ELb0ELb1ELb0ELb1ELb0EEENS1_21CollectiveEpilogueFwdINS6_IJS8_SA_S9_EEENS6_IJNS7_ILi1EEESI_SI_EEESC_SE_Li256ELb0ELb1ELb0ELb0EEENS1_30DynamicPersistentTileSchedulerILi256ELi256ELb0ELb1ELb0EEEEEEEEEvNT_6ParamsE,@function
        .size           _ZN7cutlass13device_kernelIN5flash19enable_sm80_to_sm89INS1_16FlashAttnFwdSm80INS1_25CollectiveMainloopFwdSm80ILi8ELi1ELb0EN4cute5tupleIJNS5_1CILi128EEENS7_ILi96EEENS7_ILi256EEEEEELi256ENS_6half_tEfNS_4arch4Sm80ELb1ELb0ELb0ELb0ELb1ELb0ELb1ELb0EEENS1_21CollectiveEpilogueFwdINS6_IJS8_SA_S9_EEENS6_IJNS7_ILi1EEESI_SI_EEESC_SE_Li256ELb0ELb1ELb0ELb0EEENS1_30DynamicPersistentTileSchedulerILi256ELi256ELb0ELb1ELb0EEEEEEEEEvNT_6ParamsE,(.L_x_69 - _ZN7cutlass13device_kernelIN5flash19enable_sm80_to_sm89INS1_16FlashAttnFwdSm80INS1_25CollectiveMainloopFwdSm80ILi8ELi1ELb0EN4cute5tupleIJNS5_1CILi128EEENS7_ILi96EEENS7_ILi256EEEEEELi256ENS_6half_tEfNS_4arch4Sm80ELb1ELb0ELb0ELb0ELb1ELb0ELb1ELb0EEENS1_21CollectiveEpilogueFwdINS6_IJS8_SA_S9_EEENS6_IJNS7_ILi1EEESI_SI_EEESC_SE_Li256ELb0ELb1ELb0ELb0EEENS1_30DynamicPersistentTileSchedulerILi256ELi256ELb0ELb1ELb0EEEEEEEEEvNT_6ParamsE)
        .other          _ZN7cutlass13device_kernelIN5flash19enable_sm80_to_sm89INS1_16FlashAttnFwdSm80INS1_25CollectiveMainloopFwdSm80ILi8ELi1ELb0EN4cute5tupleIJNS5_1CILi128EEENS7_ILi96EEENS7_ILi256EEEEEELi256ENS_6half_tEfNS_4arch4Sm80ELb1ELb0ELb0ELb0ELb1ELb0ELb1ELb0EEENS1_21CollectiveEpilogueFwdINS6_IJS8_SA_S9_EEENS6_IJNS7_ILi1EEESI_SI_EEESC_SE_Li256ELb0ELb1ELb0ELb0EEENS1_30DynamicPersistentTileSchedulerILi256ELi256ELb0ELb1ELb0EEEEEEEEEvNT_6ParamsE,@"STO_CUDA_ENTRY STV_DEFAULT"
_ZN7cutlass13device_kernelIN5flash19enable_sm80_to_sm89INS1_16FlashAttnFwdSm80INS1_25CollectiveMainloopFwdSm80ILi8ELi1ELb0EN4cute5tupleIJNS5_1CILi128EEENS7_ILi96EEENS7_ILi256EEEEEELi256ENS_6half_tEfNS_4arch4Sm80ELb1ELb0ELb0ELb0ELb1ELb0ELb1ELb0EEENS1_21CollectiveEpilogueFwdINS6_IJS8_SA_S9_EEENS6_IJNS7_ILi1EEESI_SI_EEESC_SE_Li256ELb0ELb1ELb0ELb0EEENS1_30DynamicPersistentTileSchedulerILi256ELi256ELb0ELb1ELb0EEEEEEEEEvNT_6ParamsE:
[----:B------:R-:W-:Y:S01]  /*0000*/  LDC R1, c[0x0][0x28] ;  /* 0x00000a00ff017b82 */ /* 0x000fe20000000800 */
[----:B------:R-:W-:Y:S05]  /*0010*/  EXIT ;  /* 0x000000000000794d */ /* 0x000fea0003800000 */
.L_x_33:
        /* <DEDUP_REMOVED lines=14> */
.L_x_69:


//--------------------- .text._ZN7cutlass13device_kernelIN5flash19enable_sm80_to_sm89INS1_16FlashAttnFwdSm80INS1_25CollectiveMainloopFwdSm80ILi8ELi1ELb0EN4cute5tupleIJNS5_1CILi128EEENS7_ILi96EEENS7_ILi256EEEEEELi256ENS_6half_tEfNS_4arch4Sm80ELb1ELb0ELb0ELb1ELb1ELb0ELb1ELb0EEENS1_21CollectiveEpilogueFwdINS6_IJS8_SA_S9_EEENS6_IJNS7_ILi1EEESI_SI_EEESC_SE_Li256ELb1ELb1ELb0ELb0EEENS1_19SingleTileSchedulerILb1ELb0ELb1ELi128EEEEEEEEEvNT_6ParamsE --------------------------
	.section	.text._ZN7cutlass13device_kernelIN5flash19enable_sm80_to_sm89INS1_16FlashAttnFwdSm80INS1_25CollectiveMainloopFwdSm80ILi8ELi1ELb0EN4cute5tupleIJNS5_1CILi128EEENS7_ILi96EEENS7_ILi256EEEEEELi256ENS_6half_tEfNS_4arch4Sm80ELb1ELb0ELb0ELb1ELb1ELb0ELb1ELb0EEENS1_21CollectiveEpilogueFwdINS6_IJS8_SA_S9_EEENS6_IJNS7_ILi1EEESI_SI_EEESC_SE_Li256ELb1ELb1ELb0ELb0EEENS1_19SingleTileSchedulerILb1ELb0ELb1ELi128EEEEEEEEEvNT_6ParamsE,"ax",@progbits
	.align	128
.text._ZN7cutlass13device_kernelIN5flash19enable_sm80_to_sm89INS1_16FlashAttnFwdSm80INS1_25CollectiveMainloopFwdSm80ILi8ELi1ELb0EN4cute5tupleIJNS5_1CILi128EEENS7_ILi96EEENS7_ILi256EEEEEELi256ENS_6half_tEfNS_4arch4Sm80ELb1ELb0ELb0ELb1ELb1ELb0ELb1ELb0EEENS1_21CollectiveEpilogueFwdINS6_IJS8_SA_S9_EEENS6_IJNS7_ILi1EEESI_SI_EEESC_SE_Li256ELb1ELb1ELb0ELb0EEENS1_19SingleTileSchedulerILb1ELb0ELb1ELi128EEEEEEEEEvNT_6ParamsE:
        .type           _ZN7cutlass13device_kernelIN5flash19enable_sm80_to_sm89INS1_16FlashAttnFwdSm80INS1_25CollectiveMainloopFwdSm80ILi8ELi1ELb0EN4cute5tupleIJNS5_1CILi128EEENS7_ILi96EEENS7_ILi256EEEEEELi256ENS_6half_tEfNS_4arch4Sm80ELb1ELb0ELb0ELb1ELb1ELb0ELb1ELb0EEENS1_21CollectiveEpilogueFwdINS6_IJS8_SA_S9_EEENS6_IJNS7_ILi1EEESI_SI_EEESC_SE_Li256ELb1ELb1ELb0ELb0EEENS1_19SingleTileSchedulerILb1ELb0ELb1ELi128EEEEEEEEEvNT_6ParamsE,@function
        .size           _ZN7cutlass13device_kernelIN5flash19enable_sm80_to_sm89INS1_16FlashAttnFwdSm80INS1_25CollectiveMainloopFwdSm80ILi8ELi1ELb0EN4cute5tupleIJNS5_1CILi128EEENS7_ILi96EEENS7_ILi256EEEEEELi256ENS_6half_tEfNS_4arch4Sm80ELb1ELb0ELb0ELb1ELb1ELb0ELb1ELb0EEENS1_21CollectiveEpilogueFwdINS6_IJS8_SA_S9_EEENS6_IJNS7_ILi1EEESI_SI_EEESC_SE_Li256ELb1ELb1ELb0ELb0EEENS1_19SingleTileSchedulerILb1ELb0ELb1ELi128EEEEEEEEEvNT_6ParamsE,(.L_x_70 - _ZN7cutlass13device_kernelIN5flash19enable_sm80_to_sm89INS1_16FlashAttnFwdSm80INS1_25CollectiveMainloopFwdSm80ILi8ELi1ELb0EN4cute5tupleIJNS5_1CILi128EEENS7_ILi96EEENS7_ILi256EEEEEELi256ENS_6half_tEfNS_4arch4Sm80ELb1ELb0ELb0ELb1ELb1ELb0ELb1ELb0EEENS1_21CollectiveEpilogueFwdINS6_IJS8_SA_S9_EEENS6_IJNS7_ILi1EEESI_SI_EEESC_SE_Li256ELb1ELb1ELb0ELb0EEENS1_19SingleTileSchedulerILb1ELb0ELb1ELi128EEEEEEEEEvNT_6ParamsE)
        .other          _ZN7cutlass13device_kernelIN5flash19enable_sm80_to_sm89INS1_16FlashAttnFwdSm80INS1_25CollectiveMainloopFwdSm80ILi8ELi1ELb0EN4cute5tupleIJNS5_1CILi128EEENS7_ILi96EEENS7_ILi256EEEEEELi256ENS_6half_tEfNS_4arch4Sm80ELb1ELb0ELb0ELb1ELb1ELb0ELb1ELb0EEENS1_21CollectiveEpilogueFwdINS6_IJS8_SA_S9_EEENS6_IJNS7_ILi1EEESI_SI_EEESC_SE_Li256ELb1ELb1ELb0ELb0EEENS1_19SingleTileSchedulerILb1ELb0ELb1ELi128EEEEEEEEEvNT_6ParamsE,@"STO_CUDA_ENTRY STV_DEFAULT"
_ZN7cutlass13device_kernelIN5flash19enable_sm80_to_sm89INS1_16FlashAttnFwdSm80INS1_25CollectiveMainloopFwdSm80ILi8ELi1ELb0EN4cute5tupleIJNS5_1CILi128EEENS7_ILi96EEENS7_ILi256EEEEEELi256ENS_6half_tEfNS_4arch4Sm80ELb1ELb0ELb0ELb1ELb1ELb0ELb1ELb0EEENS1_21CollectiveEpilogueFwdINS6_IJS8_SA_S9_EEENS6_IJNS7_ILi1EEESI_SI_EEESC_SE_Li256ELb1ELb1ELb0ELb0EEENS1_19SingleTileSchedulerILb1ELb0ELb1ELi128EEEEEEEEEvNT_6ParamsE:
[----:B------:R-:W-:Y:S01]  /*0000*/  LDC R1, c[0x0][0x28] ;  /* 0x00000a00ff017b82 */ /* 0x000fe20000000800 */
[----:B------:R-:W-:Y:S05]  /*0010*/  EXIT ;  /* 0x000000000000794d */ /* 0x000fea0003800000 */
.L_x_34:
        /* <DEDUP_REMOVED lines=14> */
.L_x_70:


//--------------------- .text._ZN7cutlass13device_kernelIN5flash19enable_sm80_to_sm89INS1_16FlashAttnFwdSm80INS1_25CollectiveMainloopFwdSm80ILi8ELi1ELb0EN4cute5tupleIJNS5_1CILi128EEENS7_ILi48EEENS7_ILi256EEEEEELi256ENS_6half_tEfNS_4arch4Sm80ELb1ELb0ELb0ELb1ELb1ELb1ELb1ELb0EEENS1_21CollectiveEpilogueFwdINS6_IJS8_SA_S9_EEENS6_IJNS7_ILi1EEESI_SI_EEESC_SE_Li256ELb1ELb1ELb0ELb0EEENS1_19SingleTileSchedulerILb1ELb0ELb1ELi128EEEEEEEEEvNT_6ParamsE --------------------------
	.section	.text._ZN7cutlass13device_kernelIN5flash19enable_sm80_to_sm89INS1_16FlashAttnFwdSm80INS1_25CollectiveMainloopFwdSm80ILi8ELi1ELb0EN4cute5tupleIJNS5_1CILi128EEENS7_ILi48EEENS7_ILi256EEEEEELi256ENS_6half_tEfNS_4arch4Sm80ELb1ELb0ELb0ELb1ELb1ELb1ELb1ELb0EEENS1_21CollectiveEpilogueFwdINS6_IJS8_SA_S9_EEENS6_IJNS7_ILi1EEESI_SI_EEESC_SE_Li256ELb1ELb1ELb0ELb0EEENS1_19SingleTileSchedulerILb1ELb0ELb1ELi128EEEEEEEEEvNT_6ParamsE,"ax",@progbits
	.align	128
.text._ZN7cutlass13device_kernelIN5flash19enable_sm80_to_sm89INS1_16FlashAttnFwdSm80INS1_25CollectiveMainloopFwdSm80ILi8ELi1ELb0EN4cute5tupleIJNS5_1CILi128EEENS7_ILi48EEENS7_ILi256EEEEEELi256ENS_6half_tEfNS_4arch4Sm80ELb1ELb0ELb0ELb1ELb1ELb1ELb1ELb0EEENS1_21CollectiveEpilogueFwdINS6_IJS8_SA_S9_EEENS6_IJNS7_ILi1EEESI_SI_EEESC_SE_Li256ELb1ELb1ELb0ELb0EEENS1_19SingleTileSchedulerILb1ELb0ELb1ELi128EEEEEEEEEvNT_6ParamsE:
        .type           _ZN7cutlass13device_kernelIN5flash19enable_sm80_to_sm89INS1_16FlashAttnFwdSm80INS1_25CollectiveMainloopFwdSm80ILi8ELi1ELb0EN4cute5tupleIJNS5_1CILi128EEENS7_ILi48EEENS7_ILi256EEEEEELi256ENS_6half_tEfNS_4arch4Sm80ELb1ELb0ELb0ELb1ELb1ELb1ELb1ELb0EEENS1_21CollectiveEpilogueFwdINS6_IJS8_SA_S9_EEENS6_IJNS7_ILi1EEESI_SI_EEESC_SE_Li256ELb1ELb1ELb0ELb0EEENS1_19SingleTileSchedulerILb1ELb0ELb1ELi128EEEEEEEEEvNT_6ParamsE,@function
        .size           _ZN7cutlass13device_kernelIN5flash19enable_sm80_to_sm89INS1_16FlashAttnFwdSm80INS1_25CollectiveMainloopFwdSm80ILi8ELi1ELb0EN4cute5tupleIJNS5_1CILi128EEENS7_ILi48EEENS7_ILi256EEEEEELi256ENS_6half_tEfNS_4arch4Sm80ELb1ELb0ELb0ELb1ELb1ELb1ELb1ELb0EEENS1_21CollectiveEpilogueFwdINS6_IJS8_SA_S9_EEENS6_IJNS7_ILi1EEESI_SI_EEESC_SE_Li256ELb1ELb1ELb0ELb0EEENS1_19SingleTileSchedulerILb1ELb0ELb1ELi128EEEEEEEEEvNT_6ParamsE,(.L_x_71 - _ZN7cutlass13device_kernelIN5flash19enable_sm80_to_sm89INS1_16FlashAttnFwdSm80INS1_25CollectiveMainloopFwdSm80ILi8ELi1ELb0EN4cute5tupleIJNS5_1CILi128EEENS7_ILi48EEENS7_ILi256EEEEEELi256ENS_6half_tEfNS_4arch4Sm80ELb1ELb0ELb0ELb1ELb1ELb1ELb1ELb0EEENS1_21CollectiveEpilogueFwdINS6_IJS8_SA_S9_EEENS6_IJNS7_ILi1EEESI_SI_EEESC_SE_Li256ELb1ELb1ELb0ELb0EEENS1_19SingleTileSchedulerILb1ELb0ELb1ELi128EEEEEEEEEvNT_6ParamsE)
        .other          _ZN7cutlass13device_kernelIN5flash19enable_sm80_to_sm89INS1_16FlashAttnFwdSm80INS1_25CollectiveMainloopFwdSm80ILi8ELi1ELb0EN4cute5tupleIJNS5_1CILi128EEENS7_ILi48EEENS7_ILi256EEEEEELi256ENS_6half_tEfNS_4arch4Sm80ELb1ELb0ELb0ELb1ELb1ELb1ELb1ELb0EEENS1_21CollectiveEpilogueFwdINS6_IJS8_SA_S9_EEENS6_IJNS7_ILi1EEESI_SI_EEESC_SE_Li256ELb1ELb1ELb0ELb0EEENS1_19SingleTileSchedulerILb1ELb0ELb1ELi128EEEEEEEEEvNT_6ParamsE,@"STO_CUDA_ENTRY STV_DEFAULT"
_ZN7cutlass13device_kernelIN5flash19enable_sm80_to_sm89INS1_16FlashAttnFwdSm80INS1_25CollectiveMainloopFwdSm80ILi8ELi1ELb0EN4cute5tupleIJNS5_1CILi128EEENS7_ILi48EEENS7_ILi256EEEEEELi256ENS_6half_tEfNS_4arch4Sm80ELb1ELb0ELb0ELb1ELb1ELb1ELb1ELb0EEENS1_21CollectiveEpilogueFwdINS6_IJS8_SA_S9_EEENS6_IJNS7_ILi1EEESI_SI_EEESC_SE_Li256ELb1ELb1ELb0ELb0EEENS1_19SingleTileSchedulerILb1ELb0ELb1ELi128EEEEEEEEEvNT_6ParamsE:
[----:B------:R-:W-:Y:S01]  /*0000*/  LDC R1, c[0x0][0x28] ;  /* 0x00000a00ff017b82 */ /* 0x000fe20000000800 */
[----:B------:R-:W-:Y:S05]  /*0010*/  EXIT ;  /* 0x000000000000794d */ /* 0x000fea0003800000 */
.L_x_35:
        /* <DEDUP_REMOVED lines=14> */
.L_x_71:


//--------------------- .nv.shared.reserved.0     --------------------------
	.section	.nv.shared.reserved.0,"aw",@nobits
	.weak		__nv_reservedSMEM_offset_0_alias
	.size		__nv_reservedSMEM_offset_0_alias, 0, 0
	.other		__nv_reservedSMEM_offset_0_alias,@"STO_CUDA_RESERVED_SHARED STV_DEFAULT"
__nv_reservedSMEM_offset_0_alias:
	.zero		0


//--------------------- .nv.global                --------------------------
	.section	.nv.global,"aw",@nobits
.nv.global:
	.type		_ZN83_INTERNAL_f6033e6a_47_flash_fwd_hdim256_fp16_paged_softcapall_sm80_cu_cf07d2ef_45554cute1_E,@object
	.size		_ZN83_INTERNAL_f6033e6a_47_flash_fwd_hdim256_fp16_paged_softcapall_sm80_cu_cf07d2ef_45554cute1_E,(_ZN83_INTERNAL_f6033e6a_47_flash_fwd_hdim256_fp16_paged_softcapall_sm80_cu_cf07d2ef_45554cuda3std3__45__cpo6cbeginE - _ZN83_INTERNAL_f6033e6a_47_flash_fwd_hdim256_fp16_paged_softcapall_sm80_cu_cf07d2ef_45554cute1_E)
_ZN83_INTERNAL_f6033e6a_47_flash_fwd_hdim256_fp16_paged_softcapall_sm80_cu_cf07d2ef_45554cute1_E:
	.zero		1
	.type		_ZN83_INTERNAL_f6033e6a_47_flash_fwd_hdim256_fp16_paged_softcapall_sm80_cu_cf07d2ef_45554cuda3std3__45__cpo6cbeginE,@object
	.size		_ZN83_INTERNAL_f6033e6a_47_flash_fwd_hdim256_fp16_paged_softcapall_sm80_cu_cf07d2ef_45554cuda3std3__45__cpo6cbeginE,(_ZN83_INTERNAL_f6033e6a_47_flash_fwd_hdim256_fp16_paged_softcapall_sm80_cu_cf07d2ef_45554cuda3std3__48in_placeE - _ZN83_INTERNAL_f6033e6a_47_flash_fwd_hdim256_fp16_paged_softcapall_sm80_cu_cf07d2ef_45554cuda3std3__45__cpo6cbeginE)
_ZN83_INTERNAL_f6033e6a_47_flash_fwd_hdim256_fp16_paged_softcapall_sm80_cu_cf07d2ef_45554cuda3std3__45__cpo6cbeginE:
	.zero		1
	.type		_ZN83_INTERNAL_f6033e6a_47_flash_fwd_hdim256_fp16_paged_softcapall_sm80_cu_cf07d2ef_45554cuda3std3__48in_placeE,@object
	.size		_ZN83_INTERNAL_f6033e6a_47_flash_fwd_hdim256_fp16_paged_softcapall_sm80_cu_cf07d2ef_45554cuda3std3__48in_placeE,(_ZN83_INTERNAL_f6033e6a_47_flash_fwd_hdim256_fp16_paged_softcapall_sm80_cu_cf07d2ef_45554cuda3std6ranges3__45__cpo9iter_moveE - _ZN83_INTERNAL_f6033e6a_47_flash_fwd_hdim256_fp16_paged_softcapall_sm80_cu_cf07d2ef_45554cuda3std3__48in_placeE)
_ZN83_INTERNAL_f6033e6a_47_flash_fwd_hdim256_fp16_paged_softcapall_sm80_cu_cf07d2ef_45554cuda3std3__48in_placeE:
	.zero		1
	.type		_ZN83_INTERNAL_f6033e6a_47_flash_fwd_hdim256_fp16_paged_softcapall_sm80_cu_cf07d2ef_45554cuda3std6ranges3__45__cpo9iter_moveE,@object
	.size		_ZN83_INTERNAL_f6033e6a_47_flash_fwd_hdim256_fp16_paged_softcapall_sm80_cu_cf07d2ef_45554cuda3std6ranges3__45__cpo9iter_moveE,(_ZN83_INTERNAL_f6033e6a_47_flash_fwd_hdim256_fp16_paged_softcapall_sm80_cu_cf07d2ef_45554cuda3std3__45__cpo5beginE - _ZN83_INTERNAL_f6033e6a_47_flash_fwd_hdim256_fp16_paged_softcapall_sm80_cu_cf07d2ef_45554cuda3std6ranges3__45__cpo9iter_moveE)
_ZN83_INTERNAL_f6033e6a_47_flash_fwd_hdim256_fp16_paged_softcapall_sm80_cu_cf07d2ef_45554cuda3std6ranges3__45__cpo9iter_moveE:
	.zero		1
	.type		_ZN83_INTERNAL_f6033e6a_47_flash_fwd_hdim256_fp16_paged_softcapall_sm80_cu_cf07d2ef_45554cuda3std3__45__cpo5beginE,@object
	.size		_ZN83_INTERNAL_f6033e6a_47_flash_fwd_hdim256_fp16_paged_softcapall_sm80_cu_cf07d2ef_45554cuda3std3__45__cpo5beginE,(_ZN83_INTERNAL_f6033e6a_47_flash_fwd_hdim256_fp16_paged_softcapall_sm80_cu_cf07d2ef_45554cuda3std3__485_GLOBAL__N__f6033e6a_47_flash_fwd_hdim256_fp16_paged_softcapall_sm80_cu_cf07d2ef_45556ignoreE - _ZN83_INTERNAL_f6033e6a_47_flash_fwd_hdim256_fp16_paged_softcapall_sm80_cu_cf07d2ef_45554cuda3std3__45__cpo5beginE)
_ZN83_INTERNAL_f6033e6a_47_flash_fwd_hdim256_fp16_paged_softcapall_sm80_cu_cf07d2ef_45554cuda3std3__45__cpo5beginE:
	.zero		1
	.type		_ZN83_INTERNAL_f6033e6a_47_flash_fwd_hdim256_fp16_paged_softcapall_sm80_cu_cf07d2ef_45554cuda3std3__485_GLOBAL__N__f6033e6a_47_flash_fwd_hdim256_fp16_paged_softcapall_sm80_cu_cf07d2ef_45556ignoreE,@object
	.size		_ZN83_INTERNAL_f6033e6a_47_flash_fwd_hdim256_fp16_paged_softcapall_sm80_cu_cf07d2ef_45554cuda3std3__485_GLOBAL__N__f6033e6a_47_flash_fwd_hdim256_fp16_paged_softcapall_sm80_cu_cf07d2ef_45556ignoreE,(_ZN83_INTERNAL_f6033e6a_47_flash_fwd_hdim256_fp16_paged_softcapall_sm80_cu_cf07d2ef_45554cute7productE - _ZN83_INTERNAL_f6033e6a_47_flash_fwd_hdim256_fp16_paged_softcapall_sm80_cu_cf07d2ef_45554cuda3std3__485_GLOBAL__N__f6033e6a_47_flash_fwd_hdim256_fp16_paged_softcapall_sm80_cu_cf07d2ef_45556ignoreE)
_ZN83_INTERNAL_f6033e6a_47_flash_fwd_hdim256_fp16_paged_softcapall_sm80_cu_cf07d2ef_45554cuda3std3__485_GLOBAL__N__f6033e6a_47_flash_fwd_hdim256_fp16_paged_softcapall_sm80_cu_cf07d2ef_45556ignoreE:
	.zero		1
	.type		_ZN83_INTERNAL_f6033e6a_47_flash_fwd_hdim256_fp16_paged_softcapall_sm80_cu_cf07d2ef_45554cute7productE,@object
	.size		_ZN83_INTERNAL_f6033e6a_47_flash_fwd_hdim256_fp16_paged_softcapall_sm80_cu_cf07d2ef_45554cute7productE,(_ZN83_INTERNAL_f6033e6a_47_flash_fwd_hdim256_fp16_paged_softcapall_sm80_cu_cf07d2ef_45554cuda3std3__45__cpo3endE - _ZN83_INTERNAL_f6033e6a_47_flash_fwd_hdim256_fp16_paged_softcapall_sm80_cu_cf07d2ef_45554cute7productE)
_ZN83_INTERNAL_f6033e6a_47_flash_fwd_hdim256_fp16_paged_softcapall_sm80_cu_cf07d2ef_45554cute7productE:
	.zero		1
	.type		_ZN83_INTERNAL_f6033e6a_47_flash_fwd_hdim256_fp16_paged_softcapall_sm80_cu_cf07d2ef_45554cuda3std3__45__cpo3endE,@object
	.size		_ZN83_INTERNAL_f6033e6a_47_flash_fwd_hdim256_fp16_paged_softcapall_sm80_cu_cf07d2ef_45554cuda3std3__45__cpo3endE,(_ZN83_INTERNAL_f6033e6a_47_flash_fwd_hdim256_fp16_paged_softcapall_sm80_cu_cf07d2ef_45554cuda3std3__419piecewise_constructE - _ZN83_INTERNAL_f6033e6a_47_flash_fwd_hdim256_fp16_paged_softcapall_sm80_cu_cf07d2ef_45554cuda3std3__45__cpo3endE)
_ZN83_INTERNAL_f6033e6a_47_flash_fwd_hdim256_fp16_paged_softcapall_sm80_cu_cf07d2ef_45554cuda3std3__45__cpo3endE:
	.zero		1
	.type		_ZN83_INTERNAL_f6033e6a_47_flash_fwd_hdim256_fp16_paged_softcapall_sm80_cu_cf07d2ef_45554cuda3std3__419piecewise_constructE,@object
	.size		_ZN83_INTERNAL_f6033e6a_47_flash_fwd_hdim256_fp16_paged_softcapall_sm80_cu_cf07d2ef_45554cuda3std3__419piecewise_constructE,(_ZN83_INTERNAL_f6033e6a_47_flash_fwd_hdim256_fp16_paged_softcapall_sm80_cu_cf07d2ef_45554cuda3std3__45__cpo4cendE - _ZN83_INTERNAL_f6033e6a_47_flash_fwd_hdim256_fp16_paged_softcapall_sm80_cu_cf07d2ef_45554cuda3std3__419piecewise_constructE)
_ZN83_INTERNAL_f6033e6a_47_flash_fwd_hdim256_fp16_paged_softcapall_sm80_cu_cf07d2ef_45554cuda3std3__419piecewise_constructE:
	.zero		1
	.type		_ZN83_INTERNAL_f6033e6a_47_flash_fwd_hdim256_fp16_paged_softcapall_sm80_cu_cf07d2ef_45554cuda3std3__45__cpo4cendE,@object
	.size		_ZN83_INTERNAL_f6033e6a_47_flash_fwd_hdim256_fp16_paged_softcapall_sm80_cu_cf07d2ef_45554cuda3std3__45__cpo4cendE,(_ZN83_INTERNAL_f6033e6a_47_flash_fwd_hdim256_fp16_paged_softcapall_sm80_cu_cf07d2ef_45554cuda3std6ranges3__45__cpo4swapE - _ZN83_INTERNAL_f6033e6a_47_flash_fwd_hdim256_fp16_paged_softcapall_sm80_cu_cf07d2ef_45554cuda3std3__45__cpo4cendE)
_ZN83_INTERNAL_f6033e6a_47_flash_fwd_hdim256_fp16_paged_softcapall_sm80_cu_cf07d2ef_45554cuda3std3__45__cpo4cendE:
	.zero		1
	.type		_ZN83_INTERNAL_f6033e6a_47_flash_fwd_hdim256_fp16_paged_softcapall_sm80_cu_cf07d2ef_45554cuda3std6ranges3__45__cpo4swapE,@object
	.size		_ZN83_INTERNAL_f6033e6a_47_flash_fwd_hdim256_fp16_paged_softcapall_sm80_cu_cf07d2ef_45554cuda3std6ranges3__45__cpo4swapE,(.L_7 - _ZN83_INTERNAL_f6033e6a_47_flash_fwd_hdim256_fp16_paged_softcapall_sm80_cu_cf07d2ef_45554cuda3std6ranges3__45__cpo4swapE)
_ZN83_INTERNAL_f6033e6a_47_flash_fwd_hdim256_fp16_paged_softcapall_sm80_cu_cf07d2ef_45554cuda3std6ranges3__45__cpo4swapE:
	.zero		1
.L_7:


//--------------------- .nv.constant0._ZN7cutlass13device_kernelIN5flash19enable_sm80_to_sm89INS1_16FlashAttnFwdSm80INS1_25CollectiveMainloopFwdSm80ILi8ELi1ELb1EN4cute5tupleIJNS5_1CILi128EEENS7_ILi64EEENS7_ILi256EEEEEELi256ENS_6half_tEfNS_4arch4Sm80ELb0ELb0ELb1ELb0ELb1ELb0ELb1ELb0EEENS1_21CollectiveEpilogueFwdINS6_IJS8_SA_S9_EEENS6_IJNS7_ILi1EEESI_SI_EEESC_SE_Li256ELb0ELb1ELb0ELb0EEENS1_19SingleTileSchedulerILb0ELb0ELb1ELi128EEEEEEEEEvNT_6ParamsE --------------------------
	.section	.nv.constant0._ZN7cutlass13device_kernelIN5flash19enable_sm80_to_sm89INS1_16FlashAttnFwdSm80INS1_25CollectiveMainloopFwdSm80ILi8ELi1ELb1EN4cute5tupleIJNS5_1CILi128EEENS7_ILi64EEENS7_ILi256EEEEEELi256ENS_6half_tEfNS_4arch4Sm80ELb0ELb0ELb1ELb0ELb1ELb0ELb1ELb0EEENS1_21CollectiveEpilogueFwdINS6_IJS8_SA_S9_EEENS6_IJNS7_ILi1EEESI_SI_EEESC_SE_Li256ELb0ELb1ELb0ELb0EEENS1_19SingleTileSchedulerILb0ELb0ELb1ELi128EEEEEEEEEvNT_6ParamsE,"a",@progbits
	.sectionflags	@""
	.align	4
.nv.constant0._ZN7cutlass13device_kernelIN5flash19enable_sm80_to_sm89INS1_16FlashAttnFwdSm80INS1_25CollectiveMainloopFwdSm80ILi8ELi1ELb1EN4cute5tupleIJNS5_1CILi128EEENS7_ILi64EEENS7_ILi256EEEEEELi256ENS_6half_tEfNS_4arch4Sm80ELb0ELb0ELb1ELb0ELb1ELb0ELb1ELb0EEENS1_21CollectiveEpilogueFwdINS6_IJS8_SA_S9_EEENS6_IJNS7_ILi1EEESI_SI_EEESC_SE_Li256ELb0ELb1ELb0ELb0EEENS1_19SingleTileSchedulerILb0ELb0ELb1ELi128EEEEEEEEEvNT_6ParamsE:
	.zero		1576


//--------------------- .nv.constant0._ZN7cutlass13device_kernelIN5flash19enable_sm80_to_sm89INS1_16FlashAttnFwdSm80INS1_25CollectiveMainloopFwdSm80ILi8ELi1ELb1EN4cute5tupleIJNS5_1CILi128EEENS7_ILi64EEENS7_ILi256EEEEEELi256ENS_6half_tEfNS_4arch4Sm80ELb0ELb0ELb1ELb1ELb1ELb0ELb1ELb0EEENS1_21CollectiveEpilogueFwdINS6_IJS8_SA_S9_EEENS6_IJNS7_ILi1EEESI_SI_EEESC_SE_Li256ELb1ELb1ELb0ELb0EEENS1_19SingleTileSchedulerILb1ELb0ELb1ELi128EEEEEEEEEvNT_6ParamsE --------------------------
	.section	.nv.constant0._ZN7cutlass13device_kernelIN5flash19enable_sm80_to_sm89INS1_16FlashAttnFwdSm80INS1_25CollectiveMainloopFwdSm80ILi8ELi1ELb1EN4cute5tupleIJNS5_1CILi128EEENS7_ILi64EEENS7_ILi256EEEEEELi256ENS_6half_tEfNS_4arch4Sm80ELb0ELb0ELb1ELb1ELb1ELb0ELb1ELb0EEENS1_21CollectiveEpilogueFwdINS6_IJS8_SA_S9_EEENS6_IJNS7_ILi1EEESI_SI_EEESC_SE_Li256ELb1ELb1ELb0ELb0EEENS1_19SingleTileSchedulerILb1ELb0ELb1ELi128EEEEEEEEEvNT_6ParamsE,"a",@progbits
	.sectionflags	@""
	.align	4
.nv.constant0._ZN7cutlass13device_kernelIN5flash19enable_sm80_to_sm89INS1_16FlashAttnFwdSm80INS1_25CollectiveMainloopFwdSm80ILi8ELi1ELb1EN4cute5tupleIJNS5_1CILi128EEENS7_ILi64EEENS7_ILi256EEEEEELi256ENS_6half_tEfNS_4arch4Sm80ELb0ELb0ELb1ELb1ELb1ELb0ELb1ELb0EEENS1_21CollectiveEpilogueFwdINS6_IJS8_SA_S9_EEENS6_IJNS7_ILi1EEESI_SI_EEESC_SE_Li256ELb1ELb1ELb0ELb0EEENS1_19SingleTileSchedulerILb1ELb0ELb1ELi128EEEEEEEEEvNT_6ParamsE:
	.zero		1576


//--------------------- .nv.constant0._ZN7cutlass13device_kernelIN5flash19enable_sm80_to_sm89INS1_16FlashAttnFwdSm80INS1_25CollectiveMainloopFwdSm80ILi8ELi1ELb0EN4cute5tupleIJNS5_1CILi128EEENS7_ILi32EEENS7_ILi256EEEEEELi256ENS_6half_tEfNS_4arch4Sm80ELb0ELb0ELb1ELb1ELb1ELb1ELb1ELb0EEENS1_21CollectiveEpilogueFwdINS6_IJS8_SA_S9_EEENS6_IJNS7_ILi1EEESI_SI_EEESC_SE_Li256ELb1ELb1ELb0ELb0EEENS1_19SingleTileSchedulerILb1ELb0ELb1ELi128EEEEEEEEEvNT_6ParamsE --------------------------
	.section	.nv.constant0._ZN7cutlass13device_kernelIN5flash19enable_sm80_to_sm89INS1_16FlashAttnFwdSm80INS1_25CollectiveMainloopFwdSm80ILi8ELi1ELb0EN4cute5tupleIJNS5_1CILi128EEENS7_ILi32EEENS7_ILi256EEEEEELi256ENS_6half_tEfNS_4arch4Sm80ELb0ELb0ELb1ELb1ELb1ELb1ELb1ELb0EEENS1_21CollectiveEpilogueFwdINS6_IJS8_SA_S9_EEENS6_IJNS7_ILi1EEESI_SI_EEESC_SE_Li256ELb1ELb1ELb0ELb0EEENS1_19SingleTileSchedulerILb1ELb0ELb1ELi128EEEEEEEEEvNT_6ParamsE,"a",@progbits
	.sectionflags	@""
	.align	4
.nv.constant0._ZN7cutlass13device_kernelIN5flash19enable_sm80_to_sm89INS1_16FlashAttnFwdSm80INS1_25CollectiveMainloopFwdSm80ILi8ELi1ELb0EN4cute5tupleIJNS5_1CILi128EEENS7_ILi32EEENS7_ILi256EEEEEELi256ENS_6half_tEfNS_4arch4Sm80ELb0ELb0ELb1ELb1ELb1ELb1ELb1ELb0EEENS1_21CollectiveEpilogueFwdINS6_IJS8_SA_S9_EEENS6_IJNS7_ILi1EEESI_SI_EEESC_SE_Li256ELb1ELb1ELb0ELb0EEENS1_19SingleTileSchedulerILb1ELb0ELb1ELi128EEEEEEEEEvNT_6ParamsE:
	.zero		1576


//--------------------- .nv.constant0._ZN7cutlass13device_kernelIN5flash19enable_sm80_to_sm89INS1_16FlashAttnFwdSm80INS1_25CollectiveMainloopFwdSm80ILi8ELi1ELb1EN4cute5tupleIJNS5_1CILi128EEENS7_ILi48EEENS7_ILi256EEEEEELi256ENS_6half_tEfNS_4arch4Sm80ELb0ELb1ELb1ELb0ELb1ELb0ELb1ELb0EEENS1_21CollectiveEpilogueFwdINS6_IJS8_SA_S9_EEENS6_IJNS7_ILi1EEESI_SI_EEESC_SE_Li256ELb0ELb1ELb0ELb0EEENS1_19SingleTileSchedulerILb0ELb0ELb1ELi128EEEEEEEEEvNT_6ParamsE --------------------------
	.section	.nv.constant0._ZN7cutlass13device_kernelIN5flash19enable_sm80_to_sm89INS1_16FlashAttnFwdSm80INS1_25CollectiveMainloopFwdSm80ILi8ELi1ELb1EN4cute5tupleIJNS5_1CILi128EEENS7_ILi48EEENS7_ILi256EEEEEELi256ENS_6half_tEfNS_4arch4Sm80ELb0ELb1ELb1ELb0ELb1ELb0ELb1ELb0EEENS1_21CollectiveEpilogueFwdINS6_IJS8_SA_S9_EEENS6_IJNS7_ILi1EEESI_SI_EEESC_SE_Li256ELb0ELb1ELb0ELb0EEENS1_19SingleTileSchedulerILb0ELb0ELb1ELi128EEEEEEEEEvNT_6ParamsE,"a",@progbits
	.sectionflags	@""
	.align	4
.nv.constant0._ZN7cutlass13device_kernelIN5flash19enable_sm80_to_sm89INS1_16FlashAttnFwdSm80INS1_25CollectiveMainloopFwdSm80ILi8ELi1ELb1EN4cute5tupleIJNS5_1CILi128EEENS7_ILi48EEENS7_ILi256EEEEEELi256ENS_6half_tEfNS_4arch4Sm80ELb0ELb1ELb1ELb0ELb1ELb0ELb1ELb0EEENS1_21CollectiveEpilogueFwdINS6_IJS8_SA_S9_EEENS6_IJNS7_ILi1EEESI_SI_EEESC_SE_Li256ELb0ELb1ELb0ELb0EEENS1_19SingleTileSchedulerILb0ELb0ELb1ELi128EEEEEEEEEvNT_6ParamsE:
	.zero		1576


//--------------------- .nv.constant0._ZN7cutlass13device_kernelIN5flash19enable_sm80_to_sm89INS1_16FlashAttnFwdSm80INS1_25CollectiveMainloopFwdSm80ILi8ELi1ELb1EN4cute5tupleIJNS5_1CILi128EEENS7_ILi48EEENS7_ILi256EEEEEELi256ENS_6half_tEfNS_4arch4Sm80ELb0ELb1ELb1ELb1ELb1ELb0ELb1ELb0EEENS1_21CollectiveEpilogueFwdINS6_IJS8_SA_S9_EEENS6_IJNS7_ILi1EEESI_SI_EEESC_SE_Li256ELb1ELb1ELb0ELb0EEENS1_19SingleTileSchedulerILb1ELb0ELb1ELi128EEEEEEEEEvNT_6ParamsE --------------------------
	.section	.nv.constant0._ZN7cutlass13device_kernelIN5flash19enable_sm80_to_sm89INS1_16FlashAttnFwdSm80INS1_25CollectiveMainloopFwdSm80ILi8ELi1ELb1EN4cute5tupleIJNS5_1CILi128EEENS7_ILi48EEENS7_ILi256EEEEEELi256ENS_6half_tEfNS_4arch4Sm80ELb0ELb1ELb1ELb1ELb1ELb0ELb1ELb0EEENS1_21CollectiveEpilogueFwdINS6_IJS8_SA_S9_EEENS6_IJNS7_ILi1EEESI_SI_EEESC_SE_Li256ELb1ELb1ELb0ELb0EEENS1_19SingleTileSchedulerILb1ELb0ELb1ELi128EEEEEEEEEvNT_6ParamsE,"a",@progbits
	.sectionflags	@""
	.align	4
.nv.constant0._ZN7cutlass13device_kernelIN5flash19enable_sm80_to_sm89INS1_16FlashAttnFwdSm80INS1_25CollectiveMainloopFwdSm80ILi8ELi1ELb1EN4cute5tupleIJNS5_1CILi128EEENS7_ILi48EEENS7_ILi256EEEEEELi256ENS_6half_tEfNS_4arch4Sm80ELb0ELb1ELb1ELb1ELb1ELb0ELb1ELb0EEENS1_21CollectiveEpilogueFwdINS6_IJS8_SA_S9_EEENS6_IJNS7_ILi1EEESI_SI_EEESC_SE_Li256ELb1ELb1ELb0ELb0EEENS1_19SingleTileSchedulerILb1ELb0ELb1ELi128EEEEEEEEEvNT_6ParamsE:
	.zero		1576


//--------------------- .nv.constant0._ZN7cutlass13device_kernelIN5flash19enable_sm80_to_sm89INS1_16FlashAttnFwdSm80INS1_25CollectiveMainloopFwdSm80ILi8ELi1ELb0EN4cute5tupleIJNS5_1CILi128EEENS7_ILi32EEENS7_ILi256EEEEEELi256ENS_6half_tEfNS_4arch4Sm80ELb0ELb1ELb1ELb1ELb1ELb1ELb1ELb0EEENS1_21CollectiveEpilogueFwdINS6_IJS8_SA_S9_EEENS6_IJNS7_ILi1EEESI_SI_EEESC_SE_Li256ELb1ELb1ELb0ELb0EEENS1_19SingleTileSchedulerILb1ELb0ELb1ELi128EEEEEEEEEvNT_6ParamsE --------------------------
	.section	.nv.constant0._ZN7cutlass13device_kernelIN5flash19enable_sm80_to_sm89INS1_16FlashAttnFwdSm80INS1_25CollectiveMainloopFwdSm80ILi8ELi1ELb0EN4cute5tupleIJNS5_1CILi128EEENS7_ILi32EEENS7_ILi256EEEEEELi256ENS_6half_tEfNS_4arch4Sm80ELb0ELb1ELb1ELb1ELb1ELb1ELb1ELb0EEENS1_21CollectiveEpilogueFwdINS6_IJS8_SA_S9_EEENS6_IJNS7_ILi1EEESI_SI_EEESC_SE_Li256ELb1ELb1ELb0ELb0EEENS1_19SingleTileSchedulerILb1ELb0ELb1ELi128EEEEEEEEEvNT_6ParamsE,"a",@progbits
	.sectionflags	@""
	.align	4
.nv.constant0._ZN7cutlass13device_kernelIN5flash19enable_sm80_to_sm89INS1_16FlashAttnFwdSm80INS1_25CollectiveMainloopFwdSm80ILi8ELi1ELb0EN4cute5tupleIJNS5_1CILi128EEENS7_ILi32EEENS7_ILi256EEEEEELi256ENS_6half_tEfNS_4arch4Sm80ELb0ELb1ELb1ELb1ELb1ELb1ELb1ELb0EEENS1_21CollectiveEpilogueFwdINS6_IJS8_SA_S9_EEENS6_IJNS7_ILi1EEESI_SI_EEESC_SE_Li256ELb1ELb1ELb0ELb0EEENS1_19SingleTileSchedulerILb1ELb0ELb1ELi128EEEEEEEEEvNT_6ParamsE:
	.zero		1576


//--------------------- .nv.constant0._ZN7cutlass13device_kernelIN5flash19enable_sm80_to_sm89INS1_16FlashAttnFwdSm80INS1_25CollectiveMainloopFwdSm80ILi8ELi1ELb1EN4cute5tupleIJNS5_1CILi128EEENS7_ILi64EEENS7_ILi256EEEEEELi256ENS_6half_tEfNS_4arch4Sm80ELb1ELb0ELb1ELb0ELb1ELb0ELb1ELb0EEENS1_21CollectiveEpilogueFwdINS6_IJS8_SA_S9_EEENS6_IJNS7_ILi1EEESI_SI_EEESC_SE_Li256ELb0ELb1ELb0ELb0EEENS1_30DynamicPersistentTileSchedulerILi256ELi256ELb0ELb1ELb0EEEEEEEEEvNT_6ParamsE --------------------------
	.section	.nv.constant0._ZN7cutlass13device_kernelIN5flash19enable_sm80_to_sm89INS1_16FlashAttnFwdSm80INS1_25CollectiveMainloopFwdSm80ILi8ELi1ELb1EN4cute5tupleIJNS5_1CILi128EEENS7_ILi64EEENS7_ILi256EEEEEELi256ENS_6half_tEfNS_4arch4Sm80ELb1ELb0ELb1ELb0ELb1ELb0ELb1ELb0EEENS1_21CollectiveEpilogueFwdINS6_IJS8_SA_S9_EEENS6_IJNS7_ILi1EEESI_SI_EEESC_SE_Li256ELb0ELb1ELb0ELb0EEENS1_30DynamicPersistentTileSchedulerILi256ELi256ELb0ELb1ELb0EEEEEEEEEvNT_6ParamsE,"a",@progbits
	.sectionflags	@""
	.align	4
.nv.constant0._ZN7cutlass13device_kernelIN5flash19enable_sm80_to_sm89INS1_16FlashAttnFwdSm80INS1_25CollectiveMainloopFwdSm80ILi8ELi1ELb1EN4cute5tupleIJNS5_1CILi128EEENS7_ILi64EEENS7_ILi256EEEEEELi256ENS_6half_tEfNS_4arch4Sm80ELb1ELb0ELb1ELb0ELb1ELb0ELb1ELb0EEENS1_21CollectiveEpilogueFwdINS6_IJS8_SA_S9_EEENS6_IJNS7_ILi1EEESI_SI_EEESC_SE_Li256ELb0ELb1ELb0ELb0EEENS1_30DynamicPersistentTileSchedulerILi256ELi256ELb0ELb1ELb0EEEEEEEEEvNT_6ParamsE:
	.zero		1592


//--------------------- .nv.constant0._ZN7cutlass13device_kernelIN5flash19enable_sm80_to_sm89INS1_16FlashAttnFwdSm80INS1_25CollectiveMainloopFwdSm80ILi8ELi1ELb1EN4cute5tupleIJNS5_1CILi128EEENS7_ILi64EEENS7_ILi256EEEEEELi256ENS_6half_tEfNS_4arch4Sm80ELb1ELb0ELb1ELb1ELb1ELb0ELb1ELb0EEENS1_21CollectiveEpilogueFwdINS6_IJS8_SA_S9_EEENS6_IJNS7_ILi1EEESI_SI_EEESC_SE_Li256ELb1ELb1ELb0ELb0EEENS1_19SingleTileSchedulerILb1ELb0ELb1ELi128EEEEEEEEEvNT_6ParamsE --------------------------
	.section	.nv.constant0._ZN7cutlass13device_kernelIN5flash19enable_sm80_to_sm89INS1_16FlashAttnFwdSm80INS1_25CollectiveMainloopFwdSm80ILi8ELi1ELb1EN4cute5tupleIJNS5_1CILi128EEENS7_ILi64EEENS7_ILi256EEEEEELi256ENS_6half_tEfNS_4arch4Sm80ELb1ELb0ELb1ELb1ELb1ELb0ELb1ELb0EEENS1_21CollectiveEpilogueFwdINS6_IJS8_SA_S9_EEENS6_IJNS7_ILi1EEESI_SI_EEESC_SE_Li256ELb1ELb1ELb0ELb0EEENS1_19SingleTileSchedulerILb1ELb0ELb1ELi128EEEEEEEEEvNT_6ParamsE,"a",@progbits
	.sectionflags	@""
	.align	4
.nv.constant0._ZN7cutlass13device_kernelIN5flash19enable_sm80_to_sm89INS1_16FlashAttnFwdSm80INS1_25CollectiveMainloopFwdSm80ILi8ELi1ELb1EN4cute5tupleIJNS5_1CILi128EEENS7_ILi64EEENS7_ILi256EEEEEELi256ENS_6half_tEfNS_4arch4Sm80ELb1ELb0ELb1ELb1ELb1ELb0ELb1ELb0EEENS1_21CollectiveEpilogueFwdINS6_IJS8_SA_S9_EEENS6_IJNS7_ILi1EEESI_SI_EEESC_SE_Li256ELb1ELb1ELb0ELb0EEENS1_19SingleTileSchedulerILb1ELb0ELb1ELi128EEEEEEEEEvNT_6ParamsE:
	.zero		1576


//--------------------- .nv.constant0._ZN7cutlass13device_kernelIN5flash19enable_sm80_to_sm89INS1_16FlashAttnFwdSm80INS1_25CollectiveMainloopFwdSm80ILi8ELi1ELb0EN4cute5tupleIJNS5_1CILi128EEENS7_ILi32EEENS7_ILi256EEEEEELi256ENS_6half_tEfNS_4arch4Sm80ELb1ELb0ELb1ELb1ELb1ELb1ELb1ELb0EEENS1_21CollectiveEpilogueFwdINS6_IJS8_SA_S9_EEENS6_IJNS7_ILi1EEESI_SI_EEESC_SE_Li256ELb1ELb1ELb0ELb0EEENS1_19SingleTileSchedulerILb1ELb0ELb1ELi128EEEEEEEEEvNT_6ParamsE --------------------------
	.section	.nv.constant0._ZN7cutlass13device_kernelIN5flash19enable_sm80_to_sm89INS1_16FlashAttnFwdSm80INS1_25CollectiveMainloopFwdSm80ILi8ELi1ELb0EN4cute5tupleIJNS5_1CILi128EEENS7_ILi32EEENS7_ILi256EEEEEELi256ENS_6half_tEfNS_4arch4Sm80ELb1ELb0ELb1ELb1ELb1ELb1ELb1ELb0EEENS1_21CollectiveEpilogueFwdINS6_IJS8_SA_S9_EEENS6_IJNS7_ILi1EEESI_SI_EEESC_SE_Li256ELb1ELb1ELb0ELb0EEENS1_19SingleTileSchedulerILb1ELb0ELb1ELi128EEEEEEEEEvNT_6ParamsE,"a",@progbits
	.sectionflags	@""
	.align	4
.nv.constant0._ZN7cutlass13device_kernelIN5flash19enable_sm80_to_sm89INS1_16FlashAttnFwdSm80INS1_25CollectiveMainloopFwdSm80ILi8ELi1ELb0EN4cute5tupleIJNS5_1CILi128EEENS7_ILi32EEENS7_ILi256EEEEEELi256ENS_6half_tEfNS_4arch4Sm80ELb1ELb0ELb1ELb1ELb1ELb1ELb1ELb0EEENS1_21CollectiveEpilogueFwdINS6_IJS8_SA_S9_EEENS6_IJNS7_ILi1EEESI_SI_EEESC_SE_Li256ELb1ELb1ELb0ELb0EEENS1_19SingleTileSchedulerILb1ELb0ELb1ELi128EEEEEEEEEvNT_6ParamsE:
	.zero		1576


//--------------------- .nv.constant0._ZN7cutlass13device_kernelIN5flash19enable_sm80_to_sm89INS1_16FlashAttnFwdSm80INS1_25CollectiveMainloopFwdSm80ILi8ELi1ELb0EN4cute5tupleIJNS5_1CILi128EEENS7_ILi96EEENS7_ILi256EEEEEELi256ENS_6half_tEfNS_4arch4Sm80ELb0ELb0ELb1ELb0ELb1ELb0ELb1ELb0EEENS1_21CollectiveEpilogueFwdINS6_IJS8_SA_S9_EEENS6_IJNS7_ILi1EEESI_SI_EEESC_SE_Li256ELb0ELb1ELb0ELb0EEENS1_19SingleTileSchedulerILb0ELb0ELb1ELi128EEEEEEEEEvNT_6ParamsE --------------------------
	.section	.nv.constant0._ZN7cutlass13device_kernelIN5flash19enable_sm80_to_sm89INS1_16FlashAttnFwdSm80INS1_25CollectiveMainloopFwdSm80ILi8ELi1ELb0EN4cute5tupleIJNS5_1CILi128EEENS7_ILi96EEENS7_ILi256EEEEEELi256ENS_6half_tEfNS_4arch4Sm80ELb0ELb0ELb1ELb0ELb1ELb0ELb1ELb0EEENS1_21CollectiveEpilogueFwdINS6_IJS8_SA_S9_EEENS6_IJNS7_ILi1EEESI_SI_EEESC_SE_Li256ELb0ELb1ELb0ELb0EEENS1_19SingleTileSchedulerILb0ELb0ELb1ELi128EEEEEEEEEvNT_6ParamsE,"a",@progbits
	.sectionflags	@""
	.align	4
.nv.constant0._ZN7cutlass13device_kernelIN5flash19enable_sm80_to_sm89INS1_16FlashAttnFwdSm80INS1_25CollectiveMainloopFwdSm80ILi8ELi1ELb0EN4cute5tupleIJNS5_1CILi128EEENS7_ILi96EEENS7_ILi256EEEEEELi256ENS_6half_tEfNS_4arch4Sm80ELb0ELb0ELb1ELb0ELb1ELb0ELb1ELb0EEENS1_21CollectiveEpilogueFwdINS6_IJS8_SA_S9_EEENS6_IJNS7_ILi1EEESI_SI_EEESC_SE_Li256ELb0ELb1ELb0ELb0EEENS1_19SingleTileSchedulerILb0ELb0ELb1ELi128EEEEEEEEEvNT_6ParamsE:
	.zero		1576


//--------------------- .nv.constant0._ZN7cutlass13device_kernelIN5flash19enable_sm80_to_sm89INS1_16FlashAttnFwdSm80INS1_25CollectiveMainloopFwdSm80ILi8ELi1ELb0EN4cute5tupleIJNS5_1CILi128EEENS7_ILi96EEENS7_ILi256EEEEEELi256ENS_6half_tEfNS_4arch4Sm80ELb0ELb0ELb1ELb1ELb1ELb0ELb1ELb0EEENS1_21CollectiveEpilogueFwdINS6_IJS8_SA_S9_EEENS6_IJNS7_ILi1EEESI_SI_EEESC_SE_Li256ELb1ELb1ELb0ELb0EEENS1_19SingleTileSchedulerILb1ELb0ELb1ELi128EEEEEEEEEvNT_6ParamsE --------------------------
	.section	.nv.constant0._ZN7cutlass13device_kernelIN5flash19enable_sm80_to_sm89INS1_16FlashAttnFwdSm80INS1_25CollectiveMainloopFwdSm80ILi8ELi1ELb0EN4cute5tupleIJNS5_1CILi128EEENS7_ILi96EEENS7_ILi256EEEEEELi256ENS_6half_tEfNS_4arch4Sm80ELb0ELb0ELb1ELb1ELb1ELb0ELb1ELb0EEENS1_21CollectiveEpilogueFwdINS6_IJS8_SA_S9_EEENS6_IJNS7_ILi1EEESI_SI_EEESC_SE_Li256ELb1ELb1ELb0ELb0EEENS1_19SingleTileSchedulerILb1ELb0ELb1ELi128EEEEEEEEEvNT_6ParamsE,"a",@progbits
	.sectionflags	@""
	.align	4
.nv.constant0._ZN7cutlass13device_kernelIN5flash19enable_sm80_to_sm89INS1_16FlashAttnFwdSm80INS1_25CollectiveMainloopFwdSm80ILi8ELi1ELb0EN4cute5tupleIJNS5_1CILi128EEENS7_ILi96EEENS7_ILi256EEEEEELi256ENS_6half_tEfNS_4arch4Sm80ELb0ELb0ELb1ELb1ELb1ELb0ELb1ELb0EEENS1_21CollectiveEpilogueFwdINS6_IJS8_SA_S9_EEENS6_IJNS7_ILi1EEESI_SI_EEESC_SE_Li256ELb1ELb1ELb0ELb0EEENS1_19SingleTileSchedulerILb1ELb0ELb1ELi128EEEEEEEEEvNT_6ParamsE:
	.zero		1576


//--------------------- .nv.constant0._ZN7cutlass13device_kernelIN5flash19enable_sm80_to_sm89INS1_16FlashAttnFwdSm80INS1_25CollectiveMainloopFwdSm80ILi8ELi1ELb0EN4cute5tupleIJNS5_1CILi128EEENS7_ILi48EEENS7_ILi256EEEEEELi256ENS_6half_tEfNS_4arch4Sm80ELb0ELb0ELb1ELb1ELb1ELb1ELb1ELb0EEENS1_21CollectiveEpilogueFwdINS6_IJS8_SA_S9_EEENS6_IJNS7_ILi1EEESI_SI_EEESC_SE_Li256ELb1ELb1ELb0ELb0EEENS1_19SingleTileSchedulerILb1ELb0ELb1ELi128EEEEEEEEEvNT_6ParamsE --------------------------
	.section	.nv.constant0._ZN7cutlass13device_kernelIN5flash19enable_sm80_to_sm89INS1_16FlashAttnFwdSm80INS1_25CollectiveMainloopFwdSm80ILi8ELi1ELb0EN4cute5tupleIJNS5_1CILi128EEENS7_ILi48EEENS7_ILi256EEEEEELi256ENS_6half_tEfNS_4arch4Sm80ELb0ELb0ELb1ELb1ELb1ELb1ELb1ELb0EEENS1_21CollectiveEpilogueFwdINS6_IJS8_SA_S9_EEENS6_IJNS7_ILi1EEESI_SI_EEESC_SE_Li256ELb1ELb1ELb0ELb0EEENS1_19SingleTileSchedulerILb1ELb0ELb1ELi128EEEEEEEEEvNT_6ParamsE,"a",@progbits
	.sectionflags	@""
	.align	4
.nv.constant0._ZN7cutlass13device_kernelIN5flash19enable_sm80_to_sm89INS1_16FlashAttnFwdSm80INS1_25CollectiveMainloopFwdSm80ILi8ELi1ELb0EN4cute5tupleIJNS5_1CILi128EEENS7_ILi48EEENS7_ILi256EEEEEELi256ENS_6half_tEfNS_4arch4Sm80ELb0ELb0ELb1ELb1ELb1ELb1ELb1ELb0EEENS1_21CollectiveEpilogueFwdINS6_IJS8_SA_S9_EEENS6_IJNS7_ILi1EEESI_SI_EEESC_SE_Li256ELb1ELb1ELb0ELb0EEENS1_19SingleTileSchedulerILb1ELb0ELb1ELi128EEEEEEEEEvNT_6ParamsE:
	.zero		1576


//--------------------- .nv.constant0._ZN7cutlass13device_kernelIN5flash19enable_sm80_to_sm89INS1_16FlashAttnFwdSm80INS1_25CollectiveMainloopFwdSm80ILi8ELi1ELb0EN4cute5tupleIJNS5_1CILi128EEENS7_ILi64EEENS7_ILi256EEEEEELi256ENS_6half_tEfNS_4arch4Sm80ELb0ELb1ELb1ELb0ELb1ELb0ELb1ELb0EEENS1_21CollectiveEpilogueFwdINS6_IJS8_SA_S9_EEENS6_IJNS7_ILi1EEESI_SI_EEESC_SE_Li256ELb0ELb1ELb0ELb0EEENS1_19SingleTileSchedulerILb0ELb0ELb1ELi128EEEEEEEEEvNT_6ParamsE --------------------------
	.section	.nv.constant0._ZN7cutlass13device_kernelIN5flash19enable_sm80_to_sm89INS1_16FlashAttnFwdSm80INS1_25CollectiveMainloopFwdSm80ILi8ELi1ELb0EN4cute5tupleIJNS5_1CILi128EEENS7_ILi64EEENS7_ILi256EEEEEELi256ENS_6half_tEfNS_4arch4Sm80ELb0ELb1ELb1ELb0ELb1ELb0ELb1ELb0EEENS1_21CollectiveEpilogueFwdINS6_IJS8_SA_S9_EEENS6_IJNS7_ILi1EEESI_SI_EEESC_SE_Li256ELb0ELb1ELb0ELb0EEENS1_19SingleTileSchedulerILb0ELb0ELb1ELi128EEEEEEEEEvNT_6ParamsE,"a",@progbits
	.sectionflags	@""
	.align	4
.nv.constant0._ZN7cutlass13device_kernelIN5flash19enable_sm80_to_sm89INS1_16FlashAttnFwdSm80INS1_25CollectiveMainloopFwdSm80ILi8ELi1ELb0EN4cute5tupleIJNS5_1CILi128EEENS7_ILi64EEENS7_ILi256EEEEEELi256ENS_6half_tEfNS_4arch4Sm80ELb0ELb1ELb1ELb0ELb1ELb0ELb1ELb0EEENS1_21CollectiveEpilogueFwdINS6_IJS8_SA_S9_EEENS6_IJNS7_ILi1EEESI_SI_EEESC_SE_Li256ELb0ELb1ELb0ELb0EEENS1_19SingleTileSchedulerILb0ELb0ELb1ELi128EEEEEEEEEvNT_6ParamsE:
	.zero		1576


//--------------------- .nv.constant0._ZN7cutlass13device_kernelIN5flash19enable_sm80_to_sm89INS1_16FlashAttnFwdSm80INS1_25CollectiveMainloopFwdSm80ILi8ELi1ELb0EN4cute5tupleIJNS5_1CILi128EEENS7_ILi64EEENS7_ILi256EEEEEELi256ENS_6half_tEfNS_4arch4Sm80ELb0ELb1ELb1ELb1ELb1ELb0ELb1ELb0EEENS1_21CollectiveEpilogueFwdINS6_IJS8_SA_S9_EEENS6_IJNS7_ILi1EEESI_SI_EEESC_SE_Li256ELb1ELb1ELb0ELb0EEENS1_19SingleTileSchedulerILb1ELb0ELb1ELi128EEEEEEEEEvNT_6ParamsE --------------------------
	.section	.nv.constant0._ZN7cutlass13device_kernelIN5flash19enable_sm80_to_sm89INS1_16FlashAttnFwdSm80INS1_25CollectiveMainloopFwdSm80ILi8ELi1ELb0EN4cute5tupleIJNS5_1CILi128EEENS7_ILi64EEENS7_ILi256EEEEEELi256ENS_6half_tEfNS_4arch4Sm80ELb0ELb1ELb1ELb1ELb1ELb0ELb1ELb0EEENS1_21CollectiveEpilogueFwdINS6_IJS8_SA_S9_EEENS6_IJNS7_ILi1EEESI_SI_EEESC_SE_Li256ELb1ELb1ELb0ELb0EEENS1_19SingleTileSchedulerILb1ELb0ELb1ELi128EEEEEEEEEvNT_6ParamsE,"a",@progbits
	.sectionflags	@""
	.align	4
.nv.constant0._ZN7cutlass13device_kernelIN5flash19enable_sm80_to_sm89INS1_16FlashAttnFwdSm80INS1_25CollectiveMainloopFwdSm80ILi8ELi1ELb0EN4cute5tupleIJNS5_1CILi128EEENS7_ILi64EEENS7_ILi256EEEEEELi256ENS_6half_tEfNS_4arch4Sm80ELb0ELb1ELb1ELb1ELb1ELb0ELb1ELb0EEENS1_21CollectiveEpilogueFwdINS6_IJS8_SA_S9_EEENS6_IJNS7_ILi1EEESI_SI_EEESC_SE_Li256ELb1ELb1ELb0ELb0EEENS1_19SingleTileSchedulerILb1ELb0ELb1ELi128EEEEEEEEEvNT_6ParamsE:
	.zero		1576


//--------------------- .nv.constant0._ZN7cutlass13device_kernelIN5flash19enable_sm80_to_sm89INS1_16FlashAttnFwdSm80INS1_25CollectiveMainloopFwdSm80ILi8ELi1ELb0EN4cute5tupleIJNS5_1CILi128EEENS7_ILi48EEENS7_ILi256EEEEEELi256ENS_6half_tEfNS_4arch4Sm80ELb0ELb1ELb1ELb1ELb1ELb1ELb1ELb0EEENS1_21CollectiveEpilogueFwdINS6_IJS8_SA_S9_EEENS6_IJNS7_ILi1EEESI_SI_EEESC_SE_Li256ELb1ELb1ELb0ELb0EEENS1_19SingleTileSchedulerILb1ELb0ELb1ELi128EEEEEEEEEvNT_6ParamsE --------------------------
	.section	.nv.constant0._ZN7cutlass13device_kernelIN5flash19enable_sm80_to_sm89INS1_16FlashAttnFwdSm80INS1_25CollectiveMainloopFwdSm80ILi8ELi1ELb0EN4cute5tupleIJNS5_1CILi128EEENS7_ILi48EEENS7_ILi256EEEEEELi256ENS_6half_tEfNS_4arch4Sm80ELb0ELb1ELb1ELb1ELb1ELb1ELb1ELb0EEENS1_21CollectiveEpilogueFwdINS6_IJS8_SA_S9_EEENS6_IJNS7_ILi1EEESI_SI_EEESC_SE_Li256ELb1ELb1ELb0ELb0EEENS1_19SingleTileSchedulerILb1ELb0ELb1ELi128EEEEEEEEEvNT_6ParamsE,"a",@progbits
	.sectionflags	@""
	.align	4
.nv.constant0._ZN7cutlass13device_kernelIN5flash19enable_sm80_to_sm89INS1_16FlashAttnFwdSm80INS1_25CollectiveMainloopFwdSm80ILi8ELi1ELb0EN4cute5tupleIJNS5_1CILi128EEENS7_ILi48EEENS7_ILi256EEEEEELi256ENS_6half_tEfNS_4arch4Sm80ELb0ELb1ELb1ELb1ELb1ELb1ELb1ELb0EEENS1_21CollectiveEpilogueFwdINS6_IJS8_SA_S9_EEENS6_IJNS7_ILi1EEESI_SI_EEESC_SE_Li256ELb1ELb1ELb0ELb0EEENS1_19SingleTileSchedulerILb1ELb0ELb1ELi128EEEEEEEEEvNT_6ParamsE:
	.zero		1576


//--------------------- .nv.constant0._ZN7cutlass13device_kernelIN5flash19enable_sm80_to_sm89INS1_16FlashAttnFwdSm80INS1_25CollectiveMainloopFwdSm80ILi8ELi1ELb0EN4cute5tupleIJNS5_1CILi128EEENS7_ILi96EEENS7_ILi256EEEEEELi256ENS_6half_tEfNS_4arch4Sm80ELb1ELb0ELb1ELb0ELb1ELb0ELb1ELb0EEENS1_21CollectiveEpilogueFwdINS6_IJS8_SA_S9_EEENS6_IJNS7_ILi1EEESI_SI_EEESC_SE_Li256ELb0ELb1ELb0ELb0EEENS1_30DynamicPersistentTileSchedulerILi256ELi256ELb0ELb1ELb0EEEEEEEEEvNT_6ParamsE --------------------------
	.section	.nv.constant0._ZN7cutlass13device_kernelIN5flash19enable_sm80_to_sm89INS1_16FlashAttnFwdSm80INS1_25CollectiveMainloopFwdSm80ILi8ELi1ELb0EN4cute5tupleIJNS5_1CILi128EEENS7_ILi96EEENS7_ILi256EEEEEELi256ENS_6half_tEfNS_4arch4Sm80ELb1ELb0ELb1ELb0ELb1ELb0ELb1ELb0EEENS1_21CollectiveEpilogueFwdINS6_IJS8_SA_S9_EEENS6_IJNS7_ILi1EEESI_SI_EEESC_SE_Li256ELb0ELb1ELb0ELb0EEENS1_30DynamicPersistentTileSchedulerILi256ELi256ELb0ELb1ELb0EEEEEEEEEvNT_6ParamsE,"a",@progbits
	.sectionflags	@""
	.align	4
.nv.constant0._ZN7cutlass13device_kernelIN5flash19enable_sm80_to_sm89INS1_16FlashAttnFwdSm80INS1_25CollectiveMainloopFwdSm80ILi8ELi1ELb0EN4cute5tupleIJNS5_1CILi128EEENS7_ILi96EEENS7_ILi256EEEEEELi256ENS_6half_tEfNS_4arch4Sm80ELb1ELb0ELb1ELb0ELb1ELb0ELb1ELb0EEENS1_21CollectiveEpilogueFwdINS6_IJS8_SA_S9_EEENS6_IJNS7_ILi1EEESI_SI_EEESC_SE_Li256ELb0ELb1ELb0ELb0EEENS1_30DynamicPersistentTileSchedulerILi256ELi256ELb0ELb1ELb0EEEEEEEEEvNT_6ParamsE:
	.zero		1592


//--------------------- .nv.constant0._ZN7cutlass13device_kernelIN5flash19enable_sm80_to_sm89INS1_16FlashAttnFwdSm80INS1_25CollectiveMainloopFwdSm80ILi8ELi1ELb0EN4cute5tupleIJNS5_1CILi128EEENS7_ILi96EEENS7_ILi256EEEEEELi256ENS_6half_tEfNS_4arch4Sm80ELb1ELb0ELb1ELb1ELb1ELb0ELb1ELb0EEENS1_21CollectiveEpilogueFwdINS6_IJS8_SA_S9_EEENS6_IJNS7_ILi1EEESI_SI_EEESC_SE_Li256ELb1ELb1ELb0ELb0EEENS1_19SingleTileSchedulerILb1ELb0ELb1ELi128EEEEEEEEEvNT_6ParamsE --------------------------
	.section	.nv.constant0._ZN7cutlass13device_kernelIN5flash19enable_sm80_to_sm89INS1_16FlashAttnFwdSm80INS1_25CollectiveMainloopFwdSm80ILi8ELi1ELb0EN4cute5tupleIJNS5_1CILi128EEENS7_ILi96EEENS7_ILi256EEEEEELi256ENS_6half_tEfNS_4arch4Sm80ELb1ELb0ELb1ELb1ELb1ELb0ELb1ELb0EEENS1_21CollectiveEpilogueFwdINS6_IJS8_SA_S9_EEENS6_IJNS7_ILi1EEESI_SI_EEESC_SE_Li256ELb1ELb1ELb0ELb0EEENS1_19SingleTileSchedulerILb1ELb0ELb1ELi128EEEEEEEEEvNT_6ParamsE,"a",@progbits
	.sectionflags	@""
	.align	4
.nv.constant0._ZN7cutlass13device_kernelIN5flash19enable_sm80_to_sm89INS1_16FlashAttnFwdSm80INS1_25CollectiveMainloopFwdSm80ILi8ELi1ELb0EN4cute5tupleIJNS5_1CILi128EEENS7_ILi96EEENS7_ILi256EEEEEELi256ENS_6half_tEfNS_4arch4Sm80ELb1ELb0ELb1ELb1ELb1ELb0ELb1ELb0EEENS1_21CollectiveEpilogueFwdINS6_IJS8_SA_S9_EEENS6_IJNS7_ILi1EEESI_SI_EEESC_SE_Li256ELb1ELb1ELb0ELb0EEENS1_19SingleTileSchedulerILb1ELb0ELb1ELi128EEEEEEEEEvNT_6ParamsE:
	.zero		1576


//--------------------- .nv.constant0._ZN7cutlass13device_kernelIN5flash19enable_sm80_to_sm89INS1_16FlashAttnFwdSm80INS1_25CollectiveMainloopFwdSm80ILi8ELi1ELb0EN4cute5tupleIJNS5_1CILi128EEENS7_ILi48EEENS7_ILi256EEEEEELi256ENS_6half_tEfNS_4arch4Sm80ELb1ELb0ELb1ELb1ELb1ELb1ELb1ELb0EEENS1_21CollectiveEpilogueFwdINS6_IJS8_SA_S9_EEENS6_IJNS7_ILi1EEESI_SI_EEESC_SE_Li256ELb1ELb1ELb0ELb0EEENS1_19SingleTileSchedulerILb1ELb0ELb1ELi128EEEEEEEEEvNT_6ParamsE --------------------------
	.section	.nv.constant0._ZN7cutlass13device_kernelIN5flash19enable_sm80_to_sm89INS1_16FlashAttnFwdSm80INS1_25CollectiveMainloopFwdSm80ILi8ELi1ELb0EN4cute5tupleIJNS5_1CILi128EEENS7_ILi48EEENS7_ILi256EEEEEELi256ENS_6half_tEfNS_4arch4Sm80ELb1ELb0ELb1ELb1ELb1ELb1ELb1ELb0EEENS1_21CollectiveEpilogueFwdINS6_IJS8_SA_S9_EEENS6_IJNS7_ILi1EEESI_SI_EEESC_SE_Li256ELb1ELb1ELb0ELb0EEENS1_19SingleTileSchedulerILb1ELb0ELb1ELi128EEEEEEEEEvNT_6ParamsE,"a",@progbits
	.sectionflags	@""
	.align	4
.nv.constant0._ZN7cutlass13device_kernelIN5flash19enable_sm80_to_sm89INS1_16FlashAttnFwdSm80INS1_25CollectiveMainloopFwdSm80ILi8ELi1ELb0EN4cute5tupleIJNS5_1CILi128EEENS7_ILi48EEENS7_ILi256EEEEEELi256ENS_6half_tEfNS_4arch4Sm80ELb1ELb0ELb1ELb1ELb1ELb1ELb1ELb0EEENS1_21CollectiveEpilogueFwdINS6_IJS8_SA_S9_EEENS6_IJNS7_ILi1EEESI_SI_EEESC_SE_Li256ELb1ELb1ELb0ELb0EEENS1_19SingleTileSchedulerILb1ELb0ELb1ELi128EEEEEEEEEvNT_6ParamsE:
	.zero		1576


//--------------------- .nv.constant0._ZN7cutlass13device_kernelIN5flash19enable_sm80_to_sm89INS1_16FlashAttnFwdSm80INS1_25CollectiveMainloopFwdSm80ILi8ELi1ELb1EN4cute5tupleIJNS5_1CILi128EEENS7_ILi64EEENS7_ILi256EEEEEELi256ENS_6half_tEfNS_4arch4Sm80ELb0ELb0ELb0ELb0ELb1ELb0ELb1ELb0EEENS1_21CollectiveEpilogueFwdINS6_IJS8_SA_S9_EEENS6_IJNS7_ILi1EEESI_SI_EEESC_SE_Li256ELb0ELb1ELb0ELb0EEENS1_19SingleTileSchedulerILb0ELb0ELb1ELi128EEEEEEEEEvNT_6ParamsE --------------------------
	.section	.nv.constant0._ZN7cutlass13device_kernelIN5flash19enable_sm80_to_sm89INS1_16FlashAttnFwdSm80INS1_25CollectiveMainloopFwdSm80ILi8ELi1ELb1EN4cute5tupleIJNS5_1CILi128EEENS7_ILi64EEENS7_ILi256EEEEEELi256ENS_6half_tEfNS_4arch4Sm80ELb0ELb0ELb0ELb0ELb1ELb0ELb1ELb0EEENS1_21CollectiveEpilogueFwdINS6_IJS8_SA_S9_EEENS6_IJNS7_ILi1EEESI_SI_EEESC_SE_Li256ELb0ELb1ELb0ELb0EEENS1_19SingleTileSchedulerILb0ELb0ELb1ELi128EEEEEEEEEvNT_6ParamsE,"a",@progbits
	.sectionflags	@""
	.align	4
.nv.constant0._ZN7cutlass13device_kernelIN5flash19enable_sm80_to_sm89INS1_16FlashAttnFwdSm80INS1_25CollectiveMainloopFwdSm80ILi8ELi1ELb1EN4cute5tupleIJNS5_1CILi128EEENS7_ILi64EEENS7_ILi256EEEEEELi256ENS_6half_tEfNS_4arch4Sm80ELb0ELb0ELb0ELb0ELb1ELb0ELb1ELb0EEENS1_21CollectiveEpilogueFwdINS6_IJS8_SA_S9_EEENS6_IJNS7_ILi1EEESI_SI_EEESC_SE_Li256ELb0ELb1ELb0ELb0EEENS1_19SingleTileSchedulerILb0ELb0ELb1ELi128EEEEEEEEEvNT_6ParamsE:
	.zero		1576


//--------------------- .nv.constant0._ZN7cutlass13device_kernelIN5flash19enable_sm80_to_sm89INS1_16FlashAttnFwdSm80INS1_25CollectiveMainloopFwdSm80ILi8ELi1ELb1EN4cute5tupleIJNS5_1CILi128EEENS7_ILi64EEENS7_ILi256EEEEEELi256ENS_6half_tEfNS_4arch4Sm80ELb0ELb0ELb0ELb1ELb1ELb0ELb1ELb0EEENS1_21CollectiveEpilogueFwdINS6_IJS8_SA_S9_EEENS6_IJNS7_ILi1EEESI_SI_EEESC_SE_Li256ELb1ELb1ELb0ELb0EEENS1_19SingleTileSchedulerILb1ELb0ELb1ELi128EEEEEEEEEvNT_6ParamsE --------------------------
	.section	.nv.constant0._ZN7cutlass13device_kernelIN5flash19enable_sm80_to_sm89INS1_16FlashAttnFwdSm80INS1_25CollectiveMainloopFwdSm80ILi8ELi1ELb1EN4cute5tupleIJNS5_1CILi128EEENS7_ILi64EEENS7_ILi256EEEEEELi256ENS_6half_tEfNS_4arch4Sm80ELb0ELb0ELb0ELb1ELb1ELb0ELb1ELb0EEENS1_21CollectiveEpilogueFwdINS6_IJS8_SA_S9_EEENS6_IJNS7_ILi1EEESI_SI_EEESC_SE_Li256ELb1ELb1ELb0ELb0EEENS1_19SingleTileSchedulerILb1ELb0ELb1ELi128EEEEEEEEEvNT_6ParamsE,"a",@progbits
	.sectionflags	@""
	.align	4
.nv.constant0._ZN7cutlass13device_kernelIN5flash19enable_sm80_to_sm89INS1_16FlashAttnFwdSm80INS1_25CollectiveMainloopFwdSm80ILi8ELi1ELb1EN4cute5tupleIJNS5_1CILi128EEENS7_ILi64EEENS7_ILi256EEEEEELi256ENS_6half_tEfNS_4arch4Sm80ELb0ELb0ELb0ELb1ELb1ELb0ELb1ELb0EEENS1_21CollectiveEpilogueFwdINS6_IJS8_SA_S9_EEENS6_IJNS7_ILi1EEESI_SI_EEESC_SE_Li256ELb1ELb1ELb0ELb0EEENS1_19SingleTileSchedulerILb1ELb0ELb1ELi128EEEEEEEEEvNT_6ParamsE:
	.zero		1576


//--------------------- .nv.constant0._ZN7cutlass13device_kernelIN5flash19enable_sm80_to_sm89INS1_16FlashAttnFwdSm80INS1_25CollectiveMainloopFwdSm80ILi8ELi1ELb0EN4cute5tupleIJNS5_1CILi128EEENS7_ILi32EEENS7_ILi256EEEEEELi256ENS_6half_tEfNS_4arch4Sm80ELb0ELb0ELb0ELb1ELb1ELb1ELb1ELb0EEENS1_21CollectiveEpilogueFwdINS6_IJS8_SA_S9_EEENS6_IJNS7_ILi1EEESI_SI_EEESC_SE_Li256ELb1ELb1ELb0ELb0EEENS1_19SingleTileSchedulerILb1ELb0ELb1ELi128EEEEEEEEEvNT_6ParamsE --------------------------
	.section	.nv.constant0._ZN7cutlass13device_kernelIN5flash19enable_sm80_to_sm89INS1_16FlashAttnFwdSm80INS1_25CollectiveMainloopFwdSm80ILi8ELi1ELb0EN4cute5tupleIJNS5_1CILi128EEENS7_ILi32EEENS7_ILi256EEEEEELi256ENS_6half_tEfNS_4arch4Sm80ELb0ELb0ELb0ELb1ELb1ELb1ELb1ELb0EEENS1_21CollectiveEpilogueFwdINS6_IJS8_SA_S9_EEENS6_IJNS7_ILi1EEESI_SI_EEESC_SE_Li256ELb1ELb1ELb0ELb0EEENS1_19SingleTileSchedulerILb1ELb0ELb1ELi128EEEEEEEEEvNT_6ParamsE,"a",@progbits
	.sectionflags	@""
	.align	4
.nv.constant0._ZN7cutlass13device_kernelIN5flash19enable_sm80_to_sm89INS1_16FlashAttnFwdSm80INS1_25CollectiveMainloopFwdSm80ILi8ELi1ELb0EN4cute5tupleIJNS5_1CILi128EEENS7_ILi32EEENS7_ILi256EEEEEELi256ENS_6half_tEfNS_4arch4Sm80ELb0ELb0ELb0ELb1ELb1ELb1ELb1ELb0EEENS1_21CollectiveEpilogueFwdINS6_IJS8_SA_S9_EEENS6_IJNS7_ILi1EEESI_SI_EEESC_SE_Li256ELb1ELb1ELb0ELb0EEENS1_19SingleTileSchedulerILb1ELb0ELb1ELi128EEEEEEEEEvNT_6ParamsE:
	.zero		1576


//--------------------- .nv.constant0._ZN7cutlass13device_kernelIN5flash19enable_sm80_to_sm89INS1_16FlashAttnFwdSm80INS1_25CollectiveMainloopFwdSm80ILi8ELi1ELb1EN4cute5tupleIJNS5_1CILi128EEENS7_ILi48EEENS7_ILi256EEEEEELi256ENS_6half_tEfNS_4arch4Sm80ELb0ELb1ELb0ELb0ELb1ELb0ELb1ELb0EEENS1_21CollectiveEpilogueFwdINS6_IJS8_SA_S9_EEENS6_IJNS7_ILi1EEESI_SI_EEESC_SE_Li256ELb0ELb1ELb0ELb0EEENS1_19SingleTileSchedulerILb0ELb0ELb1ELi128EEEEEEEEEvNT_6ParamsE --------------------------
	.section	.nv.constant0._ZN7cutlass13device_kernelIN5flash19enable_sm80_to_sm89INS1_16FlashAttnFwdSm80INS1_25CollectiveMainloopFwdSm80ILi8ELi1ELb1EN4cute5tupleIJNS5_1CILi128EEENS7_ILi48EEENS7_ILi256EEEEEELi256ENS_6half_tEfNS_4arch4Sm80ELb0ELb1ELb0ELb0ELb1ELb0ELb1ELb0EEENS1_21CollectiveEpilogueFwdINS6_IJS8_SA_S9_EEENS6_IJNS7_ILi1EEESI_SI_EEESC_SE_Li256ELb0ELb1ELb0ELb0EEENS1_19SingleTileSchedulerILb0ELb0ELb1ELi128EEEEEEEEEvNT_6ParamsE,"a",@progbits
	.sectionflags	@""
	.align	4
.nv.constant0._ZN7cutlass13device_kernelIN5flash19enable_sm80_to_sm89INS1_16FlashAttnFwdSm80INS1_25CollectiveMainloopFwdSm80ILi8ELi1ELb1EN4cute5tupleIJNS5_1CILi128EEENS7_ILi48EEENS7_ILi256EEEEEELi256ENS_6half_tEfNS_4arch4Sm80ELb0ELb1ELb0ELb0ELb1ELb0ELb1ELb0EEENS1_21CollectiveEpilogueFwdINS6_IJS8_SA_S9_EEENS6_IJNS7_ILi1EEESI_SI_EEESC_SE_Li256ELb0ELb1ELb0ELb0EEENS1_19SingleTileSchedulerILb0ELb0ELb1ELi128EEEEEEEEEvNT_6ParamsE:
	.zero		1576


//--------------------- .nv.constant0._ZN7cutlass13device_kernelIN5flash19enable_sm80_to_sm89INS1_16FlashAttnFwdSm80INS1_25CollectiveMainloopFwdSm80ILi8ELi1ELb1EN4cute5tupleIJNS5_1CILi128EEENS7_ILi48EEENS7_ILi256EEEEEELi256ENS_6half_tEfNS_4arch4Sm80ELb0ELb1ELb0ELb1ELb1ELb0ELb1ELb0EEENS1_21CollectiveEpilogueFwdINS6_IJS8_SA_S9_EEENS6_IJNS7_ILi1EEESI_SI_EEESC_SE_Li256ELb1ELb1ELb0ELb0EEENS1_19SingleTileSchedulerILb1ELb0ELb1ELi128EEEEEEEEEvNT_6ParamsE --------------------------
	.section	.nv.constant0._ZN7cutlass13device_kernelIN5flash19enable_sm80_to_sm89INS1_16FlashAttnFwdSm80INS1_25CollectiveMainloopFwdSm80ILi8ELi1ELb1EN4cute5tupleIJNS5_1CILi128EEENS7_ILi48EEENS7_ILi256EEEEEELi256ENS_6half_tEfNS_4arch4Sm80ELb0ELb1ELb0ELb1ELb1ELb0ELb1ELb0EEENS1_21CollectiveEpilogueFwdINS6_IJS8_SA_S9_EEENS6_IJNS7_ILi1EEESI_SI_EEESC_SE_Li256ELb1ELb1ELb0ELb0EEENS1_19SingleTileSchedulerILb1ELb0ELb1ELi128EEEEEEEEEvNT_6ParamsE,"a",@progbits
	.sectionflags	@""
	.align	4
.nv.constant0._ZN7cutlass13device_kernelIN5flash19enable_sm80_to_sm89INS1_16FlashAttnFwdSm80INS1_25CollectiveMainloopFwdSm80ILi8ELi1ELb1EN4cute5tupleIJNS5_1CILi128EEENS7_ILi48EEENS7_ILi256EEEEEELi256ENS_6half_tEfNS_4arch4Sm80ELb0ELb1ELb0ELb1ELb1ELb0ELb1ELb0EEENS1_21CollectiveEpilogueFwdINS6_IJS8_SA_S9_EEENS6_IJNS7_ILi1EEESI_SI_EEESC_SE_Li256ELb1ELb1ELb0ELb0EEENS1_19SingleTileSchedulerILb1ELb0ELb1ELi128EEEEEEEEEvNT_6ParamsE:
	.zero		1576


//--------------------- .nv.constant0._ZN7cutlass13device_kernelIN5flash19enable_sm80_to_sm89INS1_16FlashAttnFwdSm80INS1_25CollectiveMainloopFwdSm80ILi8ELi1ELb0EN4cute5tupleIJNS5_1CILi128EEENS7_ILi32EEENS7_ILi256EEEEEELi256ENS_6half_tEfNS_4arch4Sm80ELb0ELb1ELb0ELb1ELb1ELb1ELb1ELb0EEENS1_21CollectiveEpilogueFwdINS6_IJS8_SA_S9_EEENS6_IJNS7_ILi1EEESI_SI_EEESC_SE_Li256ELb1ELb1ELb0ELb0EEENS1_19SingleTileSchedulerILb1ELb0ELb1ELi128EEEEEEEEEvNT_6ParamsE --------------------------
	.section	.nv.constant0._ZN7cutlass13device_kernelIN5flash19enable_sm80_to_sm89INS1_16FlashAttnFwdSm80INS1_25CollectiveMainloopFwdSm80ILi8ELi1ELb0EN4cute5tupleIJNS5_1CILi128EEENS7_ILi32EEENS7_ILi256EEEEEELi256ENS_6half_tEfNS_4arch4Sm80ELb0ELb1ELb0ELb1ELb1ELb1ELb1ELb0EEENS1_21CollectiveEpilogueFwdINS6_IJS8_SA_S9_EEENS6_IJNS7_ILi1EEESI_SI_EEESC_SE_Li256ELb1ELb1ELb0ELb0EEENS1_19SingleTileSchedulerILb1ELb0ELb1ELi128EEEEEEEEEvNT_6ParamsE,"a",@progbits
	.sectionflags	@""
	.align	4
.nv.constant0._ZN7cutlass13device_kernelIN5flash19enable_sm80_to_sm89INS1_16FlashAttnFwdSm80INS1_25CollectiveMainloopFwdSm80ILi8ELi1ELb0EN4cute5tupleIJNS5_1CILi128EEENS7_ILi32EEENS7_ILi256EEEEEELi256ENS_6half_tEfNS_4arch4Sm80ELb0ELb1ELb0ELb1ELb1ELb1ELb1ELb0EEENS1_21CollectiveEpilogueFwdINS6_IJS8_SA_S9_EEENS6_IJNS7_ILi1EEESI_SI_EEESC_SE_Li256ELb1ELb1ELb0ELb0EEENS1_19SingleTileSchedulerILb1ELb0ELb1ELi128EEEEEEEEEvNT_6ParamsE:
	.zero		1576


//--------------------- .nv.constant0._ZN7cutlass13device_kernelIN5flash19enable_sm80_to_sm89INS1_16FlashAttnFwdSm80INS1_25CollectiveMainloopFwdSm80ILi8ELi1ELb1EN4cute5tupleIJNS5_1CILi128EEENS7_ILi64EEENS7_ILi256EEEEEELi256ENS_6half_tEfNS_4arch4Sm80ELb1ELb0ELb0ELb0ELb1ELb0ELb1ELb0EEENS1_21CollectiveEpilogueFwdINS6_IJS8_SA_S9_EEENS6_IJNS7_ILi1EEESI_SI_EEESC_SE_Li256ELb0ELb1ELb0ELb0EEENS1_30DynamicPersistentTileSchedulerILi256ELi256ELb0ELb1ELb0EEEEEEEEEvNT_6ParamsE --------------------------
	.section	.nv.constant0._ZN7cutlass13device_kernelIN5flash19enable_sm80_to_sm89INS1_16FlashAttnFwdSm80INS1_25CollectiveMainloopFwdSm80ILi8ELi1ELb1EN4cute5tupleIJNS5_1CILi128EEENS7_ILi64EEENS7_ILi256EEEEEELi256ENS_6half_tEfNS_4arch4Sm80ELb1ELb0ELb0ELb0ELb1ELb0ELb1ELb0EEENS1_21CollectiveEpilogueFwdINS6_IJS8_SA_S9_EEENS6_IJNS7_ILi1EEESI_SI_EEESC_SE_Li256ELb0ELb1ELb0ELb0EEENS1_30DynamicPersistentTileSchedulerILi256ELi256ELb0ELb1ELb0EEEEEEEEEvNT_6ParamsE,"a",@progbits
	.sectionflags	@""
	.align	4
.nv.constant0._ZN7cutlass13device_kernelIN5flash19enable_sm80_to_sm89INS1_16FlashAttnFwdSm80INS1_25CollectiveMainloopFwdSm80ILi8ELi1ELb1EN4cute5tupleIJNS5_1CILi128EEENS7_ILi64EEENS7_ILi256EEEEEELi256ENS_6half_tEfNS_4arch4Sm80ELb1ELb0ELb0ELb0ELb1ELb0ELb1ELb0EEENS1_21CollectiveEpilogueFwdINS6_IJS8_SA_S9_EEENS6_IJNS7_ILi1EEESI_SI_EEESC_SE_Li256ELb0ELb1ELb0ELb0EEENS1_30DynamicPersistentTileSchedulerILi256ELi256ELb0ELb1ELb0EEEEEEEEEvNT_6ParamsE:
	.zero		1592


//--------------------- .nv.constant0._ZN7cutlass13device_kernelIN5flash19enable_sm80_to_sm89INS1_16FlashAttnFwdSm80INS1_25CollectiveMainloopFwdSm80ILi8ELi1ELb1EN4cute5tupleIJNS5_1CILi128EEENS7_ILi64EEENS7_ILi256EEEEEELi256ENS_6half_tEfNS_4arch4Sm80ELb1ELb0ELb0ELb1ELb1ELb0ELb1ELb0EEENS1_21CollectiveEpilogueFwdINS6_IJS8_SA_S9_EEENS6_IJNS7_ILi1EEESI_SI_EEESC_SE_Li256ELb1ELb1ELb0ELb0EEENS1_19SingleTileSchedulerILb1ELb0ELb1ELi128EEEEEEEEEvNT_6ParamsE --------------------------
	.section	.nv.constant0._ZN7cutlass13device_kernelIN5flash19enable_sm80_to_sm89INS1_16FlashAttnFwdSm80INS1_25CollectiveMainloopFwdSm80ILi8ELi1ELb1EN4cute5tupleIJNS5_1CILi128EEENS7_ILi64EEENS7_ILi256EEEEEELi256ENS_6half_tEfNS_4arch4Sm80ELb1ELb0ELb0ELb1ELb1ELb0ELb1ELb0EEENS1_21CollectiveEpilogueFwdINS6_IJS8_SA_S9_EEENS6_IJNS7_ILi1EEESI_SI_EEESC_SE_Li256ELb1ELb1ELb0ELb0EEENS1_19SingleTileSchedulerILb1ELb0ELb1ELi128EEEEEEEEEvNT_6ParamsE,"a",@progbits
	.sectionflags	@""
	.align	4
.nv.constant0._ZN7cutlass13device_kernelIN5flash19enable_sm80_to_sm89INS1_16FlashAttnFwdSm80INS1_25CollectiveMainloopFwdSm80ILi8ELi1ELb1EN4cute5tupleIJNS5_1CILi128EEENS7_ILi64EEENS7_ILi256EEEEEELi256ENS_6half_tEfNS_4arch4Sm80ELb1ELb0ELb0ELb1ELb1ELb0ELb1ELb0EEENS1_21CollectiveEpilogueFwdINS6_IJS8_SA_S9_EEENS6_IJNS7_ILi1EEESI_SI_EEESC_SE_Li256ELb1ELb1ELb0ELb0EEENS1_19SingleTileSchedulerILb1ELb0ELb1ELi128EEEEEEEEEvNT_6ParamsE:
	.zero		1576


//--------------------- .nv.constant0._ZN7cutlass13device_kernelIN5flash19enable_sm80_to_sm89INS1_16FlashAttnFwdSm80INS1_25CollectiveMainloopFwdSm80ILi8ELi1ELb0EN4cute5tupleIJNS5_1CILi128EEENS7_ILi32EEENS7_ILi256EEEEEELi256ENS_6half_tEfNS_4arch4Sm80ELb1ELb0ELb0ELb1ELb1ELb1ELb1ELb0EEENS1_21CollectiveEpilogueFwdINS6_IJS8_SA_S9_EEENS6_IJNS7_ILi1EEESI_SI_EEESC_SE_Li256ELb1ELb1ELb0ELb0EEENS1_19SingleTileSchedulerILb1ELb0ELb1ELi128EEEEEEEEEvNT_6ParamsE --------------------------
	.section	.nv.constant0._ZN7cutlass13device_kernelIN5flash19enable_sm80_to_sm89INS1_16FlashAttnFwdSm80INS1_25CollectiveMainloopFwdSm80ILi8ELi1ELb0EN4cute5tupleIJNS5_1CILi128EEENS7_ILi32EEENS7_ILi256EEEEEELi256ENS_6half_tEfNS_4arch4Sm80ELb1ELb0ELb0ELb1ELb1ELb1ELb1ELb0EEENS1_21CollectiveEpilogueFwdINS6_IJS8_SA_S9_EEENS6_IJNS7_ILi1EEESI_SI_EEESC_SE_Li256ELb1ELb1ELb0ELb0EEENS1_19SingleTileSchedulerILb1ELb0ELb1ELi128EEEEEEEEEvNT_6ParamsE,"a",@progbits
	.sectionflags	@""
	.align	4
.nv.constant0._ZN7cutlass13device_kernelIN5flash19enable_sm80_to_sm89INS1_16FlashAttnFwdSm80INS1_25CollectiveMainloopFwdSm80ILi8ELi1ELb0EN4cute5tupleIJNS5_1CILi128EEENS7_ILi32EEENS7_ILi256EEEEEELi256ENS_6half_tEfNS_4arch4Sm80ELb1ELb0ELb0ELb1ELb1ELb1ELb1ELb0EEENS1_21CollectiveEpilogueFwdINS6_IJS8_SA_S9_EEENS6_IJNS7_ILi1EEESI_SI_EEESC_SE_Li256ELb1ELb1ELb0ELb0EEENS1_19SingleTileSchedulerILb1ELb0ELb1ELi128EEEEEEEEEvNT_6ParamsE:
	.zero		1576


//--------------------- .nv.constant0._ZN7cutlass13device_kernelIN5flash19enable_sm80_to_sm89INS1_16FlashAttnFwdSm80INS1_25CollectiveMainloopFwdSm80ILi8ELi1ELb0EN4cute5tupleIJNS5_1CILi128EEENS7_ILi96EEENS7_ILi256EEEEEELi256ENS_6half_tEfNS_4arch4Sm80ELb0ELb0ELb0ELb0ELb1ELb0ELb1ELb0EEENS1_21CollectiveEpilogueFwdINS6_IJS8_SA_S9_EEENS6_IJNS7_ILi1EEESI_SI_EEESC_SE_Li256ELb0ELb1ELb0ELb0EEENS1_19SingleTileSchedulerILb0ELb0ELb1ELi128EEEEEEEEEvNT_6ParamsE --------------------------
	.section	.nv.constant0._ZN7cutlass13device_kernelIN5flash19enable_sm80_to_sm89INS1_16FlashAttnFwdSm80INS1_25CollectiveMainloopFwdSm80ILi8ELi1ELb0EN4cute5tupleIJNS5_1CILi128EEENS7_ILi96EEENS7_ILi256EEEEEELi256ENS_6half_tEfNS_4arch4Sm80ELb0ELb0ELb0ELb0ELb1ELb0ELb1ELb0EEENS1_21CollectiveEpilogueFwdINS6_IJS8_SA_S9_EEENS6_IJNS7_ILi1EEESI_SI_EEESC_SE_Li256ELb0ELb1ELb0ELb0EEENS1_19SingleTileSchedulerILb0ELb0ELb1ELi128EEEEEEEEEvNT_6ParamsE,"a",@progbits
	.sectionflags	@""
	.align	4
.nv.constant0._ZN7cutlass13device_kernelIN5flash19enable_sm80_to_sm89INS1_16FlashAttnFwdSm80INS1_25CollectiveMainloopFwdSm80ILi8ELi1ELb0EN4cute5tupleIJNS5_1CILi128EEENS7_ILi96EEENS7_ILi256EEEEEELi256ENS_6half_tEfNS_4arch4Sm80ELb0ELb0ELb0ELb0ELb1ELb0ELb1ELb0EEENS1_21CollectiveEpilogueFwdINS6_IJS8_SA_S9_EEENS6_IJNS7_ILi1EEESI_SI_EEESC_SE_Li256ELb0ELb1ELb0ELb0EEENS1_19SingleTileSchedulerILb0ELb0ELb1ELi128EEEEEEEEEvNT_6ParamsE:
	.zero		1576


//--------------------- .nv.constant0._ZN7cutlass13device_kernelIN5flash19enable_sm80_to_sm89INS1_16FlashAttnFwdSm80INS1_25CollectiveMainloopFwdSm80ILi8ELi1ELb0EN4cute5tupleIJNS5_1CILi128EEENS7_ILi96EEENS7_ILi256EEEEEELi256ENS_6half_tEfNS_4arch4Sm80ELb0ELb0ELb0ELb1ELb1ELb0ELb1ELb0EEENS1_21CollectiveEpilogueFwdINS6_IJS8_SA_S9_EEENS6_IJNS7_ILi1EEESI_SI_EEESC_SE_Li256ELb1ELb1ELb0ELb0EEENS1_19SingleTileSchedulerILb1ELb0ELb1ELi128EEEEEEEEEvNT_6ParamsE --------------------------
	.section	.nv.constant0._ZN7cutlass13device_kernelIN5flash19enable_sm80_to_sm89INS1_16FlashAttnFwdSm80INS1_25CollectiveMainloopFwdSm80ILi8ELi1ELb0EN4cute5tupleIJNS5_1CILi128EEENS7_ILi96EEENS7_ILi256EEEEEELi256ENS_6half_tEfNS_4arch4Sm80ELb0ELb0ELb0ELb1ELb1ELb0ELb1ELb0EEENS1_21CollectiveEpilogueFwdINS6_IJS8_SA_S9_EEENS6_IJNS7_ILi1EEESI_SI_EEESC_SE_Li256ELb1ELb1ELb0ELb0EEENS1_19SingleTileSchedulerILb1ELb0ELb1ELi128EEEEEEEEEvNT_6ParamsE,"a",@progbits
	.sectionflags	@""
	.align	4
.nv.constant0._ZN7cutlass13device_kernelIN5flash19enable_sm80_to_sm89INS1_16FlashAttnFwdSm80INS1_25CollectiveMainloopFwdSm80ILi8ELi1ELb0EN4cute5tupleIJNS5_1CILi128EEENS7_ILi96EEENS7_ILi256EEEEEELi256ENS_6half_tEfNS_4arch4Sm80ELb0ELb0ELb0ELb1ELb1ELb0ELb1ELb0EEENS1_21CollectiveEpilogueFwdINS6_IJS8_SA_S9_EEENS6_IJNS7_ILi1EEESI_SI_EEESC_SE_Li256ELb1ELb1ELb0ELb0EEENS1_19SingleTileSchedulerILb1ELb0ELb1ELi128EEEEEEEEEvNT_6ParamsE:
	.zero		1576


//--------------------- .nv.constant0._ZN7cutlass13device_kernelIN5flash19enable_sm80_to_sm89INS1_16FlashAttnFwdSm80INS1_25CollectiveMainloopFwdSm80ILi8ELi1ELb0EN4cute5tupleIJNS5_1CILi128EEENS7_ILi48EEENS7_ILi256EEEEEELi256ENS_6half_tEfNS_4arch4Sm80ELb0ELb0ELb0ELb1ELb1ELb1ELb1ELb0EEENS1_21CollectiveEpilogueFwdINS6_IJS8_SA_S9_EEENS6_IJNS7_ILi1EEESI_SI_EEESC_SE_Li256ELb1ELb1ELb0ELb0EEENS1_19SingleTileSchedulerILb1ELb0ELb1ELi128EEEEEEEEEvNT_6ParamsE --------------------------
	.section	.nv.constant0._ZN7cutlass13device_kernelIN5flash19enable_sm80_to_sm89INS1_16FlashAttnFwdSm80INS1_25CollectiveMainloopFwdSm80ILi8ELi1ELb0EN4cute5tupleIJNS5_1CILi128EEENS7_ILi48EEENS7_ILi256EEEEEELi256ENS_6half_tEfNS_4arch4Sm80ELb0ELb0ELb0ELb1ELb1ELb1ELb1ELb0EEENS1_21CollectiveEpilogueFwdINS6_IJS8_SA_S9_EEENS6_IJNS7_ILi1EEESI_SI_EEESC_SE_Li256ELb1ELb1ELb0ELb0EEENS1_19SingleTileSchedulerILb1ELb0ELb1ELi128EEEEEEEEEvNT_6ParamsE,"a",@progbits
	.sectionflags	@""
	.align	4
.nv.constant0._ZN7cutlass13device_kernelIN5flash19enable_sm80_to_sm89INS1_16FlashAttnFwdSm80INS1_25CollectiveMainloopFwdSm80ILi8ELi1ELb0EN4cute5tupleIJNS5_1CILi128EEENS7_ILi48EEENS7_ILi256EEEEEELi256ENS_6half_tEfNS_4arch4Sm80ELb0ELb0ELb0ELb1ELb1ELb1ELb1ELb0EEENS1_21CollectiveEpilogueFwdINS6_IJS8_SA_S9_EEENS6_IJNS7_ILi1EEESI_SI_EEESC_SE_Li256ELb1ELb1ELb0ELb0EEENS1_19SingleTileSchedulerILb1ELb0ELb1ELi128EEEEEEEEEvNT_6ParamsE:
	.zero		1576


//--------------------- .nv.constant0._ZN7cutlass13device_kernelIN5flash19enable_sm80_to_sm89INS1_16FlashAttnFwdSm80INS1_25CollectiveMainloopFwdSm80ILi8ELi1ELb0EN4cute5tupleIJNS5_1CILi128EEENS7_ILi64EEENS7_ILi256EEEEEELi256ENS_6half_tEfNS_4arch4Sm80ELb0ELb1ELb0ELb0ELb1ELb0ELb1ELb0EEENS1_21CollectiveEpilogueFwdINS6_IJS8_SA_S9_EEENS6_IJNS7_ILi1EEESI_SI_EEESC_SE_Li256ELb0ELb1ELb0ELb0EEENS1_19SingleTileSchedulerILb0ELb0ELb1ELi128EEEEEEEEEvNT_6ParamsE --------------------------
	.section	.nv.constant0._ZN7cutlass13device_kernelIN5flash19enable_sm80_to_sm89INS1_16FlashAttnFwdSm80INS1_25CollectiveMainloopFwdSm80ILi8ELi1ELb0EN4cute5tupleIJNS5_1CILi128EEENS7_ILi64EEENS7_ILi256EEEEEELi256ENS_6half_tEfNS_4arch4Sm80ELb0ELb1ELb0ELb0ELb1ELb0ELb1ELb0EEENS1_21CollectiveEpilogueFwdINS6_IJS8_SA_S9_EEENS6_IJNS7_ILi1EEESI_SI_EEESC_SE_Li256ELb0ELb1ELb0ELb0EEENS1_19SingleTileSchedulerILb0ELb0ELb1ELi128EEEEEEEEEvNT_6ParamsE,"a",@progbits
	.sectionflags	@""
	.align	4
.nv.constant0._ZN7cutlass13device_kernelIN5flash19enable_sm80_to_sm89INS1_16FlashAttnFwdSm80INS1_25CollectiveMainloopFwdSm80ILi8ELi1ELb0EN4cute5tupleIJNS5_1CILi128EEENS7_ILi64EEENS7_ILi256EEEEEELi256ENS_6half_tEfNS_4arch4Sm80ELb0ELb1ELb0ELb0ELb1ELb0ELb1ELb0EEENS1_21CollectiveEpilogueFwdINS6_IJS8_SA_S9_EEENS6_IJNS7_ILi1EEESI_SI_EEESC_SE_Li256ELb0ELb1ELb0ELb0EEENS1_19SingleTileSchedulerILb0ELb0ELb1ELi128EEEEEEEEEvNT_6ParamsE:
	.zero		1576


//--------------------- .nv.constant0._ZN7cutlass13device_kernelIN5flash19enable_sm80_to_sm89INS1_16FlashAttnFwdSm80INS1_25CollectiveMainloopFwdSm80ILi8ELi1ELb0EN4cute5tupleIJNS5_1CILi128EEENS7_ILi64EEENS7_ILi256EEEEEELi256ENS_6half_tEfNS_4arch4Sm80ELb0ELb1ELb0ELb1ELb1ELb0ELb1ELb0EEENS1_21CollectiveEpilogueFwdINS6_IJS8_SA_S9_EEENS6_IJNS7_ILi1EEESI_SI_EEESC_SE_Li256ELb1ELb1ELb0ELb0EEENS1_19SingleTileSchedulerILb1ELb0ELb1ELi128EEEEEEEEEvNT_6ParamsE --------------------------
	.section	.nv.constant0._ZN7cutlass13device_kernelIN5flash19enable_sm80_to_sm89INS1_16FlashAttnFwdSm80INS1_25CollectiveMainloopFwdSm80ILi8ELi1ELb0EN4cute5tupleIJNS5_1CILi128EEENS7_ILi64EEENS7_ILi256EEEEEELi256ENS_6half_tEfNS_4arch4Sm80ELb0ELb1ELb0ELb1ELb1ELb0ELb1ELb0EEENS1_21CollectiveEpilogueFwdINS6_IJS8_SA_S9_EEENS6_IJNS7_ILi1EEESI_SI_EEESC_SE_Li256ELb1ELb1ELb0ELb0EEENS1_19SingleTileSchedulerILb1ELb0ELb1ELi128EEEEEEEEEvNT_6ParamsE,"a",@progbits
	.sectionflags	@""
	.align	4
.nv.constant0._ZN7cutlass13device_kernelIN5flash19enable_sm80_to_sm89INS1_16FlashAttnFwdSm80INS1_25CollectiveMainloopFwdSm80ILi8ELi1ELb0EN4cute5tupleIJNS5_1CILi128EEENS7_ILi64EEENS7_ILi256EEEEEELi256ENS_6half_tEfNS_4arch4Sm80ELb0ELb1ELb0ELb1ELb1ELb0ELb1ELb0EEENS1_21CollectiveEpilogueFwdINS6_IJS8_SA_S9_EEENS6_IJNS7_ILi1EEESI_SI_EEESC_SE_Li256ELb1ELb1ELb0ELb0EEENS1_19SingleTileSchedulerILb1ELb0ELb1ELi128EEEEEEEEEvNT_6ParamsE:
	.zero		1576


//--------------------- .nv.constant0._ZN7cutlass13device_kernelIN5flash19enable_sm80_to_sm89INS1_16FlashAttnFwdSm80INS1_25CollectiveMainloopFwdSm80ILi8ELi1ELb0EN4cute5tupleIJNS5_1CILi128EEENS7_ILi48EEENS7_ILi256EEEEEELi256ENS_6half_tEfNS_4arch4Sm80ELb0ELb1ELb0ELb1ELb1ELb1ELb1ELb0EEENS1_21CollectiveEpilogueFwdINS6_IJS8_SA_S9_EEENS6_IJNS7_ILi1EEESI_SI_EEESC_SE_Li256ELb1ELb1ELb0ELb0EEENS1_19SingleTileSchedulerILb1ELb0ELb1ELi128EEEEEEEEEvNT_6ParamsE --------------------------
	.section	.nv.constant0._ZN7cutlass13device_kernelIN5flash19enable_sm80_to_sm89INS1_16FlashAttnFwdSm80INS1_25CollectiveMainloopFwdSm80ILi8ELi1ELb0EN4cute5tupleIJNS5_1CILi128EEENS7_ILi48EEENS7_ILi256EEEEEELi256ENS_6half_tEfNS_4arch4Sm80ELb0ELb1ELb0ELb1ELb1ELb1ELb1ELb0EEENS1_21CollectiveEpilogueFwdINS6_IJS8_SA_S9_EEENS6_IJNS7_ILi1EEESI_SI_EEESC_SE_Li256ELb1ELb1ELb0ELb0EEENS1_19SingleTileSchedulerILb1ELb0ELb1ELi128EEEEEEEEEvNT_6ParamsE,"a",@progbits
	.sectionflags	@""
	.align	4
.nv.constant0._ZN7cutlass13device_kernelIN5flash19enable_sm80_to_sm89INS1_16FlashAttnFwdSm80INS1_25CollectiveMainloopFwdSm80ILi8ELi1ELb0EN4cute5tupleIJNS5_1CILi128EEENS7_ILi48EEENS7_ILi256EEEEEELi256ENS_6half_tEfNS_4arch4Sm80ELb0ELb1ELb0ELb1ELb1ELb1ELb1ELb0EEENS1_21CollectiveEpilogueFwdINS6_IJS8_SA_S9_EEENS6_IJNS7_ILi1EEESI_SI_EEESC_SE_Li256ELb1ELb1ELb0ELb0EEENS1_19SingleTileSchedulerILb1ELb0ELb1ELi128EEEEEEEEEvNT_6ParamsE:
	.zero		1576


//--------------------- .nv.constant0._ZN7cutlass13device_kernelIN5flash19enable_sm80_to_sm89INS1_16FlashAttnFwdSm80INS1_25CollectiveMainloopFwdSm80ILi8ELi1ELb0EN4cute5tupleIJNS5_1CILi128EEENS7_ILi96EEENS7_ILi256EEEEEELi256ENS_6half_tEfNS_4arch4Sm80ELb1ELb0ELb0ELb0ELb1ELb0ELb1ELb0EEENS1_21CollectiveEpilogueFwdINS6_IJS8_SA_S9_EEENS6_IJNS7_ILi1EEESI_SI_EEESC_SE_Li256ELb0ELb1ELb0ELb0EEENS1_30DynamicPersistentTileSchedulerILi256ELi256ELb0ELb1ELb0EEEEEEEEEvNT_6ParamsE --------------------------
	.section	.nv.constant0._ZN7cutlass13device_kernelIN5flash19enable_sm80_to_sm89INS1_16FlashAttnFwdSm80INS1_25CollectiveMainloopFwdSm80ILi8ELi1ELb0EN4cute5tupleIJNS5_1CILi128EEENS7_ILi96EEENS7_ILi256EEEEEELi256ENS_6half_tEfNS_4arch4Sm80ELb1ELb0ELb0ELb0ELb1ELb0ELb1ELb0EEENS1_21CollectiveEpilogueFwdINS6_IJS8_SA_S9_EEENS6_IJNS7_ILi1EEESI_SI_EEESC_SE_Li256ELb0ELb1ELb0ELb0EEENS1_30DynamicPersistentTileSchedulerILi256ELi256ELb0ELb1ELb0EEEEEEEEEvNT_6ParamsE,"a",@progbits
	.sectionflags	@""
	.align	4
.nv.constant0._ZN7cutlass13device_kernelIN5flash19enable_sm80_to_sm89INS1_16FlashAttnFwdSm80INS1_25CollectiveMainloopFwdSm80ILi8ELi1ELb0EN4cute5tupleIJNS5_1CILi128EEENS7_ILi96EEENS7_ILi256EEEEEELi256ENS_6half_tEfNS_4arch4Sm80ELb1ELb0ELb0ELb0ELb1ELb0ELb1ELb0EEENS1_21CollectiveEpilogueFwdINS6_IJS8_SA_S9_EEENS6_IJNS7_ILi1EEESI_SI_EEESC_SE_Li256ELb0ELb1ELb0ELb0EEENS1_30DynamicPersistentTileSchedulerILi256ELi256ELb0ELb1ELb0EEEEEEEEEvNT_6ParamsE:
	.zero		1592


//--------------------- .nv.constant0._ZN7cutlass13device_kernelIN5flash19enable_sm80_to_sm89INS1_16FlashAttnFwdSm80INS1_25CollectiveMainloopFwdSm80ILi8ELi1ELb0EN4cute5tupleIJNS5_1CILi128EEENS7_ILi96EEENS7_ILi256EEEEEELi256ENS_6half_tEfNS_4arch4Sm80ELb1ELb0ELb0ELb1ELb1ELb0ELb1ELb0EEENS1_21CollectiveEpilogueFwdINS6_IJS8_SA_S9_EEENS6_IJNS7_ILi1EEESI_SI_EEESC_SE_Li256ELb1ELb1ELb0ELb0EEENS1_19SingleTileSchedulerILb1ELb0ELb1ELi128EEEEEEEEEvNT_6ParamsE --------------------------
	.section	.nv.constant0._ZN7cutlass13device_kernelIN5flash19enable_sm80_to_sm89INS1_16FlashAttnFwdSm80INS1_25CollectiveMainloopFwdSm80ILi8ELi1ELb0EN4cute5tupleIJNS5_1CILi128EEENS7_ILi96EEENS7_ILi256EEEEEELi256ENS_6half_tEfNS_4arch4Sm80ELb1ELb0ELb0ELb1ELb1ELb0ELb1ELb0EEENS1_21CollectiveEpilogueFwdINS6_IJS8_SA_S9_EEENS6_IJNS7_ILi1EEESI_SI_EEESC_SE_Li256ELb1ELb1ELb0ELb0EEENS1_19SingleTileSchedulerILb1ELb0ELb1ELi128EEEEEEEEEvNT_6ParamsE,"a",@progbits
	.sectionflags	@""
	.align	4
.nv.constant0._ZN7cutlass13device_kernelIN5flash19enable_sm80_to_sm89INS1_16FlashAttnFwdSm80INS1_25CollectiveMainloopFwdSm80ILi8ELi1ELb0EN4cute5tupleIJNS5_1CILi128EEENS7_ILi96EEENS7_ILi256EEEEEELi256ENS_6half_tEfNS_4arch4Sm80ELb1ELb0ELb0ELb1ELb1ELb0ELb1ELb0EEENS1_21CollectiveEpilogueFwdINS6_IJS8_SA_S9_EEENS6_IJNS7_ILi1EEESI_SI_EEESC_SE_Li256ELb1ELb1ELb0ELb0EEENS1_19SingleTileSchedulerILb1ELb0ELb1ELi128EEEEEEEEEvNT_6ParamsE:
	.zero		1576


//--------------------- .nv.constant0._ZN7cutlass13device_kernelIN5flash19enable_sm80_to_sm89INS1_16FlashAttnFwdSm80INS1_25CollectiveMainloopFwdSm80ILi8ELi1ELb0EN4cute5tupleIJNS5_1CILi128EEENS7_ILi48EEENS7_ILi256EEEEEELi256ENS_6half_tEfNS_4arch4Sm80ELb1ELb0ELb0ELb1ELb1ELb1ELb1ELb0EEENS1_21CollectiveEpilogueFwdINS6_IJS8_SA_S9_EEENS6_IJNS7_ILi1EEESI_SI_EEESC_SE_Li256ELb1ELb1ELb0ELb0EEENS1_19SingleTileSchedulerILb1ELb0ELb1ELi128EEEEEEEEEvNT_6ParamsE --------------------------
	.section	.nv.constant0._ZN7cutlass13device_kernelIN5flash19enable_sm80_to_sm89INS1_16FlashAttnFwdSm80INS1_25CollectiveMainloopFwdSm80ILi8ELi1ELb0EN4cute5tupleIJNS5_1CILi128EEENS7_ILi48EEENS7_ILi256EEEEEELi256ENS_6half_tEfNS_4arch4Sm80ELb1ELb0ELb0ELb1ELb1ELb1ELb1ELb0EEENS1_21CollectiveEpilogueFwdINS6_IJS8_SA_S9_EEENS6_IJNS7_ILi1EEESI_SI_EEESC_SE_Li256ELb1ELb1ELb0ELb0EEENS1_19SingleTileSchedulerILb1ELb0ELb1ELi128EEEEEEEEEvNT_6ParamsE,"a",@progbits
	.sectionflags	@""
	.align	4
.nv.constant0._ZN7cutlass13device_kernelIN5flash19enable_sm80_to_sm89INS1_16FlashAttnFwdSm80INS1_25CollectiveMainloopFwdSm80ILi8ELi1ELb0EN4cute5tupleIJNS5_1CILi128EEENS7_ILi48EEENS7_ILi256EEEEEELi256ENS_6half_tEfNS_4arch4Sm80ELb1ELb0ELb0ELb1ELb1ELb1ELb1ELb0EEENS1_21CollectiveEpilogueFwdINS6_IJS8_SA_S9_EEENS6_IJNS7_ILi1EEESI_SI_EEESC_SE_Li256ELb1ELb1ELb0ELb0EEENS1_19SingleTileSchedulerILb1ELb0ELb1ELi128EEEEEEEEEvNT_6ParamsE:
	.zero		1576


//--------------------- SYMBOLS --------------------------

	.type		.nv.reservedSmem.offset0,@object
	.size		.nv.reservedSmem.offset0,0x4
